//
// Generated by NVIDIA NVVM Compiler
//
// Compiler Build ID: CL-36424714
// Cuda compilation tools, release 13.0, V13.0.88
// Based on NVVM 20.0.0
//

.version 9.0
.target sm_100
.address_size 64

	// .globl	_ZN3cub18CUB_300001_SM_10006detail11EmptyKernelIvEEvv
// _ZZN3cub18CUB_300001_SM_10006detail10merge_sort30DeviceMergeSortBlockSortKernelINS2_10policy_hubIN6thrust24THRUST_300001_SM_1000_NS6detail15normal_iteratorINS6_10device_ptrIdEEEEE9Policy600ESB_PNS0_8NullTypeESB_SF_j5orderdSE_EEvbT0_T1_T2_T3_T4_PT6_PT7_T5_NS1_7vsmem_tEE19static_temp_storage has been demoted
// _ZZN3cub18CUB_300001_SM_10006detail10merge_sort26DeviceMergeSortMergeKernelINS2_10policy_hubIN6thrust24THRUST_300001_SM_1000_NS6detail15normal_iteratorINS6_10device_ptrIdEEEEE9Policy600ESB_PNS0_8NullTypeESB_SF_j5orderdSE_EEvbT2_T3_T4_PT6_PT7_T5_PSJ_SJ_NS1_7vsmem_tEE19static_temp_storage has been demoted
// _ZZN3cub18CUB_300001_SM_10006detail10merge_sort30DeviceMergeSortBlockSortKernelINS2_10policy_hubIN6thrust24THRUST_300001_SM_1000_NS6detail15normal_iteratorINS6_10device_ptrIdEEEEE9Policy600ESB_PNS0_8NullTypeESB_SF_m5orderdSE_EEvbT0_T1_T2_T3_T4_PT6_PT7_T5_NS1_7vsmem_tEE19static_temp_storage has been demoted
// _ZZN3cub18CUB_300001_SM_10006detail10merge_sort26DeviceMergeSortMergeKernelINS2_10policy_hubIN6thrust24THRUST_300001_SM_1000_NS6detail15normal_iteratorINS6_10device_ptrIdEEEEE9Policy600ESB_PNS0_8NullTypeESB_SF_m5orderdSE_EEvbT2_T3_T4_PT6_PT7_T5_PSJ_SJ_NS1_7vsmem_tEE19static_temp_storage has been demoted
.global .align 1 .b8 _ZN34_INTERNAL_a080a5f2_4_k_cu_99c6426f4cuda3std3__45__cpo5beginE[1];
.global .align 1 .b8 _ZN34_INTERNAL_a080a5f2_4_k_cu_99c6426f4cuda3std3__45__cpo3endE[1];
.global .align 1 .b8 _ZN34_INTERNAL_a080a5f2_4_k_cu_99c6426f4cuda3std3__45__cpo6cbeginE[1];
.global .align 1 .b8 _ZN34_INTERNAL_a080a5f2_4_k_cu_99c6426f4cuda3std3__45__cpo4cendE[1];
.global .align 1 .b8 _ZN34_INTERNAL_a080a5f2_4_k_cu_99c6426f4cuda3std3__45__cpo6rbeginE[1];
.global .align 1 .b8 _ZN34_INTERNAL_a080a5f2_4_k_cu_99c6426f4cuda3std3__45__cpo4rendE[1];
.global .align 1 .b8 _ZN34_INTERNAL_a080a5f2_4_k_cu_99c6426f4cuda3std3__45__cpo7crbeginE[1];
.global .align 1 .b8 _ZN34_INTERNAL_a080a5f2_4_k_cu_99c6426f4cuda3std3__45__cpo5crendE[1];
.global .align 1 .b8 _ZN34_INTERNAL_a080a5f2_4_k_cu_99c6426f4cuda3std3__436_GLOBAL__N__a080a5f2_4_k_cu_99c6426f6ignoreE[1];
.global .align 1 .b8 _ZN34_INTERNAL_a080a5f2_4_k_cu_99c6426f4cuda3std3__419piecewise_constructE[1];
.global .align 1 .b8 _ZN34_INTERNAL_a080a5f2_4_k_cu_99c6426f4cuda3std3__48in_placeE[1];
.global .align 1 .b8 _ZN34_INTERNAL_a080a5f2_4_k_cu_99c6426f4cuda3std3__420unreachable_sentinelE[1];
.global .align 1 .b8 _ZN34_INTERNAL_a080a5f2_4_k_cu_99c6426f4cuda3std3__47nulloptE[1];
.global .align 1 .b8 _ZN34_INTERNAL_a080a5f2_4_k_cu_99c6426f4cuda3std3__48unexpectE[1];
.global .align 1 .b8 _ZN34_INTERNAL_a080a5f2_4_k_cu_99c6426f4cuda3std6ranges3__45__cpo4swapE[1];
.global .align 1 .b8 _ZN34_INTERNAL_a080a5f2_4_k_cu_99c6426f4cuda3std6ranges3__45__cpo9iter_moveE[1];
.global .align 1 .b8 _ZN34_INTERNAL_a080a5f2_4_k_cu_99c6426f4cuda3std6ranges3__45__cpo5beginE[1];
.global .align 1 .b8 _ZN34_INTERNAL_a080a5f2_4_k_cu_99c6426f4cuda3std6ranges3__45__cpo3endE[1];
.global .align 1 .b8 _ZN34_INTERNAL_a080a5f2_4_k_cu_99c6426f4cuda3std6ranges3__45__cpo6cbeginE[1];
.global .align 1 .b8 _ZN34_INTERNAL_a080a5f2_4_k_cu_99c6426f4cuda3std6ranges3__45__cpo4cendE[1];
.global .align 1 .b8 _ZN34_INTERNAL_a080a5f2_4_k_cu_99c6426f4cuda3std6ranges3__45__cpo7advanceE[1];
.global .align 1 .b8 _ZN34_INTERNAL_a080a5f2_4_k_cu_99c6426f4cuda3std6ranges3__45__cpo9iter_swapE[1];
.global .align 1 .b8 _ZN34_INTERNAL_a080a5f2_4_k_cu_99c6426f4cuda3std6ranges3__45__cpo4nextE[1];
.global .align 1 .b8 _ZN34_INTERNAL_a080a5f2_4_k_cu_99c6426f4cuda3std6ranges3__45__cpo4prevE[1];
.global .align 1 .b8 _ZN34_INTERNAL_a080a5f2_4_k_cu_99c6426f4cuda3std6ranges3__45__cpo4dataE[1];
.global .align 1 .b8 _ZN34_INTERNAL_a080a5f2_4_k_cu_99c6426f4cuda3std6ranges3__45__cpo5cdataE[1];
.global .align 1 .b8 _ZN34_INTERNAL_a080a5f2_4_k_cu_99c6426f4cuda3std6ranges3__45__cpo4sizeE[1];
.global .align 1 .b8 _ZN34_INTERNAL_a080a5f2_4_k_cu_99c6426f4cuda3std6ranges3__45__cpo5ssizeE[1];
.global .align 1 .b8 _ZN34_INTERNAL_a080a5f2_4_k_cu_99c6426f4cuda3std6ranges3__45__cpo8distanceE[1];
.global .align 1 .b8 _ZN34_INTERNAL_a080a5f2_4_k_cu_99c6426f6thrust24THRUST_300001_SM_1000_NS8cuda_cub3parE[1];
.global .align 1 .b8 _ZN34_INTERNAL_a080a5f2_4_k_cu_99c6426f6thrust24THRUST_300001_SM_1000_NS8cuda_cub10par_nosyncE[1];
.global .align 1 .b8 _ZN34_INTERNAL_a080a5f2_4_k_cu_99c6426f6thrust24THRUST_300001_SM_1000_NS6system6detail10sequential3seqE[1];
.global .align 1 .b8 _ZN34_INTERNAL_a080a5f2_4_k_cu_99c6426f6thrust24THRUST_300001_SM_1000_NS6system3cpp3parE[1];
.global .align 1 .b8 _ZN34_INTERNAL_a080a5f2_4_k_cu_99c6426f6thrust24THRUST_300001_SM_1000_NS12placeholders2_1E[1];
.global .align 1 .b8 _ZN34_INTERNAL_a080a5f2_4_k_cu_99c6426f6thrust24THRUST_300001_SM_1000_NS12placeholders2_2E[1];
.global .align 1 .b8 _ZN34_INTERNAL_a080a5f2_4_k_cu_99c6426f6thrust24THRUST_300001_SM_1000_NS12placeholders2_3E[1];
.global .align 1 .b8 _ZN34_INTERNAL_a080a5f2_4_k_cu_99c6426f6thrust24THRUST_300001_SM_1000_NS12placeholders2_4E[1];
.global .align 1 .b8 _ZN34_INTERNAL_a080a5f2_4_k_cu_99c6426f6thrust24THRUST_300001_SM_1000_NS12placeholders2_5E[1];
.global .align 1 .b8 _ZN34_INTERNAL_a080a5f2_4_k_cu_99c6426f6thrust24THRUST_300001_SM_1000_NS12placeholders2_6E[1];
.global .align 1 .b8 _ZN34_INTERNAL_a080a5f2_4_k_cu_99c6426f6thrust24THRUST_300001_SM_1000_NS12placeholders2_7E[1];
.global .align 1 .b8 _ZN34_INTERNAL_a080a5f2_4_k_cu_99c6426f6thrust24THRUST_300001_SM_1000_NS12placeholders2_8E[1];
.global .align 1 .b8 _ZN34_INTERNAL_a080a5f2_4_k_cu_99c6426f6thrust24THRUST_300001_SM_1000_NS12placeholders2_9E[1];
.global .align 1 .b8 _ZN34_INTERNAL_a080a5f2_4_k_cu_99c6426f6thrust24THRUST_300001_SM_1000_NS12placeholders3_10E[1];
.global .align 1 .b8 _ZN34_INTERNAL_a080a5f2_4_k_cu_99c6426f6thrust24THRUST_300001_SM_1000_NS3seqE[1];
.global .align 1 .b8 _ZN34_INTERNAL_a080a5f2_4_k_cu_99c6426f6thrust24THRUST_300001_SM_1000_NS6deviceE[1];

.visible .entry _ZN3cub18CUB_300001_SM_10006detail11EmptyKernelIvEEvv()
{


	ret;

}
	// .globl	_ZN3cub18CUB_300001_SM_10006detail10merge_sort30DeviceMergeSortBlockSortKernelINS2_10policy_hubIN6thrust24THRUST_300001_SM_1000_NS6detail15normal_iteratorINS6_10device_ptrIdEEEEE9Policy600ESB_PNS0_8NullTypeESB_SF_j5orderdSE_EEvbT0_T1_T2_T3_T4_PT6_PT7_T5_NS1_7vsmem_tE
.visible .entry _ZN3cub18CUB_300001_SM_10006detail10merge_sort30DeviceMergeSortBlockSortKernelINS2_10policy_hubIN6thrust24THRUST_300001_SM_1000_NS6detail15normal_iteratorINS6_10device_ptrIdEEEEE9Policy600ESB_PNS0_8NullTypeESB_SF_j5orderdSE_EEvbT0_T1_T2_T3_T4_PT6_PT7_T5_NS1_7vsmem_tE(
	.param .u8 _ZN3cub18CUB_300001_SM_10006detail10merge_sort30DeviceMergeSortBlockSortKernelINS2_10policy_hubIN6thrust24THRUST_300001_SM_1000_NS6detail15normal_iteratorINS6_10device_ptrIdEEEEE9Policy600ESB_PNS0_8NullTypeESB_SF_j5orderdSE_EEvbT0_T1_T2_T3_T4_PT6_PT7_T5_NS1_7vsmem_tE_param_0,
	.param .align 8 .b8 _ZN3cub18CUB_300001_SM_10006detail10merge_sort30DeviceMergeSortBlockSortKernelINS2_10policy_hubIN6thrust24THRUST_300001_SM_1000_NS6detail15normal_iteratorINS6_10device_ptrIdEEEEE9Policy600ESB_PNS0_8NullTypeESB_SF_j5orderdSE_EEvbT0_T1_T2_T3_T4_PT6_PT7_T5_NS1_7vsmem_tE_param_1[8],
	.param .u64 .ptr .align 1 _ZN3cub18CUB_300001_SM_10006detail10merge_sort30DeviceMergeSortBlockSortKernelINS2_10policy_hubIN6thrust24THRUST_300001_SM_1000_NS6detail15normal_iteratorINS6_10device_ptrIdEEEEE9Policy600ESB_PNS0_8NullTypeESB_SF_j5orderdSE_EEvbT0_T1_T2_T3_T4_PT6_PT7_T5_NS1_7vsmem_tE_param_2,
	.param .align 8 .b8 _ZN3cub18CUB_300001_SM_10006detail10merge_sort30DeviceMergeSortBlockSortKernelINS2_10policy_hubIN6thrust24THRUST_300001_SM_1000_NS6detail15normal_iteratorINS6_10device_ptrIdEEEEE9Policy600ESB_PNS0_8NullTypeESB_SF_j5orderdSE_EEvbT0_T1_T2_T3_T4_PT6_PT7_T5_NS1_7vsmem_tE_param_3[8],
	.param .u64 .ptr .align 1 _ZN3cub18CUB_300001_SM_10006detail10merge_sort30DeviceMergeSortBlockSortKernelINS2_10policy_hubIN6thrust24THRUST_300001_SM_1000_NS6detail15normal_iteratorINS6_10device_ptrIdEEEEE9Policy600ESB_PNS0_8NullTypeESB_SF_j5orderdSE_EEvbT0_T1_T2_T3_T4_PT6_PT7_T5_NS1_7vsmem_tE_param_4,
	.param .u32 _ZN3cub18CUB_300001_SM_10006detail10merge_sort30DeviceMergeSortBlockSortKernelINS2_10policy_hubIN6thrust24THRUST_300001_SM_1000_NS6detail15normal_iteratorINS6_10device_ptrIdEEEEE9Policy600ESB_PNS0_8NullTypeESB_SF_j5orderdSE_EEvbT0_T1_T2_T3_T4_PT6_PT7_T5_NS1_7vsmem_tE_param_5,
	.param .u64 .ptr .align 1 _ZN3cub18CUB_300001_SM_10006detail10merge_sort30DeviceMergeSortBlockSortKernelINS2_10policy_hubIN6thrust24THRUST_300001_SM_1000_NS6detail15normal_iteratorINS6_10device_ptrIdEEEEE9Policy600ESB_PNS0_8NullTypeESB_SF_j5orderdSE_EEvbT0_T1_T2_T3_T4_PT6_PT7_T5_NS1_7vsmem_tE_param_6,
	.param .u64 .ptr .align 1 _ZN3cub18CUB_300001_SM_10006detail10merge_sort30DeviceMergeSortBlockSortKernelINS2_10policy_hubIN6thrust24THRUST_300001_SM_1000_NS6detail15normal_iteratorINS6_10device_ptrIdEEEEE9Policy600ESB_PNS0_8NullTypeESB_SF_j5orderdSE_EEvbT0_T1_T2_T3_T4_PT6_PT7_T5_NS1_7vsmem_tE_param_7,
	.param .align 1 .b8 _ZN3cub18CUB_300001_SM_10006detail10merge_sort30DeviceMergeSortBlockSortKernelINS2_10policy_hubIN6thrust24THRUST_300001_SM_1000_NS6detail15normal_iteratorINS6_10device_ptrIdEEEEE9Policy600ESB_PNS0_8NullTypeESB_SF_j5orderdSE_EEvbT0_T1_T2_T3_T4_PT6_PT7_T5_NS1_7vsmem_tE_param_8[1],
	.param .align 8 .b8 _ZN3cub18CUB_300001_SM_10006detail10merge_sort30DeviceMergeSortBlockSortKernelINS2_10policy_hubIN6thrust24THRUST_300001_SM_1000_NS6detail15normal_iteratorINS6_10device_ptrIdEEEEE9Policy600ESB_PNS0_8NullTypeESB_SF_j5orderdSE_EEvbT0_T1_T2_T3_T4_PT6_PT7_T5_NS1_7vsmem_tE_param_9[8]
)
.maxntid 256
{
	.reg .pred 	%p<228>;
	.reg .b16 	%rs<4>;
	.reg .b32 	%r<472>;
	.reg .b64 	%rd<36>;
	.reg .b64 	%fd<377>;
	// demoted variable
	.shared .align 16 .b8 _ZZN3cub18CUB_300001_SM_10006detail10merge_sort30DeviceMergeSortBlockSortKernelINS2_10policy_hubIN6thrust24THRUST_300001_SM_1000_NS6detail15normal_iteratorINS6_10device_ptrIdEEEEE9Policy600ESB_PNS0_8NullTypeESB_SF_j5orderdSE_EEvbT0_T1_T2_T3_T4_PT6_PT7_T5_NS1_7vsmem_tEE19static_temp_storage[16912];
	ld.param.u64 	%rd8, [_ZN3cub18CUB_300001_SM_10006detail10merge_sort30DeviceMergeSortBlockSortKernelINS2_10policy_hubIN6thrust24THRUST_300001_SM_1000_NS6detail15normal_iteratorINS6_10device_ptrIdEEEEE9Policy600ESB_PNS0_8NullTypeESB_SF_j5orderdSE_EEvbT0_T1_T2_T3_T4_PT6_PT7_T5_NS1_7vsmem_tE_param_3];
	ld.param.u64 	%rd9, [_ZN3cub18CUB_300001_SM_10006detail10merge_sort30DeviceMergeSortBlockSortKernelINS2_10policy_hubIN6thrust24THRUST_300001_SM_1000_NS6detail15normal_iteratorINS6_10device_ptrIdEEEEE9Policy600ESB_PNS0_8NullTypeESB_SF_j5orderdSE_EEvbT0_T1_T2_T3_T4_PT6_PT7_T5_NS1_7vsmem_tE_param_1];
	ld.param.u32 	%r112, [_ZN3cub18CUB_300001_SM_10006detail10merge_sort30DeviceMergeSortBlockSortKernelINS2_10policy_hubIN6thrust24THRUST_300001_SM_1000_NS6detail15normal_iteratorINS6_10device_ptrIdEEEEE9Policy600ESB_PNS0_8NullTypeESB_SF_j5orderdSE_EEvbT0_T1_T2_T3_T4_PT6_PT7_T5_NS1_7vsmem_tE_param_5];
	cvta.to.global.u64 	%rd1, %rd9;
	cvta.to.global.u64 	%rd2, %rd8;
	mov.u32 	%r113, %ctaid.x;
	mov.u32 	%r114, %nctaid.x;
	shl.b32 	%r1, %r113, 11;
	add.s32 	%r115, %r114, -1;
	setp.ge.u32 	%p29, %r113, %r115;
	@%p29 bra 	$L__BB1_44;
	// begin inline asm
	griddepcontrol.wait;
	// end inline asm
	mov.u32 	%r308, %ctaid.x;
	shl.b32 	%r309, %r308, 11;
	cvt.u64.u32 	%rd22, %r309;
	mov.u32 	%r2, %tid.x;
	and.b32  	%r3, %r2, 31;
	shl.b32 	%r310, %r2, 3;
	and.b32  	%r4, %r310, 7936;
	or.b32  	%r311, %r4, %r3;
	cvt.u64.u32 	%rd23, %r311;
	add.s64 	%rd3, %rd23, %rd22;
	shl.b64 	%rd24, %rd3, 3;
	add.s64 	%rd25, %rd1, %rd24;
	ld.global.f64 	%fd221, [%rd25];
	ld.global.f64 	%fd222, [%rd25+256];
	ld.global.f64 	%fd223, [%rd25+512];
	ld.global.f64 	%fd224, [%rd25+768];
	ld.global.f64 	%fd225, [%rd25+1024];
	ld.global.f64 	%fd226, [%rd25+1280];
	ld.global.f64 	%fd227, [%rd25+1536];
	ld.global.f64 	%fd228, [%rd25+1792];
	// begin inline asm
	mov.u32 %r306, %laneid;
	// end inline asm
	add.s32 	%r312, %r306, %r4;
	shr.s32 	%r313, %r312, 5;
	add.s32 	%r314, %r313, %r312;
	shl.b32 	%r315, %r314, 3;
	mov.u32 	%r316, _ZZN3cub18CUB_300001_SM_10006detail10merge_sort30DeviceMergeSortBlockSortKernelINS2_10policy_hubIN6thrust24THRUST_300001_SM_1000_NS6detail15normal_iteratorINS6_10device_ptrIdEEEEE9Policy600ESB_PNS0_8NullTypeESB_SF_j5orderdSE_EEvbT0_T1_T2_T3_T4_PT6_PT7_T5_NS1_7vsmem_tEE19static_temp_storage;
	add.s32 	%r5, %r316, %r315;
	st.shared.f64 	[%r5], %fd221;
	add.s32 	%r317, %r312, 32;
	shr.s32 	%r318, %r317, 5;
	add.s32 	%r319, %r318, %r312;
	shl.b32 	%r320, %r319, 3;
	add.s32 	%r6, %r316, %r320;
	st.shared.f64 	[%r6+256], %fd222;
	add.s32 	%r321, %r312, 64;
	shr.s32 	%r322, %r321, 5;
	add.s32 	%r323, %r322, %r312;
	shl.b32 	%r324, %r323, 3;
	add.s32 	%r7, %r316, %r324;
	st.shared.f64 	[%r7+512], %fd223;
	add.s32 	%r325, %r312, 96;
	shr.s32 	%r326, %r325, 5;
	add.s32 	%r327, %r326, %r312;
	shl.b32 	%r328, %r327, 3;
	add.s32 	%r8, %r316, %r328;
	st.shared.f64 	[%r8+768], %fd224;
	add.s32 	%r329, %r312, 128;
	shr.s32 	%r330, %r329, 5;
	add.s32 	%r331, %r330, %r312;
	shl.b32 	%r332, %r331, 3;
	add.s32 	%r9, %r316, %r332;
	st.shared.f64 	[%r9+1024], %fd225;
	add.s32 	%r333, %r312, 160;
	shr.s32 	%r334, %r333, 5;
	add.s32 	%r335, %r334, %r312;
	shl.b32 	%r336, %r335, 3;
	add.s32 	%r10, %r316, %r336;
	st.shared.f64 	[%r10+1280], %fd226;
	add.s32 	%r337, %r312, 192;
	shr.s32 	%r338, %r337, 5;
	add.s32 	%r339, %r338, %r312;
	shl.b32 	%r340, %r339, 3;
	add.s32 	%r11, %r316, %r340;
	st.shared.f64 	[%r11+1536], %fd227;
	add.s32 	%r341, %r312, 224;
	shr.s32 	%r342, %r341, 5;
	add.s32 	%r343, %r342, %r312;
	shl.b32 	%r344, %r343, 3;
	add.s32 	%r12, %r316, %r344;
	st.shared.f64 	[%r12+1792], %fd228;
	bar.warp.sync 	-1;
	mad.lo.s32 	%r345, %r306, 7, %r312;
	shr.s32 	%r346, %r345, 5;
	add.s32 	%r347, %r346, %r345;
	shl.b32 	%r348, %r347, 3;
	add.s32 	%r13, %r316, %r348;
	ld.shared.f64 	%fd229, [%r13];
	add.s32 	%r349, %r345, 1;
	shr.s32 	%r350, %r349, 5;
	add.s32 	%r351, %r350, %r345;
	shl.b32 	%r352, %r351, 3;
	add.s32 	%r14, %r316, %r352;
	ld.shared.f64 	%fd230, [%r14+8];
	add.s32 	%r353, %r345, 2;
	shr.s32 	%r354, %r353, 5;
	add.s32 	%r355, %r354, %r345;
	shl.b32 	%r356, %r355, 3;
	add.s32 	%r15, %r316, %r356;
	ld.shared.f64 	%fd231, [%r15+16];
	add.s32 	%r357, %r345, 3;
	shr.s32 	%r358, %r357, 5;
	add.s32 	%r359, %r358, %r345;
	shl.b32 	%r360, %r359, 3;
	add.s32 	%r16, %r316, %r360;
	ld.shared.f64 	%fd232, [%r16+24];
	add.s32 	%r361, %r345, 4;
	shr.s32 	%r362, %r361, 5;
	add.s32 	%r363, %r362, %r345;
	shl.b32 	%r364, %r363, 3;
	add.s32 	%r17, %r316, %r364;
	ld.shared.f64 	%fd233, [%r17+32];
	add.s32 	%r365, %r345, 5;
	shr.s32 	%r366, %r365, 5;
	add.s32 	%r367, %r366, %r345;
	shl.b32 	%r368, %r367, 3;
	add.s32 	%r18, %r316, %r368;
	ld.shared.f64 	%fd234, [%r18+40];
	add.s32 	%r369, %r345, 6;
	shr.s32 	%r370, %r369, 5;
	add.s32 	%r371, %r370, %r345;
	shl.b32 	%r372, %r371, 3;
	add.s32 	%r19, %r316, %r372;
	ld.shared.f64 	%fd235, [%r19+48];
	add.s32 	%r373, %r345, 7;
	shr.s32 	%r374, %r373, 5;
	add.s32 	%r375, %r374, %r345;
	shl.b32 	%r376, %r375, 3;
	add.s32 	%r20, %r316, %r376;
	ld.shared.f64 	%fd236, [%r20+56];
	bar.sync 	0;
	// begin inline asm
	griddepcontrol.launch_dependents;
	// end inline asm
	setp.geu.f64 	%p142, %fd230, %fd229;
	selp.f64 	%fd237, %fd230, %fd229, %p142;
	selp.f64 	%fd238, %fd229, %fd230, %p142;
	setp.geu.f64 	%p143, %fd232, %fd231;
	selp.f64 	%fd239, %fd232, %fd231, %p143;
	selp.f64 	%fd240, %fd231, %fd232, %p143;
	setp.geu.f64 	%p144, %fd234, %fd233;
	selp.f64 	%fd241, %fd234, %fd233, %p144;
	selp.f64 	%fd242, %fd233, %fd234, %p144;
	setp.geu.f64 	%p145, %fd236, %fd235;
	selp.f64 	%fd243, %fd236, %fd235, %p145;
	selp.f64 	%fd244, %fd235, %fd236, %p145;
	setp.geu.f64 	%p146, %fd240, %fd237;
	selp.f64 	%fd245, %fd240, %fd237, %p146;
	selp.f64 	%fd246, %fd237, %fd240, %p146;
	setp.geu.f64 	%p147, %fd242, %fd239;
	selp.f64 	%fd247, %fd242, %fd239, %p147;
	selp.f64 	%fd248, %fd239, %fd242, %p147;
	setp.geu.f64 	%p148, %fd244, %fd241;
	selp.f64 	%fd249, %fd244, %fd241, %p148;
	selp.f64 	%fd250, %fd241, %fd244, %p148;
	setp.geu.f64 	%p149, %fd246, %fd238;
	selp.f64 	%fd251, %fd246, %fd238, %p149;
	selp.f64 	%fd252, %fd238, %fd246, %p149;
	setp.geu.f64 	%p150, %fd248, %fd245;
	selp.f64 	%fd253, %fd248, %fd245, %p150;
	selp.f64 	%fd254, %fd245, %fd248, %p150;
	setp.geu.f64 	%p151, %fd250, %fd247;
	selp.f64 	%fd255, %fd250, %fd247, %p151;
	selp.f64 	%fd256, %fd247, %fd250, %p151;
	setp.geu.f64 	%p152, %fd243, %fd249;
	selp.f64 	%fd257, %fd243, %fd249, %p152;
	selp.f64 	%fd258, %fd249, %fd243, %p152;
	setp.geu.f64 	%p153, %fd254, %fd251;
	selp.f64 	%fd259, %fd254, %fd251, %p153;
	selp.f64 	%fd260, %fd251, %fd254, %p153;
	setp.geu.f64 	%p154, %fd256, %fd253;
	selp.f64 	%fd261, %fd256, %fd253, %p154;
	selp.f64 	%fd262, %fd253, %fd256, %p154;
	setp.geu.f64 	%p155, %fd258, %fd255;
	selp.f64 	%fd263, %fd258, %fd255, %p155;
	selp.f64 	%fd264, %fd255, %fd258, %p155;
	setp.geu.f64 	%p156, %fd260, %fd252;
	selp.f64 	%fd265, %fd260, %fd252, %p156;
	selp.f64 	%fd266, %fd252, %fd260, %p156;
	setp.geu.f64 	%p157, %fd262, %fd259;
	selp.f64 	%fd267, %fd262, %fd259, %p157;
	selp.f64 	%fd268, %fd259, %fd262, %p157;
	setp.geu.f64 	%p158, %fd264, %fd261;
	selp.f64 	%fd269, %fd264, %fd261, %p158;
	selp.f64 	%fd270, %fd261, %fd264, %p158;
	setp.geu.f64 	%p159, %fd257, %fd263;
	selp.f64 	%fd271, %fd257, %fd263, %p159;
	selp.f64 	%fd272, %fd263, %fd257, %p159;
	setp.geu.f64 	%p160, %fd268, %fd265;
	selp.f64 	%fd273, %fd268, %fd265, %p160;
	selp.f64 	%fd274, %fd265, %fd268, %p160;
	setp.geu.f64 	%p161, %fd270, %fd267;
	selp.f64 	%fd275, %fd270, %fd267, %p161;
	selp.f64 	%fd276, %fd267, %fd270, %p161;
	setp.geu.f64 	%p162, %fd272, %fd269;
	selp.f64 	%fd277, %fd272, %fd269, %p162;
	selp.f64 	%fd278, %fd269, %fd272, %p162;
	setp.geu.f64 	%p163, %fd274, %fd266;
	selp.f64 	%fd279, %fd274, %fd266, %p163;
	selp.f64 	%fd312, %fd266, %fd274, %p163;
	setp.geu.f64 	%p164, %fd276, %fd273;
	selp.f64 	%fd280, %fd276, %fd273, %p164;
	selp.f64 	%fd281, %fd273, %fd276, %p164;
	setp.geu.f64 	%p165, %fd278, %fd275;
	selp.f64 	%fd282, %fd278, %fd275, %p165;
	selp.f64 	%fd283, %fd275, %fd278, %p165;
	setp.geu.f64 	%p166, %fd271, %fd277;
	selp.f64 	%fd305, %fd271, %fd277, %p166;
	selp.f64 	%fd284, %fd277, %fd271, %p166;
	setp.geu.f64 	%p167, %fd281, %fd279;
	selp.f64 	%fd310, %fd281, %fd279, %p167;
	selp.f64 	%fd311, %fd279, %fd281, %p167;
	setp.geu.f64 	%p168, %fd283, %fd280;
	selp.f64 	%fd308, %fd283, %fd280, %p168;
	selp.f64 	%fd309, %fd280, %fd283, %p168;
	setp.geu.f64 	%p169, %fd284, %fd282;
	selp.f64 	%fd306, %fd284, %fd282, %p169;
	selp.f64 	%fd307, %fd282, %fd284, %p169;
	mov.b32 	%r464, 2;
$L__BB1_2:
	bar.sync 	0;
	add.s32 	%r377, %r464, -1;
	shl.b32 	%r378, %r2, 6;
	mov.u32 	%r379, _ZZN3cub18CUB_300001_SM_10006detail10merge_sort30DeviceMergeSortBlockSortKernelINS2_10policy_hubIN6thrust24THRUST_300001_SM_1000_NS6detail15normal_iteratorINS6_10device_ptrIdEEEEE9Policy600ESB_PNS0_8NullTypeESB_SF_j5orderdSE_EEvbT0_T1_T2_T3_T4_PT6_PT7_T5_NS1_7vsmem_tEE19static_temp_storage;
	add.s32 	%r380, %r379, %r378;
	st.shared.v2.f64 	[%r380], {%fd312, %fd311};
	st.shared.v2.f64 	[%r380+16], {%fd310, %fd309};
	st.shared.v2.f64 	[%r380+32], {%fd308, %fd307};
	st.shared.v2.f64 	[%r380+48], {%fd306, %fd305};
	bar.sync 	0;
	neg.s32 	%r381, %r464;
	and.b32  	%r382, %r2, %r381;
	shl.b32 	%r383, %r382, 3;
	shl.b32 	%r384, %r464, 2;
	and.b32  	%r385, %r377, %r2;
	shl.b32 	%r386, %r385, 3;
	min.u32 	%r22, %r386, 2048;
	min.u32 	%r23, %r383, 2048;
	add.s32 	%r387, %r23, %r384;
	min.u32 	%r24, %r387, 2048;
	add.s32 	%r388, %r24, %r384;
	min.u32 	%r25, %r388, 2048;
	sub.s32 	%r389, %r24, %r23;
	sub.s32 	%r390, %r25, %r24;
	setp.lt.s32 	%p170, %r22, %r390;
	sub.s32 	%r391, %r22, %r390;
	selp.b32 	%r467, 0, %r391, %p170;
	min.s32 	%r465, %r389, %r22;
	setp.ge.s32 	%p171, %r467, %r465;
	@%p171 bra 	$L__BB1_5;
	add.s32 	%r28, %r24, %r22;
$L__BB1_4:
	sub.s32 	%r392, %r465, %r467;
	shr.u32 	%r393, %r392, 31;
	add.s32 	%r394, %r392, %r393;
	shr.s32 	%r395, %r394, 1;
	add.s32 	%r396, %r395, %r467;
	add.s32 	%r397, %r396, %r23;
	shl.b32 	%r398, %r397, 3;
	add.s32 	%r400, %r379, %r398;
	ld.shared.f64 	%fd285, [%r400];
	not.b32 	%r401, %r396;
	add.s32 	%r402, %r28, %r401;
	shl.b32 	%r403, %r402, 3;
	add.s32 	%r404, %r379, %r403;
	ld.shared.f64 	%fd286, [%r404];
	setp.geu.f64 	%p172, %fd286, %fd285;
	add.s32 	%r405, %r396, 1;
	selp.b32 	%r467, %r405, %r467, %p172;
	selp.b32 	%r465, %r465, %r396, %p172;
	setp.lt.s32 	%p173, %r467, %r465;
	@%p173 bra 	$L__BB1_4;
$L__BB1_5:
	add.s32 	%r34, %r467, %r23;
	add.s32 	%r406, %r24, %r22;
	sub.s32 	%r35, %r406, %r467;
	shl.b32 	%r407, %r34, 3;
	add.s32 	%r36, %r379, %r407;
	ld.shared.f64 	%fd315, [%r36];
	shl.b32 	%r409, %r35, 3;
	add.s32 	%r37, %r379, %r409;
	ld.shared.f64 	%fd314, [%r37];
	setp.ge.s32 	%p175, %r35, %r25;
	mov.pred 	%p214, 0;
	@%p175 bra 	$L__BB1_7;
	setp.ge.s32 	%p176, %r34, %r24;
	setp.lt.f64 	%p177, %fd314, %fd315;
	or.pred  	%p214, %p176, %p177;
$L__BB1_7:
	selp.f64 	%fd312, %fd314, %fd315, %p214;
	selp.u32 	%r410, 1, 0, %p214;
	add.s32 	%r38, %r35, %r410;
	not.pred 	%p178, %p214;
	selp.u32 	%r411, 1, 0, %p178;
	add.s32 	%r39, %r34, %r411;
	@%p178 bra 	$L__BB1_9;
	ld.shared.f64 	%fd314, [%r37+8];
	bra.uni 	$L__BB1_10;
$L__BB1_9:
	ld.shared.f64 	%fd315, [%r36+8];
$L__BB1_10:
	setp.ge.s32 	%p180, %r38, %r25;
	mov.pred 	%p215, 0;
	@%p180 bra 	$L__BB1_12;
	setp.ge.s32 	%p181, %r39, %r24;
	setp.lt.f64 	%p182, %fd314, %fd315;
	or.pred  	%p215, %p181, %p182;
$L__BB1_12:
	selp.f64 	%fd311, %fd314, %fd315, %p215;
	selp.u32 	%r412, 1, 0, %p215;
	add.s32 	%r40, %r38, %r412;
	not.pred 	%p183, %p215;
	selp.u32 	%r413, 1, 0, %p183;
	add.s32 	%r41, %r39, %r413;
	@%p215 bra 	$L__BB1_14;
	shl.b32 	%r414, %r41, 3;
	add.s32 	%r416, %r379, %r414;
	ld.shared.f64 	%fd315, [%r416];
	bra.uni 	$L__BB1_15;
$L__BB1_14:
	shl.b32 	%r417, %r40, 3;
	add.s32 	%r419, %r379, %r417;
	ld.shared.f64 	%fd314, [%r419];
$L__BB1_15:
	setp.ge.s32 	%p185, %r40, %r25;
	mov.pred 	%p216, 0;
	@%p185 bra 	$L__BB1_17;
	setp.ge.s32 	%p186, %r41, %r24;
	setp.lt.f64 	%p187, %fd314, %fd315;
	or.pred  	%p216, %p186, %p187;
$L__BB1_17:
	selp.f64 	%fd310, %fd314, %fd315, %p216;
	selp.u32 	%r420, 1, 0, %p216;
	add.s32 	%r42, %r40, %r420;
	not.pred 	%p188, %p216;
	selp.u32 	%r421, 1, 0, %p188;
	add.s32 	%r43, %r41, %r421;
	@%p216 bra 	$L__BB1_19;
	shl.b32 	%r422, %r43, 3;
	mov.u32 	%r423, _ZZN3cub18CUB_300001_SM_10006detail10merge_sort30DeviceMergeSortBlockSortKernelINS2_10policy_hubIN6thrust24THRUST_300001_SM_1000_NS6detail15normal_iteratorINS6_10device_ptrIdEEEEE9Policy600ESB_PNS0_8NullTypeESB_SF_j5orderdSE_EEvbT0_T1_T2_T3_T4_PT6_PT7_T5_NS1_7vsmem_tEE19static_temp_storage;
	add.s32 	%r424, %r423, %r422;
	ld.shared.f64 	%fd315, [%r424];
	bra.uni 	$L__BB1_20;
$L__BB1_19:
	shl.b32 	%r425, %r42, 3;
	mov.u32 	%r426, _ZZN3cub18CUB_300001_SM_10006detail10merge_sort30DeviceMergeSortBlockSortKernelINS2_10policy_hubIN6thrust24THRUST_300001_SM_1000_NS6detail15normal_iteratorINS6_10device_ptrIdEEEEE9Policy600ESB_PNS0_8NullTypeESB_SF_j5orderdSE_EEvbT0_T1_T2_T3_T4_PT6_PT7_T5_NS1_7vsmem_tEE19static_temp_storage;
	add.s32 	%r427, %r426, %r425;
	ld.shared.f64 	%fd314, [%r427];
$L__BB1_20:
	setp.ge.s32 	%p190, %r42, %r25;
	mov.pred 	%p217, 0;
	@%p190 bra 	$L__BB1_22;
	setp.ge.s32 	%p191, %r43, %r24;
	setp.lt.f64 	%p192, %fd314, %fd315;
	or.pred  	%p217, %p191, %p192;
$L__BB1_22:
	selp.f64 	%fd309, %fd314, %fd315, %p217;
	selp.u32 	%r428, 1, 0, %p217;
	add.s32 	%r44, %r42, %r428;
	not.pred 	%p193, %p217;
	selp.u32 	%r429, 1, 0, %p193;
	add.s32 	%r45, %r43, %r429;
	@%p217 bra 	$L__BB1_24;
	shl.b32 	%r430, %r45, 3;
	mov.u32 	%r431, _ZZN3cub18CUB_300001_SM_10006detail10merge_sort30DeviceMergeSortBlockSortKernelINS2_10policy_hubIN6thrust24THRUST_300001_SM_1000_NS6detail15normal_iteratorINS6_10device_ptrIdEEEEE9Policy600ESB_PNS0_8NullTypeESB_SF_j5orderdSE_EEvbT0_T1_T2_T3_T4_PT6_PT7_T5_NS1_7vsmem_tEE19static_temp_storage;
	add.s32 	%r432, %r431, %r430;
	ld.shared.f64 	%fd315, [%r432];
	bra.uni 	$L__BB1_25;
$L__BB1_24:
	shl.b32 	%r433, %r44, 3;
	mov.u32 	%r434, _ZZN3cub18CUB_300001_SM_10006detail10merge_sort30DeviceMergeSortBlockSortKernelINS2_10policy_hubIN6thrust24THRUST_300001_SM_1000_NS6detail15normal_iteratorINS6_10device_ptrIdEEEEE9Policy600ESB_PNS0_8NullTypeESB_SF_j5orderdSE_EEvbT0_T1_T2_T3_T4_PT6_PT7_T5_NS1_7vsmem_tEE19static_temp_storage;
	add.s32 	%r435, %r434, %r433;
	ld.shared.f64 	%fd314, [%r435];
$L__BB1_25:
	setp.ge.s32 	%p195, %r44, %r25;
	mov.pred 	%p218, 0;
	@%p195 bra 	$L__BB1_27;
	setp.ge.s32 	%p196, %r45, %r24;
	setp.lt.f64 	%p197, %fd314, %fd315;
	or.pred  	%p218, %p196, %p197;
$L__BB1_27:
	selp.f64 	%fd308, %fd314, %fd315, %p218;
	selp.u32 	%r436, 1, 0, %p218;
	add.s32 	%r46, %r44, %r436;
	not.pred 	%p198, %p218;
	selp.u32 	%r437, 1, 0, %p198;
	add.s32 	%r47, %r45, %r437;
	@%p218 bra 	$L__BB1_29;
	shl.b32 	%r438, %r47, 3;
	mov.u32 	%r439, _ZZN3cub18CUB_300001_SM_10006detail10merge_sort30DeviceMergeSortBlockSortKernelINS2_10policy_hubIN6thrust24THRUST_300001_SM_1000_NS6detail15normal_iteratorINS6_10device_ptrIdEEEEE9Policy600ESB_PNS0_8NullTypeESB_SF_j5orderdSE_EEvbT0_T1_T2_T3_T4_PT6_PT7_T5_NS1_7vsmem_tEE19static_temp_storage;
	add.s32 	%r440, %r439, %r438;
	ld.shared.f64 	%fd315, [%r440];
	bra.uni 	$L__BB1_30;
$L__BB1_29:
	shl.b32 	%r441, %r46, 3;
	mov.u32 	%r442, _ZZN3cub18CUB_300001_SM_10006detail10merge_sort30DeviceMergeSortBlockSortKernelINS2_10policy_hubIN6thrust24THRUST_300001_SM_1000_NS6detail15normal_iteratorINS6_10device_ptrIdEEEEE9Policy600ESB_PNS0_8NullTypeESB_SF_j5orderdSE_EEvbT0_T1_T2_T3_T4_PT6_PT7_T5_NS1_7vsmem_tEE19static_temp_storage;
	add.s32 	%r443, %r442, %r441;
	ld.shared.f64 	%fd314, [%r443];
$L__BB1_30:
	setp.ge.s32 	%p200, %r46, %r25;
	mov.pred 	%p219, 0;
	@%p200 bra 	$L__BB1_32;
	setp.ge.s32 	%p201, %r47, %r24;
	setp.lt.f64 	%p202, %fd314, %fd315;
	or.pred  	%p219, %p201, %p202;
$L__BB1_32:
	selp.f64 	%fd307, %fd314, %fd315, %p219;
	selp.u32 	%r444, 1, 0, %p219;
	add.s32 	%r48, %r46, %r444;
	not.pred 	%p203, %p219;
	selp.u32 	%r445, 1, 0, %p203;
	add.s32 	%r49, %r47, %r445;
	@%p219 bra 	$L__BB1_34;
	shl.b32 	%r446, %r49, 3;
	mov.u32 	%r447, _ZZN3cub18CUB_300001_SM_10006detail10merge_sort30DeviceMergeSortBlockSortKernelINS2_10policy_hubIN6thrust24THRUST_300001_SM_1000_NS6detail15normal_iteratorINS6_10device_ptrIdEEEEE9Policy600ESB_PNS0_8NullTypeESB_SF_j5orderdSE_EEvbT0_T1_T2_T3_T4_PT6_PT7_T5_NS1_7vsmem_tEE19static_temp_storage;
	add.s32 	%r448, %r447, %r446;
	ld.shared.f64 	%fd315, [%r448];
	bra.uni 	$L__BB1_35;
$L__BB1_34:
	shl.b32 	%r449, %r48, 3;
	mov.u32 	%r450, _ZZN3cub18CUB_300001_SM_10006detail10merge_sort30DeviceMergeSortBlockSortKernelINS2_10policy_hubIN6thrust24THRUST_300001_SM_1000_NS6detail15normal_iteratorINS6_10device_ptrIdEEEEE9Policy600ESB_PNS0_8NullTypeESB_SF_j5orderdSE_EEvbT0_T1_T2_T3_T4_PT6_PT7_T5_NS1_7vsmem_tEE19static_temp_storage;
	add.s32 	%r451, %r450, %r449;
	ld.shared.f64 	%fd314, [%r451];
$L__BB1_35:
	setp.ge.s32 	%p205, %r48, %r25;
	mov.pred 	%p220, 0;
	@%p205 bra 	$L__BB1_37;
	setp.ge.s32 	%p206, %r49, %r24;
	setp.lt.f64 	%p207, %fd314, %fd315;
	or.pred  	%p220, %p206, %p207;
$L__BB1_37:
	selp.f64 	%fd306, %fd314, %fd315, %p220;
	selp.u32 	%r452, 1, 0, %p220;
	add.s32 	%r50, %r48, %r452;
	not.pred 	%p208, %p220;
	selp.u32 	%r453, 1, 0, %p208;
	add.s32 	%r51, %r49, %r453;
	@%p220 bra 	$L__BB1_39;
	shl.b32 	%r454, %r51, 3;
	mov.u32 	%r455, _ZZN3cub18CUB_300001_SM_10006detail10merge_sort30DeviceMergeSortBlockSortKernelINS2_10policy_hubIN6thrust24THRUST_300001_SM_1000_NS6detail15normal_iteratorINS6_10device_ptrIdEEEEE9Policy600ESB_PNS0_8NullTypeESB_SF_j5orderdSE_EEvbT0_T1_T2_T3_T4_PT6_PT7_T5_NS1_7vsmem_tEE19static_temp_storage;
	add.s32 	%r456, %r455, %r454;
	ld.shared.f64 	%fd315, [%r456];
	bra.uni 	$L__BB1_40;
$L__BB1_39:
	shl.b32 	%r457, %r50, 3;
	mov.u32 	%r458, _ZZN3cub18CUB_300001_SM_10006detail10merge_sort30DeviceMergeSortBlockSortKernelINS2_10policy_hubIN6thrust24THRUST_300001_SM_1000_NS6detail15normal_iteratorINS6_10device_ptrIdEEEEE9Policy600ESB_PNS0_8NullTypeESB_SF_j5orderdSE_EEvbT0_T1_T2_T3_T4_PT6_PT7_T5_NS1_7vsmem_tEE19static_temp_storage;
	add.s32 	%r459, %r458, %r457;
	ld.shared.f64 	%fd314, [%r459];
$L__BB1_40:
	setp.lt.s32 	%p209, %r50, %r25;
	setp.ge.s32 	%p210, %r51, %r24;
	setp.lt.f64 	%p211, %fd314, %fd315;
	selp.f64 	%fd287, %fd314, %fd315, %p211;
	selp.f64 	%fd288, %fd314, %fd287, %p210;
	selp.f64 	%fd305, %fd288, %fd315, %p209;
	shl.b32 	%r52, %r464, 1;
	setp.lt.u32 	%p212, %r464, 129;
	mov.u32 	%r464, %r52;
	@%p212 bra 	$L__BB1_2;
	ld.param.s8 	%rs3, [_ZN3cub18CUB_300001_SM_10006detail10merge_sort30DeviceMergeSortBlockSortKernelINS2_10policy_hubIN6thrust24THRUST_300001_SM_1000_NS6detail15normal_iteratorINS6_10device_ptrIdEEEEE9Policy600ESB_PNS0_8NullTypeESB_SF_j5orderdSE_EEvbT0_T1_T2_T3_T4_PT6_PT7_T5_NS1_7vsmem_tE_param_0];
	bar.sync 	0;
	setp.eq.s16 	%p213, %rs3, 0;
	@%p213 bra 	$L__BB1_43;
	st.shared.f64 	[%r13], %fd312;
	st.shared.f64 	[%r14+8], %fd311;
	st.shared.f64 	[%r15+16], %fd310;
	st.shared.f64 	[%r16+24], %fd309;
	st.shared.f64 	[%r17+32], %fd308;
	st.shared.f64 	[%r18+40], %fd307;
	st.shared.f64 	[%r19+48], %fd306;
	st.shared.f64 	[%r20+56], %fd305;
	bar.warp.sync 	-1;
	ld.shared.f64 	%fd289, [%r5];
	ld.shared.f64 	%fd290, [%r6+256];
	ld.shared.f64 	%fd291, [%r7+512];
	ld.shared.f64 	%fd292, [%r8+768];
	ld.shared.f64 	%fd293, [%r9+1024];
	ld.shared.f64 	%fd294, [%r10+1280];
	ld.shared.f64 	%fd295, [%r11+1536];
	ld.shared.f64 	%fd296, [%r12+1792];
	cvt.u64.u32 	%rd26, %r4;
	mov.u32 	%r461, %ctaid.x;
	shl.b32 	%r462, %r461, 11;
	or.b32  	%r463, %r3, %r462;
	cvt.u64.u32 	%rd27, %r463;
	add.s64 	%rd28, %rd27, %rd26;
	shl.b64 	%rd29, %rd28, 3;
	add.s64 	%rd30, %rd2, %rd29;
	st.global.f64 	[%rd30], %fd289;
	st.global.f64 	[%rd30+256], %fd290;
	st.global.f64 	[%rd30+512], %fd291;
	st.global.f64 	[%rd30+768], %fd292;
	st.global.f64 	[%rd30+1024], %fd293;
	st.global.f64 	[%rd30+1280], %fd294;
	st.global.f64 	[%rd30+1536], %fd295;
	st.global.f64 	[%rd30+1792], %fd296;
	bra.uni 	$L__BB1_157;
$L__BB1_43:
	ld.param.u64 	%rd35, [_ZN3cub18CUB_300001_SM_10006detail10merge_sort30DeviceMergeSortBlockSortKernelINS2_10policy_hubIN6thrust24THRUST_300001_SM_1000_NS6detail15normal_iteratorINS6_10device_ptrIdEEEEE9Policy600ESB_PNS0_8NullTypeESB_SF_j5orderdSE_EEvbT0_T1_T2_T3_T4_PT6_PT7_T5_NS1_7vsmem_tE_param_6];
	st.shared.f64 	[%r13], %fd312;
	st.shared.f64 	[%r14+8], %fd311;
	st.shared.f64 	[%r15+16], %fd310;
	st.shared.f64 	[%r16+24], %fd309;
	st.shared.f64 	[%r17+32], %fd308;
	st.shared.f64 	[%r18+40], %fd307;
	st.shared.f64 	[%r19+48], %fd306;
	st.shared.f64 	[%r20+56], %fd305;
	bar.warp.sync 	-1;
	ld.shared.f64 	%fd297, [%r5];
	ld.shared.f64 	%fd298, [%r6+256];
	ld.shared.f64 	%fd299, [%r7+512];
	ld.shared.f64 	%fd300, [%r8+768];
	ld.shared.f64 	%fd301, [%r9+1024];
	ld.shared.f64 	%fd302, [%r10+1280];
	ld.shared.f64 	%fd303, [%r11+1536];
	ld.shared.f64 	%fd304, [%r12+1792];
	cvta.to.global.u64 	%rd31, %rd35;
	add.s64 	%rd33, %rd31, %rd24;
	st.global.f64 	[%rd33], %fd297;
	st.global.f64 	[%rd33+256], %fd298;
	st.global.f64 	[%rd33+512], %fd299;
	st.global.f64 	[%rd33+768], %fd300;
	st.global.f64 	[%rd33+1024], %fd301;
	st.global.f64 	[%rd33+1280], %fd302;
	st.global.f64 	[%rd33+1536], %fd303;
	st.global.f64 	[%rd33+1792], %fd304;
	bra.uni 	$L__BB1_157;
$L__BB1_44:
	sub.s32 	%r116, %r112, %r1;
	min.s32 	%r53, %r116, 2048;
	// begin inline asm
	griddepcontrol.wait;
	// end inline asm
	mul.wide.u32 	%rd10, %r1, 8;
	add.s64 	%rd11, %rd1, %rd10;
	mov.u32 	%r54, %tid.x;
	ld.global.f64 	%fd334, [%rd11];
	and.b32  	%r117, %r54, 31;
	shl.b32 	%r118, %r54, 3;
	and.b32  	%r119, %r118, 7936;
	or.b32  	%r55, %r119, %r117;
	setp.ge.s32 	%p30, %r55, %r53;
	shl.b32 	%r120, %r55, 3;
	cvt.u64.u32 	%rd12, %r120;
	add.s64 	%rd4, %rd11, %rd12;
	mov.f64 	%fd327, %fd334;
	@%p30 bra 	$L__BB1_46;
	ld.global.f64 	%fd327, [%rd4];
$L__BB1_46:
	add.s32 	%r121, %r55, 32;
	setp.ge.s32 	%p31, %r121, %r53;
	mov.f64 	%fd328, %fd334;
	@%p31 bra 	$L__BB1_48;
	ld.global.f64 	%fd328, [%rd4+256];
$L__BB1_48:
	add.s32 	%r122, %r55, 64;
	setp.ge.s32 	%p32, %r122, %r53;
	mov.f64 	%fd329, %fd334;
	@%p32 bra 	$L__BB1_50;
	ld.global.f64 	%fd329, [%rd4+512];
$L__BB1_50:
	add.s32 	%r56, %r55, 96;
	setp.ge.s32 	%p33, %r56, %r53;
	mov.f64 	%fd330, %fd334;
	@%p33 bra 	$L__BB1_52;
	ld.global.f64 	%fd330, [%rd4+768];
$L__BB1_52:
	add.s32 	%r123, %r55, 128;
	setp.ge.s32 	%p34, %r123, %r53;
	mov.f64 	%fd331, %fd334;
	@%p34 bra 	$L__BB1_54;
	ld.global.f64 	%fd331, [%rd4+1024];
$L__BB1_54:
	add.s32 	%r124, %r55, 160;
	setp.ge.s32 	%p35, %r124, %r53;
	mov.f64 	%fd332, %fd334;
	@%p35 bra 	$L__BB1_56;
	ld.global.f64 	%fd332, [%rd4+1280];
$L__BB1_56:
	add.s32 	%r125, %r55, 192;
	setp.ge.s32 	%p36, %r125, %r53;
	mov.f64 	%fd333, %fd334;
	@%p36 bra 	$L__BB1_58;
	ld.global.f64 	%fd333, [%rd4+1536];
$L__BB1_58:
	add.s32 	%r57, %r55, 224;
	setp.ge.s32 	%p37, %r57, %r53;
	@%p37 bra 	$L__BB1_60;
	ld.global.f64 	%fd334, [%rd4+1792];
$L__BB1_60:
	// begin inline asm
	mov.u32 %r126, %laneid;
	// end inline asm
	shl.b32 	%r58, %r54, 3;
	and.b32  	%r127, %r58, 7936;
	add.s32 	%r128, %r126, %r127;
	shr.s32 	%r129, %r128, 5;
	add.s32 	%r130, %r129, %r128;
	shl.b32 	%r131, %r130, 3;
	mov.u32 	%r132, _ZZN3cub18CUB_300001_SM_10006detail10merge_sort30DeviceMergeSortBlockSortKernelINS2_10policy_hubIN6thrust24THRUST_300001_SM_1000_NS6detail15normal_iteratorINS6_10device_ptrIdEEEEE9Policy600ESB_PNS0_8NullTypeESB_SF_j5orderdSE_EEvbT0_T1_T2_T3_T4_PT6_PT7_T5_NS1_7vsmem_tEE19static_temp_storage;
	add.s32 	%r59, %r132, %r131;
	st.shared.f64 	[%r59], %fd327;
	add.s32 	%r133, %r128, 32;
	shr.s32 	%r134, %r133, 5;
	add.s32 	%r135, %r134, %r128;
	shl.b32 	%r136, %r135, 3;
	add.s32 	%r60, %r132, %r136;
	st.shared.f64 	[%r60+256], %fd328;
	add.s32 	%r137, %r128, 64;
	shr.s32 	%r138, %r137, 5;
	add.s32 	%r139, %r138, %r128;
	shl.b32 	%r140, %r139, 3;
	add.s32 	%r61, %r132, %r140;
	st.shared.f64 	[%r61+512], %fd329;
	add.s32 	%r141, %r128, 96;
	shr.s32 	%r142, %r141, 5;
	add.s32 	%r143, %r142, %r128;
	shl.b32 	%r144, %r143, 3;
	add.s32 	%r62, %r132, %r144;
	st.shared.f64 	[%r62+768], %fd330;
	add.s32 	%r145, %r128, 128;
	shr.s32 	%r146, %r145, 5;
	add.s32 	%r147, %r146, %r128;
	shl.b32 	%r148, %r147, 3;
	add.s32 	%r63, %r132, %r148;
	st.shared.f64 	[%r63+1024], %fd331;
	add.s32 	%r149, %r128, 160;
	shr.s32 	%r150, %r149, 5;
	add.s32 	%r151, %r150, %r128;
	shl.b32 	%r152, %r151, 3;
	add.s32 	%r64, %r132, %r152;
	st.shared.f64 	[%r64+1280], %fd332;
	add.s32 	%r153, %r128, 192;
	shr.s32 	%r154, %r153, 5;
	add.s32 	%r155, %r154, %r128;
	shl.b32 	%r156, %r155, 3;
	add.s32 	%r65, %r132, %r156;
	st.shared.f64 	[%r65+1536], %fd333;
	add.s32 	%r157, %r128, 224;
	shr.s32 	%r158, %r157, 5;
	add.s32 	%r159, %r158, %r128;
	shl.b32 	%r160, %r159, 3;
	add.s32 	%r66, %r132, %r160;
	st.shared.f64 	[%r66+1792], %fd334;
	bar.warp.sync 	-1;
	mad.lo.s32 	%r161, %r126, 7, %r128;
	shr.s32 	%r162, %r161, 5;
	add.s32 	%r163, %r162, %r161;
	shl.b32 	%r164, %r163, 3;
	add.s32 	%r67, %r132, %r164;
	ld.shared.f64 	%fd362, [%r67];
	add.s32 	%r165, %r161, 1;
	shr.s32 	%r166, %r165, 5;
	add.s32 	%r167, %r166, %r161;
	shl.b32 	%r168, %r167, 3;
	add.s32 	%r68, %r132, %r168;
	ld.shared.f64 	%fd73, [%r68+8];
	add.s32 	%r169, %r161, 2;
	shr.s32 	%r170, %r169, 5;
	add.s32 	%r171, %r170, %r161;
	shl.b32 	%r172, %r171, 3;
	add.s32 	%r69, %r132, %r172;
	ld.shared.f64 	%fd74, [%r69+16];
	add.s32 	%r173, %r161, 3;
	shr.s32 	%r174, %r173, 5;
	add.s32 	%r175, %r174, %r161;
	shl.b32 	%r176, %r175, 3;
	add.s32 	%r70, %r132, %r176;
	ld.shared.f64 	%fd75, [%r70+24];
	add.s32 	%r177, %r161, 4;
	shr.s32 	%r178, %r177, 5;
	add.s32 	%r179, %r178, %r161;
	shl.b32 	%r180, %r179, 3;
	add.s32 	%r71, %r132, %r180;
	ld.shared.f64 	%fd76, [%r71+32];
	add.s32 	%r181, %r161, 5;
	shr.s32 	%r182, %r181, 5;
	add.s32 	%r183, %r182, %r161;
	shl.b32 	%r184, %r183, 3;
	add.s32 	%r72, %r132, %r184;
	ld.shared.f64 	%fd77, [%r72+40];
	add.s32 	%r185, %r161, 6;
	shr.s32 	%r186, %r185, 5;
	add.s32 	%r187, %r186, %r161;
	shl.b32 	%r188, %r187, 3;
	add.s32 	%r73, %r132, %r188;
	ld.shared.f64 	%fd78, [%r73+48];
	add.s32 	%r189, %r161, 7;
	shr.s32 	%r190, %r189, 5;
	add.s32 	%r191, %r190, %r161;
	shl.b32 	%r192, %r191, 3;
	add.s32 	%r74, %r132, %r192;
	ld.shared.f64 	%fd79, [%r74+56];
	bar.sync 	0;
	// begin inline asm
	griddepcontrol.launch_dependents;
	// end inline asm
	or.b32  	%r193, %r58, 1;
	setp.ge.u32 	%p38, %r193, %r53;
	mov.f64 	%fd353, %fd362;
	mov.f64 	%fd337, %fd362;
	@%p38 bra 	$L__BB1_63;
	setp.geu.f64 	%p39, %fd362, %fd73;
	mov.f64 	%fd353, %fd73;
	@%p39 bra 	$L__BB1_63;
	mov.f64 	%fd337, %fd73;
$L__BB1_63:
	add.s32 	%r194, %r58, 2;
	setp.ge.u32 	%p40, %r194, %r53;
	mov.f64 	%fd339, %fd337;
	@%p40 bra 	$L__BB1_66;
	setp.geu.f64 	%p41, %fd337, %fd74;
	mov.f64 	%fd337, %fd74;
	@%p41 bra 	$L__BB1_66;
	mov.f64 	%fd339, %fd74;
$L__BB1_66:
	add.s32 	%r195, %r58, 3;
	setp.ge.u32 	%p42, %r195, %r53;
	mov.f64 	%fd341, %fd339;
	@%p42 bra 	$L__BB1_69;
	setp.geu.f64 	%p43, %fd339, %fd75;
	mov.f64 	%fd339, %fd75;
	@%p43 bra 	$L__BB1_69;
	mov.f64 	%fd341, %fd75;
$L__BB1_69:
	add.s32 	%r196, %r58, 4;
	setp.ge.u32 	%p44, %r196, %r53;
	mov.f64 	%fd343, %fd341;
	@%p44 bra 	$L__BB1_72;
	setp.geu.f64 	%p45, %fd341, %fd76;
	mov.f64 	%fd341, %fd76;
	@%p45 bra 	$L__BB1_72;
	mov.f64 	%fd343, %fd76;
$L__BB1_72:
	add.s32 	%r197, %r58, 5;
	setp.ge.u32 	%p46, %r197, %r53;
	mov.f64 	%fd345, %fd343;
	@%p46 bra 	$L__BB1_75;
	setp.geu.f64 	%p47, %fd343, %fd77;
	mov.f64 	%fd343, %fd77;
	@%p47 bra 	$L__BB1_75;
	mov.f64 	%fd345, %fd77;
$L__BB1_75:
	add.s32 	%r198, %r58, 6;
	setp.ge.u32 	%p48, %r198, %r53;
	mov.f64 	%fd346, %fd345;
	@%p48 bra 	$L__BB1_78;
	setp.geu.f64 	%p49, %fd345, %fd78;
	mov.f64 	%fd345, %fd78;
	@%p49 bra 	$L__BB1_78;
	mov.f64 	%fd346, %fd78;
$L__BB1_78:
	add.s32 	%r199, %r58, 7;
	setp.lt.u32 	%p50, %r199, %r53;
	selp.f64 	%fd355, %fd79, %fd346, %p50;
	setp.ge.u32 	%p51, %r58, %r53;
	@%p51 bra 	$L__BB1_81;
	setp.geu.f64 	%p52, %fd353, %fd362;
	selp.f64 	%fd171, %fd353, %fd362, %p52;
	selp.f64 	%fd172, %fd362, %fd353, %p52;
	setp.geu.f64 	%p53, %fd339, %fd337;
	selp.f64 	%fd173, %fd339, %fd337, %p53;
	selp.f64 	%fd174, %fd337, %fd339, %p53;
	setp.geu.f64 	%p54, %fd343, %fd341;
	selp.f64 	%fd175, %fd343, %fd341, %p54;
	selp.f64 	%fd176, %fd341, %fd343, %p54;
	setp.geu.f64 	%p55, %fd355, %fd345;
	selp.f64 	%fd177, %fd355, %fd345, %p55;
	selp.f64 	%fd178, %fd345, %fd355, %p55;
	setp.geu.f64 	%p56, %fd174, %fd171;
	selp.f64 	%fd179, %fd174, %fd171, %p56;
	selp.f64 	%fd180, %fd171, %fd174, %p56;
	setp.geu.f64 	%p57, %fd176, %fd173;
	selp.f64 	%fd181, %fd176, %fd173, %p57;
	selp.f64 	%fd182, %fd173, %fd176, %p57;
	setp.geu.f64 	%p58, %fd178, %fd175;
	selp.f64 	%fd183, %fd178, %fd175, %p58;
	selp.f64 	%fd184, %fd175, %fd178, %p58;
	setp.geu.f64 	%p59, %fd180, %fd172;
	selp.f64 	%fd185, %fd180, %fd172, %p59;
	selp.f64 	%fd186, %fd172, %fd180, %p59;
	setp.geu.f64 	%p60, %fd182, %fd179;
	selp.f64 	%fd187, %fd182, %fd179, %p60;
	selp.f64 	%fd188, %fd179, %fd182, %p60;
	setp.geu.f64 	%p61, %fd184, %fd181;
	selp.f64 	%fd189, %fd184, %fd181, %p61;
	selp.f64 	%fd190, %fd181, %fd184, %p61;
	setp.geu.f64 	%p62, %fd177, %fd183;
	selp.f64 	%fd191, %fd177, %fd183, %p62;
	selp.f64 	%fd192, %fd183, %fd177, %p62;
	setp.geu.f64 	%p63, %fd188, %fd185;
	selp.f64 	%fd193, %fd188, %fd185, %p63;
	selp.f64 	%fd194, %fd185, %fd188, %p63;
	setp.geu.f64 	%p64, %fd190, %fd187;
	selp.f64 	%fd195, %fd190, %fd187, %p64;
	selp.f64 	%fd196, %fd187, %fd190, %p64;
	setp.geu.f64 	%p65, %fd192, %fd189;
	selp.f64 	%fd197, %fd192, %fd189, %p65;
	selp.f64 	%fd198, %fd189, %fd192, %p65;
	setp.geu.f64 	%p66, %fd194, %fd186;
	selp.f64 	%fd199, %fd194, %fd186, %p66;
	selp.f64 	%fd200, %fd186, %fd194, %p66;
	setp.geu.f64 	%p67, %fd196, %fd193;
	selp.f64 	%fd201, %fd196, %fd193, %p67;
	selp.f64 	%fd202, %fd193, %fd196, %p67;
	setp.geu.f64 	%p68, %fd198, %fd195;
	selp.f64 	%fd203, %fd198, %fd195, %p68;
	selp.f64 	%fd204, %fd195, %fd198, %p68;
	setp.geu.f64 	%p69, %fd191, %fd197;
	selp.f64 	%fd205, %fd191, %fd197, %p69;
	selp.f64 	%fd206, %fd197, %fd191, %p69;
	setp.geu.f64 	%p70, %fd202, %fd199;
	selp.f64 	%fd207, %fd202, %fd199, %p70;
	selp.f64 	%fd208, %fd199, %fd202, %p70;
	setp.geu.f64 	%p71, %fd204, %fd201;
	selp.f64 	%fd209, %fd204, %fd201, %p71;
	selp.f64 	%fd210, %fd201, %fd204, %p71;
	setp.geu.f64 	%p72, %fd206, %fd203;
	selp.f64 	%fd211, %fd206, %fd203, %p72;
	selp.f64 	%fd212, %fd203, %fd206, %p72;
	setp.geu.f64 	%p73, %fd208, %fd200;
	selp.f64 	%fd213, %fd208, %fd200, %p73;
	selp.f64 	%fd362, %fd200, %fd208, %p73;
	setp.geu.f64 	%p74, %fd210, %fd207;
	selp.f64 	%fd214, %fd210, %fd207, %p74;
	selp.f64 	%fd215, %fd207, %fd210, %p74;
	setp.geu.f64 	%p75, %fd212, %fd209;
	selp.f64 	%fd343, %fd212, %fd209, %p75;
	selp.f64 	%fd216, %fd209, %fd212, %p75;
	setp.geu.f64 	%p76, %fd205, %fd211;
	selp.f64 	%fd355, %fd205, %fd211, %p76;
	selp.f64 	%fd96, %fd211, %fd205, %p76;
	setp.geu.f64 	%p77, %fd215, %fd213;
	selp.f64 	%fd337, %fd215, %fd213, %p77;
	selp.f64 	%fd353, %fd213, %fd215, %p77;
	setp.geu.f64 	%p78, %fd216, %fd214;
	selp.f64 	%fd341, %fd216, %fd214, %p78;
	selp.f64 	%fd339, %fd214, %fd216, %p78;
	setp.geu.f64 	%p79, %fd96, %fd343;
	mov.f64 	%fd345, %fd96;
	@%p79 bra 	$L__BB1_81;
	mov.f64 	%fd345, %fd343;
	mov.f64 	%fd343, %fd96;
$L__BB1_81:
	mov.b32 	%r468, 2;
	shl.b32 	%r202, %r54, 6;
	mov.u32 	%r203, _ZZN3cub18CUB_300001_SM_10006detail10merge_sort30DeviceMergeSortBlockSortKernelINS2_10policy_hubIN6thrust24THRUST_300001_SM_1000_NS6detail15normal_iteratorINS6_10device_ptrIdEEEEE9Policy600ESB_PNS0_8NullTypeESB_SF_j5orderdSE_EEvbT0_T1_T2_T3_T4_PT6_PT7_T5_NS1_7vsmem_tEE19static_temp_storage;
	add.s32 	%r204, %r203, %r202;
$L__BB1_82:
	bar.sync 	0;
	add.s32 	%r201, %r468, -1;
	st.shared.v2.f64 	[%r204], {%fd362, %fd353};
	st.shared.v2.f64 	[%r204+16], {%fd337, %fd339};
	st.shared.v2.f64 	[%r204+32], {%fd341, %fd343};
	st.shared.v2.f64 	[%r204+48], {%fd345, %fd355};
	bar.sync 	0;
	neg.s32 	%r205, %r468;
	and.b32  	%r206, %r54, %r205;
	shl.b32 	%r207, %r206, 3;
	shl.b32 	%r208, %r468, 2;
	and.b32  	%r209, %r201, %r54;
	shl.b32 	%r210, %r209, 3;
	min.s32 	%r76, %r210, %r53;
	min.s32 	%r77, %r207, %r53;
	add.s32 	%r211, %r77, %r208;
	min.s32 	%r78, %r211, %r53;
	add.s32 	%r212, %r78, %r208;
	min.s32 	%r79, %r212, %r53;
	sub.s32 	%r213, %r78, %r77;
	sub.s32 	%r214, %r79, %r78;
	setp.lt.s32 	%p80, %r76, %r214;
	sub.s32 	%r215, %r76, %r214;
	selp.b32 	%r471, 0, %r215, %p80;
	min.s32 	%r469, %r213, %r76;
	setp.ge.s32 	%p81, %r471, %r469;
	@%p81 bra 	$L__BB1_84;
$L__BB1_83:
	sub.s32 	%r216, %r469, %r471;
	shr.u32 	%r217, %r216, 31;
	add.s32 	%r218, %r216, %r217;
	shr.s32 	%r219, %r218, 1;
	add.s32 	%r220, %r219, %r471;
	add.s32 	%r221, %r220, %r77;
	shl.b32 	%r222, %r221, 3;
	mov.u32 	%r223, _ZZN3cub18CUB_300001_SM_10006detail10merge_sort30DeviceMergeSortBlockSortKernelINS2_10policy_hubIN6thrust24THRUST_300001_SM_1000_NS6detail15normal_iteratorINS6_10device_ptrIdEEEEE9Policy600ESB_PNS0_8NullTypeESB_SF_j5orderdSE_EEvbT0_T1_T2_T3_T4_PT6_PT7_T5_NS1_7vsmem_tEE19static_temp_storage;
	add.s32 	%r224, %r223, %r222;
	ld.shared.f64 	%fd217, [%r224];
	not.b32 	%r225, %r220;
	add.s32 	%r226, %r78, %r76;
	add.s32 	%r227, %r226, %r225;
	shl.b32 	%r228, %r227, 3;
	add.s32 	%r229, %r223, %r228;
	ld.shared.f64 	%fd218, [%r229];
	setp.geu.f64 	%p82, %fd218, %fd217;
	add.s32 	%r230, %r220, 1;
	selp.b32 	%r471, %r230, %r471, %p82;
	selp.b32 	%r469, %r469, %r220, %p82;
	setp.lt.s32 	%p83, %r471, %r469;
	@%p83 bra 	$L__BB1_83;
$L__BB1_84:
	add.s32 	%r87, %r471, %r77;
	add.s32 	%r231, %r78, %r76;
	sub.s32 	%r88, %r231, %r471;
	shl.b32 	%r232, %r87, 3;
	mov.u32 	%r233, _ZZN3cub18CUB_300001_SM_10006detail10merge_sort30DeviceMergeSortBlockSortKernelINS2_10policy_hubIN6thrust24THRUST_300001_SM_1000_NS6detail15normal_iteratorINS6_10device_ptrIdEEEEE9Policy600ESB_PNS0_8NullTypeESB_SF_j5orderdSE_EEvbT0_T1_T2_T3_T4_PT6_PT7_T5_NS1_7vsmem_tEE19static_temp_storage;
	add.s32 	%r89, %r233, %r232;
	ld.shared.f64 	%fd365, [%r89];
	shl.b32 	%r234, %r88, 3;
	add.s32 	%r90, %r233, %r234;
	ld.shared.f64 	%fd364, [%r90];
	setp.ge.s32 	%p85, %r88, %r79;
	mov.pred 	%p221, 0;
	@%p85 bra 	$L__BB1_86;
	setp.ge.s32 	%p86, %r87, %r78;
	setp.lt.f64 	%p87, %fd364, %fd365;
	or.pred  	%p221, %p86, %p87;
$L__BB1_86:
	selp.f64 	%fd362, %fd364, %fd365, %p221;
	selp.u32 	%r235, 1, 0, %p221;
	add.s32 	%r91, %r88, %r235;
	not.pred 	%p88, %p221;
	selp.u32 	%r236, 1, 0, %p88;
	add.s32 	%r92, %r87, %r236;
	@%p88 bra 	$L__BB1_88;
	ld.shared.f64 	%fd364, [%r90+8];
	bra.uni 	$L__BB1_89;
$L__BB1_88:
	ld.shared.f64 	%fd365, [%r89+8];
$L__BB1_89:
	setp.ge.s32 	%p90, %r91, %r79;
	mov.pred 	%p222, 0;
	@%p90 bra 	$L__BB1_91;
	setp.ge.s32 	%p91, %r92, %r78;
	setp.lt.f64 	%p92, %fd364, %fd365;
	or.pred  	%p222, %p91, %p92;
$L__BB1_91:
	selp.f64 	%fd353, %fd364, %fd365, %p222;
	selp.u32 	%r237, 1, 0, %p222;
	add.s32 	%r93, %r91, %r237;
	not.pred 	%p93, %p222;
	selp.u32 	%r238, 1, 0, %p93;
	add.s32 	%r94, %r92, %r238;
	@%p222 bra 	$L__BB1_93;
	shl.b32 	%r239, %r94, 3;
	add.s32 	%r241, %r233, %r239;
	ld.shared.f64 	%fd365, [%r241];
	bra.uni 	$L__BB1_94;
$L__BB1_93:
	shl.b32 	%r242, %r93, 3;
	add.s32 	%r244, %r233, %r242;
	ld.shared.f64 	%fd364, [%r244];
$L__BB1_94:
	setp.ge.s32 	%p95, %r93, %r79;
	mov.pred 	%p223, 0;
	@%p95 bra 	$L__BB1_96;
	setp.ge.s32 	%p96, %r94, %r78;
	setp.lt.f64 	%p97, %fd364, %fd365;
	or.pred  	%p223, %p96, %p97;
$L__BB1_96:
	selp.f64 	%fd337, %fd364, %fd365, %p223;
	selp.u32 	%r245, 1, 0, %p223;
	add.s32 	%r95, %r93, %r245;
	not.pred 	%p98, %p223;
	selp.u32 	%r246, 1, 0, %p98;
	add.s32 	%r96, %r94, %r246;
	@%p223 bra 	$L__BB1_98;
	shl.b32 	%r247, %r96, 3;
	mov.u32 	%r248, _ZZN3cub18CUB_300001_SM_10006detail10merge_sort30DeviceMergeSortBlockSortKernelINS2_10policy_hubIN6thrust24THRUST_300001_SM_1000_NS6detail15normal_iteratorINS6_10device_ptrIdEEEEE9Policy600ESB_PNS0_8NullTypeESB_SF_j5orderdSE_EEvbT0_T1_T2_T3_T4_PT6_PT7_T5_NS1_7vsmem_tEE19static_temp_storage;
	add.s32 	%r249, %r248, %r247;
	ld.shared.f64 	%fd365, [%r249];
	bra.uni 	$L__BB1_99;
$L__BB1_98:
	shl.b32 	%r250, %r95, 3;
	mov.u32 	%r251, _ZZN3cub18CUB_300001_SM_10006detail10merge_sort30DeviceMergeSortBlockSortKernelINS2_10policy_hubIN6thrust24THRUST_300001_SM_1000_NS6detail15normal_iteratorINS6_10device_ptrIdEEEEE9Policy600ESB_PNS0_8NullTypeESB_SF_j5orderdSE_EEvbT0_T1_T2_T3_T4_PT6_PT7_T5_NS1_7vsmem_tEE19static_temp_storage;
	add.s32 	%r252, %r251, %r250;
	ld.shared.f64 	%fd364, [%r252];
$L__BB1_99:
	setp.ge.s32 	%p100, %r95, %r79;
	mov.pred 	%p224, 0;
	@%p100 bra 	$L__BB1_101;
	setp.ge.s32 	%p101, %r96, %r78;
	setp.lt.f64 	%p102, %fd364, %fd365;
	or.pred  	%p224, %p101, %p102;
$L__BB1_101:
	selp.f64 	%fd339, %fd364, %fd365, %p224;
	selp.u32 	%r253, 1, 0, %p224;
	add.s32 	%r97, %r95, %r253;
	not.pred 	%p103, %p224;
	selp.u32 	%r254, 1, 0, %p103;
	add.s32 	%r98, %r96, %r254;
	@%p224 bra 	$L__BB1_103;
	shl.b32 	%r255, %r98, 3;
	mov.u32 	%r256, _ZZN3cub18CUB_300001_SM_10006detail10merge_sort30DeviceMergeSortBlockSortKernelINS2_10policy_hubIN6thrust24THRUST_300001_SM_1000_NS6detail15normal_iteratorINS6_10device_ptrIdEEEEE9Policy600ESB_PNS0_8NullTypeESB_SF_j5orderdSE_EEvbT0_T1_T2_T3_T4_PT6_PT7_T5_NS1_7vsmem_tEE19static_temp_storage;
	add.s32 	%r257, %r256, %r255;
	ld.shared.f64 	%fd365, [%r257];
	bra.uni 	$L__BB1_104;
$L__BB1_103:
	shl.b32 	%r258, %r97, 3;
	mov.u32 	%r259, _ZZN3cub18CUB_300001_SM_10006detail10merge_sort30DeviceMergeSortBlockSortKernelINS2_10policy_hubIN6thrust24THRUST_300001_SM_1000_NS6detail15normal_iteratorINS6_10device_ptrIdEEEEE9Policy600ESB_PNS0_8NullTypeESB_SF_j5orderdSE_EEvbT0_T1_T2_T3_T4_PT6_PT7_T5_NS1_7vsmem_tEE19static_temp_storage;
	add.s32 	%r260, %r259, %r258;
	ld.shared.f64 	%fd364, [%r260];
$L__BB1_104:
	setp.ge.s32 	%p105, %r97, %r79;
	mov.pred 	%p225, 0;
	@%p105 bra 	$L__BB1_106;
	setp.ge.s32 	%p106, %r98, %r78;
	setp.lt.f64 	%p107, %fd364, %fd365;
	or.pred  	%p225, %p106, %p107;
$L__BB1_106:
	selp.f64 	%fd341, %fd364, %fd365, %p225;
	selp.u32 	%r261, 1, 0, %p225;
	add.s32 	%r99, %r97, %r261;
	not.pred 	%p108, %p225;
	selp.u32 	%r262, 1, 0, %p108;
	add.s32 	%r100, %r98, %r262;
	@%p225 bra 	$L__BB1_108;
	shl.b32 	%r263, %r100, 3;
	mov.u32 	%r264, _ZZN3cub18CUB_300001_SM_10006detail10merge_sort30DeviceMergeSortBlockSortKernelINS2_10policy_hubIN6thrust24THRUST_300001_SM_1000_NS6detail15normal_iteratorINS6_10device_ptrIdEEEEE9Policy600ESB_PNS0_8NullTypeESB_SF_j5orderdSE_EEvbT0_T1_T2_T3_T4_PT6_PT7_T5_NS1_7vsmem_tEE19static_temp_storage;
	add.s32 	%r265, %r264, %r263;
	ld.shared.f64 	%fd365, [%r265];
	bra.uni 	$L__BB1_109;
$L__BB1_108:
	shl.b32 	%r266, %r99, 3;
	mov.u32 	%r267, _ZZN3cub18CUB_300001_SM_10006detail10merge_sort30DeviceMergeSortBlockSortKernelINS2_10policy_hubIN6thrust24THRUST_300001_SM_1000_NS6detail15normal_iteratorINS6_10device_ptrIdEEEEE9Policy600ESB_PNS0_8NullTypeESB_SF_j5orderdSE_EEvbT0_T1_T2_T3_T4_PT6_PT7_T5_NS1_7vsmem_tEE19static_temp_storage;
	add.s32 	%r268, %r267, %r266;
	ld.shared.f64 	%fd364, [%r268];
$L__BB1_109:
	setp.ge.s32 	%p110, %r99, %r79;
	mov.pred 	%p226, 0;
	@%p110 bra 	$L__BB1_111;
	setp.ge.s32 	%p111, %r100, %r78;
	setp.lt.f64 	%p112, %fd364, %fd365;
	or.pred  	%p226, %p111, %p112;
$L__BB1_111:
	selp.f64 	%fd343, %fd364, %fd365, %p226;
	selp.u32 	%r269, 1, 0, %p226;
	add.s32 	%r101, %r99, %r269;
	not.pred 	%p113, %p226;
	selp.u32 	%r270, 1, 0, %p113;
	add.s32 	%r102, %r100, %r270;
	@%p226 bra 	$L__BB1_113;
	shl.b32 	%r271, %r102, 3;
	mov.u32 	%r272, _ZZN3cub18CUB_300001_SM_10006detail10merge_sort30DeviceMergeSortBlockSortKernelINS2_10policy_hubIN6thrust24THRUST_300001_SM_1000_NS6detail15normal_iteratorINS6_10device_ptrIdEEEEE9Policy600ESB_PNS0_8NullTypeESB_SF_j5orderdSE_EEvbT0_T1_T2_T3_T4_PT6_PT7_T5_NS1_7vsmem_tEE19static_temp_storage;
	add.s32 	%r273, %r272, %r271;
	ld.shared.f64 	%fd365, [%r273];
	bra.uni 	$L__BB1_114;
$L__BB1_113:
	shl.b32 	%r274, %r101, 3;
	mov.u32 	%r275, _ZZN3cub18CUB_300001_SM_10006detail10merge_sort30DeviceMergeSortBlockSortKernelINS2_10policy_hubIN6thrust24THRUST_300001_SM_1000_NS6detail15normal_iteratorINS6_10device_ptrIdEEEEE9Policy600ESB_PNS0_8NullTypeESB_SF_j5orderdSE_EEvbT0_T1_T2_T3_T4_PT6_PT7_T5_NS1_7vsmem_tEE19static_temp_storage;
	add.s32 	%r276, %r275, %r274;
	ld.shared.f64 	%fd364, [%r276];
$L__BB1_114:
	setp.ge.s32 	%p115, %r101, %r79;
	mov.pred 	%p227, 0;
	@%p115 bra 	$L__BB1_116;
	setp.ge.s32 	%p116, %r102, %r78;
	setp.lt.f64 	%p117, %fd364, %fd365;
	or.pred  	%p227, %p116, %p117;
$L__BB1_116:
	selp.f64 	%fd345, %fd364, %fd365, %p227;
	selp.u32 	%r277, 1, 0, %p227;
	add.s32 	%r103, %r101, %r277;
	not.pred 	%p118, %p227;
	selp.u32 	%r278, 1, 0, %p118;
	add.s32 	%r104, %r102, %r278;
	@%p227 bra 	$L__BB1_118;
	shl.b32 	%r279, %r104, 3;
	mov.u32 	%r280, _ZZN3cub18CUB_300001_SM_10006detail10merge_sort30DeviceMergeSortBlockSortKernelINS2_10policy_hubIN6thrust24THRUST_300001_SM_1000_NS6detail15normal_iteratorINS6_10device_ptrIdEEEEE9Policy600ESB_PNS0_8NullTypeESB_SF_j5orderdSE_EEvbT0_T1_T2_T3_T4_PT6_PT7_T5_NS1_7vsmem_tEE19static_temp_storage;
	add.s32 	%r281, %r280, %r279;
	ld.shared.f64 	%fd365, [%r281];
	bra.uni 	$L__BB1_119;
$L__BB1_118:
	shl.b32 	%r282, %r103, 3;
	mov.u32 	%r283, _ZZN3cub18CUB_300001_SM_10006detail10merge_sort30DeviceMergeSortBlockSortKernelINS2_10policy_hubIN6thrust24THRUST_300001_SM_1000_NS6detail15normal_iteratorINS6_10device_ptrIdEEEEE9Policy600ESB_PNS0_8NullTypeESB_SF_j5orderdSE_EEvbT0_T1_T2_T3_T4_PT6_PT7_T5_NS1_7vsmem_tEE19static_temp_storage;
	add.s32 	%r284, %r283, %r282;
	ld.shared.f64 	%fd364, [%r284];
$L__BB1_119:
	setp.lt.s32 	%p119, %r103, %r79;
	setp.ge.s32 	%p120, %r104, %r78;
	setp.lt.f64 	%p121, %fd364, %fd365;
	selp.f64 	%fd219, %fd364, %fd365, %p121;
	selp.f64 	%fd220, %fd364, %fd219, %p120;
	selp.f64 	%fd355, %fd220, %fd365, %p119;
	shl.b32 	%r105, %r468, 1;
	setp.lt.u32 	%p122, %r468, 129;
	mov.u32 	%r468, %r105;
	@%p122 bra 	$L__BB1_82;
	ld.param.s8 	%rs2, [_ZN3cub18CUB_300001_SM_10006detail10merge_sort30DeviceMergeSortBlockSortKernelINS2_10policy_hubIN6thrust24THRUST_300001_SM_1000_NS6detail15normal_iteratorINS6_10device_ptrIdEEEEE9Policy600ESB_PNS0_8NullTypeESB_SF_j5orderdSE_EEvbT0_T1_T2_T3_T4_PT6_PT7_T5_NS1_7vsmem_tE_param_0];
	add.s32 	%r106, %r55, 32;
	add.s32 	%r107, %r55, 128;
	add.s32 	%r108, %r55, 160;
	add.s32 	%r109, %r55, 64;
	bar.sync 	0;
	setp.eq.s16 	%p123, %rs2, 0;
	@%p123 bra 	$L__BB1_139;
	st.shared.f64 	[%r67], %fd362;
	st.shared.f64 	[%r68+8], %fd353;
	st.shared.f64 	[%r69+16], %fd337;
	st.shared.f64 	[%r70+24], %fd339;
	st.shared.f64 	[%r71+32], %fd341;
	st.shared.f64 	[%r72+40], %fd343;
	st.shared.f64 	[%r73+48], %fd345;
	st.shared.f64 	[%r74+56], %fd355;
	bar.warp.sync 	-1;
	ld.shared.f64 	%fd155, [%r59];
	ld.shared.f64 	%fd156, [%r60+256];
	ld.shared.f64 	%fd157, [%r61+512];
	ld.shared.f64 	%fd158, [%r62+768];
	ld.shared.f64 	%fd159, [%r63+1024];
	ld.shared.f64 	%fd160, [%r64+1280];
	ld.shared.f64 	%fd161, [%r65+1536];
	ld.shared.f64 	%fd162, [%r66+1792];
	setp.eq.s32 	%p124, %r54, 0;
	@%p124 bra 	$L__BB1_122;
	bra.uni 	$L__BB1_123;
$L__BB1_122:
	st.volatile.shared.u32 	[_ZZN3cub18CUB_300001_SM_10006detail10merge_sort30DeviceMergeSortBlockSortKernelINS2_10policy_hubIN6thrust24THRUST_300001_SM_1000_NS6detail15normal_iteratorINS6_10device_ptrIdEEEEE9Policy600ESB_PNS0_8NullTypeESB_SF_j5orderdSE_EEvbT0_T1_T2_T3_T4_PT6_PT7_T5_NS1_7vsmem_tEE19static_temp_storage+16896], %r53;
$L__BB1_123:
	bar.sync 	0;
	ld.volatile.shared.u32 	%r110, [_ZZN3cub18CUB_300001_SM_10006detail10merge_sort30DeviceMergeSortBlockSortKernelINS2_10policy_hubIN6thrust24THRUST_300001_SM_1000_NS6detail15normal_iteratorINS6_10device_ptrIdEEEEE9Policy600ESB_PNS0_8NullTypeESB_SF_j5orderdSE_EEvbT0_T1_T2_T3_T4_PT6_PT7_T5_NS1_7vsmem_tEE19static_temp_storage+16896];
	mov.u32 	%r285, %tid.x;
	shl.b32 	%r286, %r285, 3;
	and.b32  	%r287, %r286, 7936;
	cvt.u64.u32 	%rd13, %r287;
	and.b32  	%r288, %r285, 31;
	mov.u32 	%r289, %ctaid.x;
	shl.b32 	%r290, %r289, 11;
	or.b32  	%r291, %r288, %r290;
	cvt.u64.u32 	%rd14, %r291;
	add.s64 	%rd15, %rd14, %rd13;
	setp.ge.s32 	%p125, %r55, %r110;
	shl.b64 	%rd16, %rd15, 3;
	add.s64 	%rd5, %rd2, %rd16;
	@%p125 bra 	$L__BB1_125;
	st.global.f64 	[%rd5], %fd155;
$L__BB1_125:
	setp.ge.s32 	%p126, %r106, %r110;
	@%p126 bra 	$L__BB1_127;
	st.global.f64 	[%rd5+256], %fd156;
$L__BB1_127:
	setp.ge.s32 	%p127, %r109, %r110;
	@%p127 bra 	$L__BB1_129;
	st.global.f64 	[%rd5+512], %fd157;
$L__BB1_129:
	setp.ge.s32 	%p128, %r56, %r110;
	@%p128 bra 	$L__BB1_131;
	st.global.f64 	[%rd5+768], %fd158;
$L__BB1_131:
	setp.ge.s32 	%p129, %r107, %r110;
	@%p129 bra 	$L__BB1_133;
	st.global.f64 	[%rd5+1024], %fd159;
$L__BB1_133:
	setp.ge.s32 	%p130, %r108, %r110;
	@%p130 bra 	$L__BB1_135;
	st.global.f64 	[%rd5+1280], %fd160;
$L__BB1_135:
	or.b32  	%r296, %r287, %r288;
	or.b32  	%r297, %r296, 192;
	setp.ge.s32 	%p131, %r297, %r110;
	@%p131 bra 	$L__BB1_137;
	st.global.f64 	[%rd5+1536], %fd161;
$L__BB1_137:
	setp.ge.s32 	%p132, %r57, %r110;
	@%p132 bra 	$L__BB1_157;
	st.global.f64 	[%rd5+1792], %fd162;
	bra.uni 	$L__BB1_157;
$L__BB1_139:
	st.shared.f64 	[%r67], %fd362;
	st.shared.f64 	[%r68+8], %fd353;
	st.shared.f64 	[%r69+16], %fd337;
	st.shared.f64 	[%r70+24], %fd339;
	st.shared.f64 	[%r71+32], %fd341;
	st.shared.f64 	[%r72+40], %fd343;
	st.shared.f64 	[%r73+48], %fd345;
	st.shared.f64 	[%r74+56], %fd355;
	bar.warp.sync 	-1;
	ld.shared.f64 	%fd163, [%r59];
	ld.shared.f64 	%fd164, [%r60+256];
	ld.shared.f64 	%fd165, [%r61+512];
	ld.shared.f64 	%fd166, [%r62+768];
	ld.shared.f64 	%fd167, [%r63+1024];
	ld.shared.f64 	%fd168, [%r64+1280];
	ld.shared.f64 	%fd169, [%r65+1536];
	ld.shared.f64 	%fd170, [%r66+1792];
	setp.eq.s32 	%p133, %r54, 0;
	@%p133 bra 	$L__BB1_140;
	bra.uni 	$L__BB1_141;
$L__BB1_140:
	st.volatile.shared.u32 	[_ZZN3cub18CUB_300001_SM_10006detail10merge_sort30DeviceMergeSortBlockSortKernelINS2_10policy_hubIN6thrust24THRUST_300001_SM_1000_NS6detail15normal_iteratorINS6_10device_ptrIdEEEEE9Policy600ESB_PNS0_8NullTypeESB_SF_j5orderdSE_EEvbT0_T1_T2_T3_T4_PT6_PT7_T5_NS1_7vsmem_tEE19static_temp_storage+16896], %r53;
$L__BB1_141:
	ld.param.u64 	%rd34, [_ZN3cub18CUB_300001_SM_10006detail10merge_sort30DeviceMergeSortBlockSortKernelINS2_10policy_hubIN6thrust24THRUST_300001_SM_1000_NS6detail15normal_iteratorINS6_10device_ptrIdEEEEE9Policy600ESB_PNS0_8NullTypeESB_SF_j5orderdSE_EEvbT0_T1_T2_T3_T4_PT6_PT7_T5_NS1_7vsmem_tE_param_6];
	bar.sync 	0;
	ld.volatile.shared.u32 	%r111, [_ZZN3cub18CUB_300001_SM_10006detail10merge_sort30DeviceMergeSortBlockSortKernelINS2_10policy_hubIN6thrust24THRUST_300001_SM_1000_NS6detail15normal_iteratorINS6_10device_ptrIdEEEEE9Policy600ESB_PNS0_8NullTypeESB_SF_j5orderdSE_EEvbT0_T1_T2_T3_T4_PT6_PT7_T5_NS1_7vsmem_tEE19static_temp_storage+16896];
	setp.ge.s32 	%p134, %r55, %r111;
	cvt.u64.u32 	%rd17, %r55;
	mov.u32 	%r298, %ctaid.x;
	shl.b32 	%r299, %r298, 11;
	cvt.u64.u32 	%rd18, %r299;
	add.s64 	%rd19, %rd17, %rd18;
	cvta.to.global.u64 	%rd20, %rd34;
	shl.b64 	%rd21, %rd19, 3;
	add.s64 	%rd6, %rd20, %rd21;
	@%p134 bra 	$L__BB1_143;
	st.global.f64 	[%rd6], %fd163;
$L__BB1_143:
	setp.ge.s32 	%p135, %r106, %r111;
	@%p135 bra 	$L__BB1_145;
	st.global.f64 	[%rd6+256], %fd164;
$L__BB1_145:
	setp.ge.s32 	%p136, %r109, %r111;
	@%p136 bra 	$L__BB1_147;
	st.global.f64 	[%rd6+512], %fd165;
$L__BB1_147:
	setp.ge.s32 	%p137, %r56, %r111;
	@%p137 bra 	$L__BB1_149;
	st.global.f64 	[%rd6+768], %fd166;
$L__BB1_149:
	setp.ge.s32 	%p138, %r107, %r111;
	@%p138 bra 	$L__BB1_151;
	st.global.f64 	[%rd6+1024], %fd167;
$L__BB1_151:
	setp.ge.s32 	%p139, %r108, %r111;
	@%p139 bra 	$L__BB1_153;
	st.global.f64 	[%rd6+1280], %fd168;
$L__BB1_153:
	mov.u32 	%r300, %tid.x;
	shl.b32 	%r301, %r300, 3;
	and.b32  	%r302, %r301, 7936;
	and.b32  	%r303, %r300, 31;
	or.b32  	%r304, %r302, %r303;
	or.b32  	%r305, %r304, 192;
	setp.ge.s32 	%p140, %r305, %r111;
	@%p140 bra 	$L__BB1_155;
	st.global.f64 	[%rd6+1536], %fd169;
$L__BB1_155:
	setp.ge.s32 	%p141, %r57, %r111;
	@%p141 bra 	$L__BB1_157;
	st.global.f64 	[%rd6+1792], %fd170;
$L__BB1_157:
	ret;

}
	// .globl	_ZN3cub18CUB_300001_SM_10006detail10merge_sort30DeviceMergeSortPartitionKernelIN6thrust24THRUST_300001_SM_1000_NS6detail15normal_iteratorINS5_10device_ptrIdEEEEj5orderdEEvbT_PT2_T0_SF_PSF_T1_SF_i
.visible .entry _ZN3cub18CUB_300001_SM_10006detail10merge_sort30DeviceMergeSortPartitionKernelIN6thrust24THRUST_300001_SM_1000_NS6detail15normal_iteratorINS5_10device_ptrIdEEEEj5orderdEEvbT_PT2_T0_SF_PSF_T1_SF_i(
	.param .u8 _ZN3cub18CUB_300001_SM_10006detail10merge_sort30DeviceMergeSortPartitionKernelIN6thrust24THRUST_300001_SM_1000_NS6detail15normal_iteratorINS5_10device_ptrIdEEEEj5orderdEEvbT_PT2_T0_SF_PSF_T1_SF_i_param_0,
	.param .align 8 .b8 _ZN3cub18CUB_300001_SM_10006detail10merge_sort30DeviceMergeSortPartitionKernelIN6thrust24THRUST_300001_SM_1000_NS6detail15normal_iteratorINS5_10device_ptrIdEEEEj5orderdEEvbT_PT2_T0_SF_PSF_T1_SF_i_param_1[8],
	.param .u64 .ptr .align 1 _ZN3cub18CUB_300001_SM_10006detail10merge_sort30DeviceMergeSortPartitionKernelIN6thrust24THRUST_300001_SM_1000_NS6detail15normal_iteratorINS5_10device_ptrIdEEEEj5orderdEEvbT_PT2_T0_SF_PSF_T1_SF_i_param_2,
	.param .u32 _ZN3cub18CUB_300001_SM_10006detail10merge_sort30DeviceMergeSortPartitionKernelIN6thrust24THRUST_300001_SM_1000_NS6detail15normal_iteratorINS5_10device_ptrIdEEEEj5orderdEEvbT_PT2_T0_SF_PSF_T1_SF_i_param_3,
	.param .u32 _ZN3cub18CUB_300001_SM_10006detail10merge_sort30DeviceMergeSortPartitionKernelIN6thrust24THRUST_300001_SM_1000_NS6detail15normal_iteratorINS5_10device_ptrIdEEEEj5orderdEEvbT_PT2_T0_SF_PSF_T1_SF_i_param_4,
	.param .u64 .ptr .align 1 _ZN3cub18CUB_300001_SM_10006detail10merge_sort30DeviceMergeSortPartitionKernelIN6thrust24THRUST_300001_SM_1000_NS6detail15normal_iteratorINS5_10device_ptrIdEEEEj5orderdEEvbT_PT2_T0_SF_PSF_T1_SF_i_param_5,
	.param .align 1 .b8 _ZN3cub18CUB_300001_SM_10006detail10merge_sort30DeviceMergeSortPartitionKernelIN6thrust24THRUST_300001_SM_1000_NS6detail15normal_iteratorINS5_10device_ptrIdEEEEj5orderdEEvbT_PT2_T0_SF_PSF_T1_SF_i_param_6[1],
	.param .u32 _ZN3cub18CUB_300001_SM_10006detail10merge_sort30DeviceMergeSortPartitionKernelIN6thrust24THRUST_300001_SM_1000_NS6detail15normal_iteratorINS5_10device_ptrIdEEEEj5orderdEEvbT_PT2_T0_SF_PSF_T1_SF_i_param_7,
	.param .u32 _ZN3cub18CUB_300001_SM_10006detail10merge_sort30DeviceMergeSortPartitionKernelIN6thrust24THRUST_300001_SM_1000_NS6detail15normal_iteratorINS5_10device_ptrIdEEEEj5orderdEEvbT_PT2_T0_SF_PSF_T1_SF_i_param_8
)
{
	.reg .pred 	%p<10>;
	.reg .b16 	%rs<2>;
	.reg .b32 	%r<66>;
	.reg .b64 	%rd<32>;
	.reg .b64 	%fd<5>;

	ld.param.u64 	%rd9, [_ZN3cub18CUB_300001_SM_10006detail10merge_sort30DeviceMergeSortPartitionKernelIN6thrust24THRUST_300001_SM_1000_NS6detail15normal_iteratorINS5_10device_ptrIdEEEEj5orderdEEvbT_PT2_T0_SF_PSF_T1_SF_i_param_1];
	ld.param.s8 	%rs1, [_ZN3cub18CUB_300001_SM_10006detail10merge_sort30DeviceMergeSortPartitionKernelIN6thrust24THRUST_300001_SM_1000_NS6detail15normal_iteratorINS5_10device_ptrIdEEEEj5orderdEEvbT_PT2_T0_SF_PSF_T1_SF_i_param_0];
	ld.param.u64 	%rd10, [_ZN3cub18CUB_300001_SM_10006detail10merge_sort30DeviceMergeSortPartitionKernelIN6thrust24THRUST_300001_SM_1000_NS6detail15normal_iteratorINS5_10device_ptrIdEEEEj5orderdEEvbT_PT2_T0_SF_PSF_T1_SF_i_param_2];
	ld.param.u32 	%r20, [_ZN3cub18CUB_300001_SM_10006detail10merge_sort30DeviceMergeSortPartitionKernelIN6thrust24THRUST_300001_SM_1000_NS6detail15normal_iteratorINS5_10device_ptrIdEEEEj5orderdEEvbT_PT2_T0_SF_PSF_T1_SF_i_param_3];
	ld.param.u32 	%r21, [_ZN3cub18CUB_300001_SM_10006detail10merge_sort30DeviceMergeSortPartitionKernelIN6thrust24THRUST_300001_SM_1000_NS6detail15normal_iteratorINS5_10device_ptrIdEEEEj5orderdEEvbT_PT2_T0_SF_PSF_T1_SF_i_param_4];
	ld.param.u64 	%rd11, [_ZN3cub18CUB_300001_SM_10006detail10merge_sort30DeviceMergeSortPartitionKernelIN6thrust24THRUST_300001_SM_1000_NS6detail15normal_iteratorINS5_10device_ptrIdEEEEj5orderdEEvbT_PT2_T0_SF_PSF_T1_SF_i_param_5];
	ld.param.u32 	%r22, [_ZN3cub18CUB_300001_SM_10006detail10merge_sort30DeviceMergeSortPartitionKernelIN6thrust24THRUST_300001_SM_1000_NS6detail15normal_iteratorINS5_10device_ptrIdEEEEj5orderdEEvbT_PT2_T0_SF_PSF_T1_SF_i_param_7];
	ld.param.u32 	%r23, [_ZN3cub18CUB_300001_SM_10006detail10merge_sort30DeviceMergeSortPartitionKernelIN6thrust24THRUST_300001_SM_1000_NS6detail15normal_iteratorINS5_10device_ptrIdEEEEj5orderdEEvbT_PT2_T0_SF_PSF_T1_SF_i_param_8];
	cvta.to.global.u64 	%rd1, %rd11;
	mov.u32 	%r24, %ntid.x;
	mov.u32 	%r25, %ctaid.x;
	mov.u32 	%r26, %tid.x;
	mad.lo.s32 	%r1, %r24, %r25, %r26;
	setp.ge.u32 	%p1, %r1, %r21;
	@%p1 bra 	$L__BB2_11;
	shr.u32 	%r27, %r22, 1;
	add.s32 	%r2, %r22, -1;
	neg.s32 	%r28, %r22;
	and.b32  	%r29, %r1, %r28;
	mul.lo.s32 	%r30, %r23, %r29;
	mul.lo.s32 	%r31, %r23, %r27;
	min.u32 	%r3, %r30, %r20;
	not.b32 	%r32, %r30;
	min.u32 	%r33, %r31, %r32;
	add.s32 	%r34, %r33, %r30;
	min.u32 	%r4, %r34, %r20;
	not.b32 	%r35, %r4;
	min.u32 	%r36, %r31, %r35;
	add.s32 	%r37, %r36, %r4;
	min.u32 	%r5, %r37, %r20;
	// begin inline asm
	griddepcontrol.wait;
	// end inline asm
	add.s32 	%r38, %r1, 1;
	setp.ne.s32 	%p2, %r38, %r21;
	@%p2 bra 	$L__BB2_3;
	mul.wide.u32 	%rd30, %r1, 4;
	add.s64 	%rd31, %rd1, %rd30;
	st.global.u32 	[%rd31], %r4;
	bra.uni 	$L__BB2_11;
$L__BB2_3:
	sub.s32 	%r39, %r5, %r3;
	and.b32  	%r40, %r2, %r1;
	mul.lo.s32 	%r41, %r40, %r23;
	min.u32 	%r6, %r41, %r39;
	setp.eq.s16 	%p3, %rs1, 0;
	@%p3 bra 	$L__BB2_7;
	sub.s32 	%r42, %r4, %r3;
	sub.s32 	%r43, %r5, %r4;
	max.u32 	%r44, %r6, %r43;
	sub.s32 	%r65, %r44, %r43;
	min.u32 	%r61, %r42, %r6;
	setp.ge.u32 	%p4, %r65, %r61;
	@%p4 bra 	$L__BB2_10;
	cvta.to.global.u64 	%rd3, %rd9;
	cvt.u64.u32 	%rd4, %r4;
	cvt.u64.u32 	%rd5, %r3;
$L__BB2_6:
	sub.s32 	%r45, %r61, %r65;
	shr.u32 	%r46, %r45, 1;
	add.s32 	%r47, %r46, %r65;
	cvt.u64.u32 	%rd12, %r47;
	add.s64 	%rd13, %rd12, %rd5;
	shl.b64 	%rd14, %rd13, 3;
	add.s64 	%rd15, %rd3, %rd14;
	ld.global.f64 	%fd1, [%rd15];
	not.b32 	%r48, %r47;
	add.s32 	%r49, %r6, %r48;
	cvt.u64.u32 	%rd16, %r49;
	add.s64 	%rd17, %rd16, %rd4;
	shl.b64 	%rd18, %rd17, 3;
	add.s64 	%rd19, %rd3, %rd18;
	ld.global.f64 	%fd2, [%rd19];
	setp.geu.f64 	%p5, %fd2, %fd1;
	add.s32 	%r50, %r47, 1;
	selp.b32 	%r65, %r50, %r65, %p5;
	selp.b32 	%r61, %r61, %r47, %p5;
	setp.lt.u32 	%p6, %r65, %r61;
	@%p6 bra 	$L__BB2_6;
	bra.uni 	$L__BB2_10;
$L__BB2_7:
	sub.s32 	%r51, %r4, %r3;
	sub.s32 	%r52, %r5, %r4;
	max.u32 	%r53, %r6, %r52;
	sub.s32 	%r65, %r53, %r52;
	min.u32 	%r63, %r51, %r6;
	setp.ge.u32 	%p7, %r65, %r63;
	@%p7 bra 	$L__BB2_10;
	cvta.to.global.u64 	%rd6, %rd10;
	cvt.u64.u32 	%rd7, %r4;
	cvt.u64.u32 	%rd8, %r3;
$L__BB2_9:
	sub.s32 	%r54, %r63, %r65;
	shr.u32 	%r55, %r54, 1;
	add.s32 	%r56, %r55, %r65;
	cvt.u64.u32 	%rd20, %r56;
	add.s64 	%rd21, %rd20, %rd8;
	shl.b64 	%rd22, %rd21, 3;
	add.s64 	%rd23, %rd6, %rd22;
	ld.global.f64 	%fd3, [%rd23];
	not.b32 	%r57, %r56;
	add.s32 	%r58, %r6, %r57;
	cvt.u64.u32 	%rd24, %r58;
	add.s64 	%rd25, %rd24, %rd7;
	shl.b64 	%rd26, %rd25, 3;
	add.s64 	%rd27, %rd6, %rd26;
	ld.global.f64 	%fd4, [%rd27];
	setp.geu.f64 	%p8, %fd4, %fd3;
	add.s32 	%r59, %r56, 1;
	selp.b32 	%r65, %r59, %r65, %p8;
	selp.b32 	%r63, %r63, %r56, %p8;
	setp.lt.u32 	%p9, %r65, %r63;
	@%p9 bra 	$L__BB2_9;
$L__BB2_10:
	add.s32 	%r60, %r65, %r3;
	mul.wide.u32 	%rd28, %r1, 4;
	add.s64 	%rd29, %rd1, %rd28;
	st.global.u32 	[%rd29], %r60;
$L__BB2_11:
	ret;

}
	// .globl	_ZN3cub18CUB_300001_SM_10006detail10merge_sort26DeviceMergeSortMergeKernelINS2_10policy_hubIN6thrust24THRUST_300001_SM_1000_NS6detail15normal_iteratorINS6_10device_ptrIdEEEEE9Policy600ESB_PNS0_8NullTypeESB_SF_j5orderdSE_EEvbT2_T3_T4_PT6_PT7_T5_PSJ_SJ_NS1_7vsmem_tE
.visible .entry _ZN3cub18CUB_300001_SM_10006detail10merge_sort26DeviceMergeSortMergeKernelINS2_10policy_hubIN6thrust24THRUST_300001_SM_1000_NS6detail15normal_iteratorINS6_10device_ptrIdEEEEE9Policy600ESB_PNS0_8NullTypeESB_SF_j5orderdSE_EEvbT2_T3_T4_PT6_PT7_T5_PSJ_SJ_NS1_7vsmem_tE(
	.param .u8 _ZN3cub18CUB_300001_SM_10006detail10merge_sort26DeviceMergeSortMergeKernelINS2_10policy_hubIN6thrust24THRUST_300001_SM_1000_NS6detail15normal_iteratorINS6_10device_ptrIdEEEEE9Policy600ESB_PNS0_8NullTypeESB_SF_j5orderdSE_EEvbT2_T3_T4_PT6_PT7_T5_PSJ_SJ_NS1_7vsmem_tE_param_0,
	.param .align 8 .b8 _ZN3cub18CUB_300001_SM_10006detail10merge_sort26DeviceMergeSortMergeKernelINS2_10policy_hubIN6thrust24THRUST_300001_SM_1000_NS6detail15normal_iteratorINS6_10device_ptrIdEEEEE9Policy600ESB_PNS0_8NullTypeESB_SF_j5orderdSE_EEvbT2_T3_T4_PT6_PT7_T5_PSJ_SJ_NS1_7vsmem_tE_param_1[8],
	.param .u64 .ptr .align 1 _ZN3cub18CUB_300001_SM_10006detail10merge_sort26DeviceMergeSortMergeKernelINS2_10policy_hubIN6thrust24THRUST_300001_SM_1000_NS6detail15normal_iteratorINS6_10device_ptrIdEEEEE9Policy600ESB_PNS0_8NullTypeESB_SF_j5orderdSE_EEvbT2_T3_T4_PT6_PT7_T5_PSJ_SJ_NS1_7vsmem_tE_param_2,
	.param .u32 _ZN3cub18CUB_300001_SM_10006detail10merge_sort26DeviceMergeSortMergeKernelINS2_10policy_hubIN6thrust24THRUST_300001_SM_1000_NS6detail15normal_iteratorINS6_10device_ptrIdEEEEE9Policy600ESB_PNS0_8NullTypeESB_SF_j5orderdSE_EEvbT2_T3_T4_PT6_PT7_T5_PSJ_SJ_NS1_7vsmem_tE_param_3,
	.param .u64 .ptr .align 1 _ZN3cub18CUB_300001_SM_10006detail10merge_sort26DeviceMergeSortMergeKernelINS2_10policy_hubIN6thrust24THRUST_300001_SM_1000_NS6detail15normal_iteratorINS6_10device_ptrIdEEEEE9Policy600ESB_PNS0_8NullTypeESB_SF_j5orderdSE_EEvbT2_T3_T4_PT6_PT7_T5_PSJ_SJ_NS1_7vsmem_tE_param_4,
	.param .u64 .ptr .align 1 _ZN3cub18CUB_300001_SM_10006detail10merge_sort26DeviceMergeSortMergeKernelINS2_10policy_hubIN6thrust24THRUST_300001_SM_1000_NS6detail15normal_iteratorINS6_10device_ptrIdEEEEE9Policy600ESB_PNS0_8NullTypeESB_SF_j5orderdSE_EEvbT2_T3_T4_PT6_PT7_T5_PSJ_SJ_NS1_7vsmem_tE_param_5,
	.param .align 1 .b8 _ZN3cub18CUB_300001_SM_10006detail10merge_sort26DeviceMergeSortMergeKernelINS2_10policy_hubIN6thrust24THRUST_300001_SM_1000_NS6detail15normal_iteratorINS6_10device_ptrIdEEEEE9Policy600ESB_PNS0_8NullTypeESB_SF_j5orderdSE_EEvbT2_T3_T4_PT6_PT7_T5_PSJ_SJ_NS1_7vsmem_tE_param_6[1],
	.param .u64 .ptr .align 1 _ZN3cub18CUB_300001_SM_10006detail10merge_sort26DeviceMergeSortMergeKernelINS2_10policy_hubIN6thrust24THRUST_300001_SM_1000_NS6detail15normal_iteratorINS6_10device_ptrIdEEEEE9Policy600ESB_PNS0_8NullTypeESB_SF_j5orderdSE_EEvbT2_T3_T4_PT6_PT7_T5_PSJ_SJ_NS1_7vsmem_tE_param_7,
	.param .u32 _ZN3cub18CUB_300001_SM_10006detail10merge_sort26DeviceMergeSortMergeKernelINS2_10policy_hubIN6thrust24THRUST_300001_SM_1000_NS6detail15normal_iteratorINS6_10device_ptrIdEEEEE9Policy600ESB_PNS0_8NullTypeESB_SF_j5orderdSE_EEvbT2_T3_T4_PT6_PT7_T5_PSJ_SJ_NS1_7vsmem_tE_param_8,
	.param .align 8 .b8 _ZN3cub18CUB_300001_SM_10006detail10merge_sort26DeviceMergeSortMergeKernelINS2_10policy_hubIN6thrust24THRUST_300001_SM_1000_NS6detail15normal_iteratorINS6_10device_ptrIdEEEEE9Policy600ESB_PNS0_8NullTypeESB_SF_j5orderdSE_EEvbT2_T3_T4_PT6_PT7_T5_PSJ_SJ_NS1_7vsmem_tE_param_9[8]
)
.maxntid 256
{
	.reg .pred 	%p<202>;
	.reg .b16 	%rs<6>;
	.reg .b32 	%r<534>;
	.reg .b64 	%rd<187>;
	.reg .b64 	%fd<283>;
	// demoted variable
	.shared .align 16 .b8 _ZZN3cub18CUB_300001_SM_10006detail10merge_sort26DeviceMergeSortMergeKernelINS2_10policy_hubIN6thrust24THRUST_300001_SM_1000_NS6detail15normal_iteratorINS6_10device_ptrIdEEEEE9Policy600ESB_PNS0_8NullTypeESB_SF_j5orderdSE_EEvbT2_T3_T4_PT6_PT7_T5_PSJ_SJ_NS1_7vsmem_tEE19static_temp_storage[16912];
	ld.param.u64 	%rd12, [_ZN3cub18CUB_300001_SM_10006detail10merge_sort26DeviceMergeSortMergeKernelINS2_10policy_hubIN6thrust24THRUST_300001_SM_1000_NS6detail15normal_iteratorINS6_10device_ptrIdEEEEE9Policy600ESB_PNS0_8NullTypeESB_SF_j5orderdSE_EEvbT2_T3_T4_PT6_PT7_T5_PSJ_SJ_NS1_7vsmem_tE_param_1];
	ld.param.u32 	%r95, [_ZN3cub18CUB_300001_SM_10006detail10merge_sort26DeviceMergeSortMergeKernelINS2_10policy_hubIN6thrust24THRUST_300001_SM_1000_NS6detail15normal_iteratorINS6_10device_ptrIdEEEEE9Policy600ESB_PNS0_8NullTypeESB_SF_j5orderdSE_EEvbT2_T3_T4_PT6_PT7_T5_PSJ_SJ_NS1_7vsmem_tE_param_3];
	ld.param.u64 	%rd13, [_ZN3cub18CUB_300001_SM_10006detail10merge_sort26DeviceMergeSortMergeKernelINS2_10policy_hubIN6thrust24THRUST_300001_SM_1000_NS6detail15normal_iteratorINS6_10device_ptrIdEEEEE9Policy600ESB_PNS0_8NullTypeESB_SF_j5orderdSE_EEvbT2_T3_T4_PT6_PT7_T5_PSJ_SJ_NS1_7vsmem_tE_param_4];
	ld.param.u64 	%rd14, [_ZN3cub18CUB_300001_SM_10006detail10merge_sort26DeviceMergeSortMergeKernelINS2_10policy_hubIN6thrust24THRUST_300001_SM_1000_NS6detail15normal_iteratorINS6_10device_ptrIdEEEEE9Policy600ESB_PNS0_8NullTypeESB_SF_j5orderdSE_EEvbT2_T3_T4_PT6_PT7_T5_PSJ_SJ_NS1_7vsmem_tE_param_7];
	ld.param.u32 	%r96, [_ZN3cub18CUB_300001_SM_10006detail10merge_sort26DeviceMergeSortMergeKernelINS2_10policy_hubIN6thrust24THRUST_300001_SM_1000_NS6detail15normal_iteratorINS6_10device_ptrIdEEEEE9Policy600ESB_PNS0_8NullTypeESB_SF_j5orderdSE_EEvbT2_T3_T4_PT6_PT7_T5_PSJ_SJ_NS1_7vsmem_tE_param_8];
	cvta.to.global.u64 	%rd1, %rd13;
	cvta.to.global.u64 	%rd2, %rd14;
	cvta.to.global.u64 	%rd3, %rd12;
	mov.u32 	%r1, %ctaid.x;
	mov.u32 	%r97, %nctaid.x;
	mov.u32 	%r2, %tid.x;
	add.s32 	%r98, %r97, -1;
	setp.ge.u32 	%p29, %r1, %r98;
	@%p29 bra 	$L__BB3_68;
	ld.param.s8 	%rs4, [_ZN3cub18CUB_300001_SM_10006detail10merge_sort26DeviceMergeSortMergeKernelINS2_10policy_hubIN6thrust24THRUST_300001_SM_1000_NS6detail15normal_iteratorINS6_10device_ptrIdEEEEE9Policy600ESB_PNS0_8NullTypeESB_SF_j5orderdSE_EEvbT2_T3_T4_PT6_PT7_T5_PSJ_SJ_NS1_7vsmem_tE_param_0];
	mul.wide.u32 	%rd99, %r1, 4;
	add.s64 	%rd100, %rd2, %rd99;
	ld.global.u32 	%r312, [%rd100];
	ld.global.u32 	%r313, [%rd100+4];
	neg.s32 	%r314, %r96;
	and.b32  	%r315, %r1, %r314;
	shl.b32 	%r3, %r315, 11;
	shl.b32 	%r316, %r96, 10;
	and.b32  	%r4, %r316, -2048;
	sub.s32 	%r317, %r1, %r315;
	shl.b32 	%r318, %r317, 11;
	sub.s32 	%r5, %r312, %r3;
	sub.s32 	%r319, %r313, %r3;
	sub.s32 	%r320, %r95, %r3;
	max.u32 	%r321, %r320, %r4;
	sub.s32 	%r322, %r321, %r4;
	sub.s32 	%r323, %r318, %r5;
	min.u32 	%r6, %r323, %r322;
	setp.eq.s32 	%p126, %r318, -2048;
	selp.b32 	%r324, 2047, 2048, %p126;
	add.s32 	%r325, %r324, %r318;
	sub.s32 	%r326, %r325, %r319;
	or.b32  	%r327, %r1, %r314;
	setp.eq.s32 	%p127, %r327, -1;
	min.u32 	%r328, %r4, %r320;
	selp.b32 	%r329, %r328, %r319, %p127;
	selp.b32 	%r330, %r4, %r326, %p127;
	min.u32 	%r7, %r330, %r322;
	sub.s32 	%r8, %r329, %r5;
	// begin inline asm
	griddepcontrol.wait;
	// end inline asm
	setp.eq.s16 	%p128, %rs4, 0;
	@%p128 bra 	$L__BB3_26;
	cvt.u64.u32 	%rd101, %r3;
	cvt.u64.u32 	%rd102, %r5;
	add.s64 	%rd103, %rd102, %rd101;
	cvt.u64.u32 	%rd104, %r4;
	add.s64 	%rd105, %rd101, %rd104;
	cvt.u64.u32 	%rd106, %r6;
	add.s64 	%rd107, %rd105, %rd106;
	setp.ge.s32 	%p129, %r2, %r8;
	cvt.u64.u32 	%rd108, %r2;
	add.s64 	%rd109, %rd103, %rd108;
	shl.b64 	%rd110, %rd109, 3;
	add.s64 	%rd4, %rd3, %rd110;
	sub.s32 	%r331, %r2, %r8;
	cvt.s64.s32 	%rd111, %r331;
	add.s64 	%rd112, %rd107, %rd111;
	shl.b64 	%rd113, %rd112, 3;
	add.s64 	%rd5, %rd3, %rd113;
	@%p129 bra 	$L__BB3_4;
	ld.global.f64 	%fd232, [%rd4];
	bra.uni 	$L__BB3_5;
$L__BB3_4:
	ld.global.f64 	%fd232, [%rd5];
$L__BB3_5:
	add.s32 	%r332, %r2, 256;
	setp.lt.s32 	%p130, %r332, %r8;
	@%p130 bra 	$L__BB3_7;
	ld.global.f64 	%fd231, [%rd5+2048];
	bra.uni 	$L__BB3_8;
$L__BB3_7:
	ld.global.f64 	%fd231, [%rd4+2048];
$L__BB3_8:
	add.s32 	%r333, %r2, 512;
	setp.lt.s32 	%p131, %r333, %r8;
	@%p131 bra 	$L__BB3_10;
	ld.global.f64 	%fd230, [%rd5+4096];
	bra.uni 	$L__BB3_11;
$L__BB3_10:
	ld.global.f64 	%fd230, [%rd4+4096];
$L__BB3_11:
	add.s32 	%r334, %r2, 768;
	setp.lt.s32 	%p132, %r334, %r8;
	@%p132 bra 	$L__BB3_13;
	ld.global.f64 	%fd229, [%rd5+6144];
	bra.uni 	$L__BB3_14;
$L__BB3_13:
	ld.global.f64 	%fd229, [%rd4+6144];
$L__BB3_14:
	or.b32  	%r335, %r2, 1024;
	setp.lt.s32 	%p133, %r335, %r8;
	@%p133 bra 	$L__BB3_16;
	ld.global.f64 	%fd228, [%rd5+8192];
	bra.uni 	$L__BB3_17;
$L__BB3_16:
	ld.global.f64 	%fd228, [%rd4+8192];
$L__BB3_17:
	add.s32 	%r336, %r2, 1280;
	setp.lt.s32 	%p134, %r336, %r8;
	@%p134 bra 	$L__BB3_19;
	ld.global.f64 	%fd227, [%rd5+10240];
	bra.uni 	$L__BB3_20;
$L__BB3_19:
	ld.global.f64 	%fd227, [%rd4+10240];
$L__BB3_20:
	add.s32 	%r337, %r2, 1536;
	setp.lt.s32 	%p135, %r337, %r8;
	@%p135 bra 	$L__BB3_22;
	ld.global.f64 	%fd226, [%rd5+12288];
	bra.uni 	$L__BB3_23;
$L__BB3_22:
	ld.global.f64 	%fd226, [%rd4+12288];
$L__BB3_23:
	add.s32 	%r338, %r2, 1792;
	setp.lt.s32 	%p136, %r338, %r8;
	@%p136 bra 	$L__BB3_25;
	ld.global.f64 	%fd225, [%rd5+14336];
	bra.uni 	$L__BB3_27;
$L__BB3_25:
	ld.global.f64 	%fd225, [%rd4+14336];
	bra.uni 	$L__BB3_27;
$L__BB3_26:
	cvt.u64.u32 	%rd114, %r3;
	cvt.u64.u32 	%rd115, %r5;
	add.s64 	%rd116, %rd115, %rd114;
	cvt.u64.u32 	%rd117, %r4;
	add.s64 	%rd118, %rd114, %rd117;
	cvt.u64.u32 	%rd119, %r6;
	add.s64 	%rd120, %rd118, %rd119;
	setp.lt.s32 	%p137, %r2, %r8;
	sub.s32 	%r339, %r2, %r8;
	cvt.s64.s32 	%rd121, %r339;
	cvt.u64.u32 	%rd122, %r2;
	selp.b64 	%rd123, %rd116, %rd120, %p137;
	selp.b64 	%rd124, %rd122, %rd121, %p137;
	add.s64 	%rd125, %rd124, %rd123;
	shl.b64 	%rd126, %rd125, 3;
	add.s64 	%rd127, %rd1, %rd126;
	ld.global.f64 	%fd232, [%rd127];
	add.s32 	%r340, %r2, 256;
	setp.lt.s32 	%p138, %r340, %r8;
	sub.s32 	%r341, %r340, %r8;
	cvt.s64.s32 	%rd128, %r341;
	cvt.u64.u32 	%rd129, %r340;
	selp.b64 	%rd130, %rd116, %rd120, %p138;
	selp.b64 	%rd131, %rd129, %rd128, %p138;
	add.s64 	%rd132, %rd131, %rd130;
	shl.b64 	%rd133, %rd132, 3;
	add.s64 	%rd134, %rd1, %rd133;
	ld.global.f64 	%fd231, [%rd134];
	add.s32 	%r342, %r2, 512;
	setp.lt.s32 	%p139, %r342, %r8;
	sub.s32 	%r343, %r342, %r8;
	cvt.s64.s32 	%rd135, %r343;
	cvt.u64.u32 	%rd136, %r342;
	selp.b64 	%rd137, %rd116, %rd120, %p139;
	selp.b64 	%rd138, %rd136, %rd135, %p139;
	add.s64 	%rd139, %rd138, %rd137;
	shl.b64 	%rd140, %rd139, 3;
	add.s64 	%rd141, %rd1, %rd140;
	ld.global.f64 	%fd230, [%rd141];
	add.s32 	%r344, %r2, 768;
	setp.lt.s32 	%p140, %r344, %r8;
	sub.s32 	%r345, %r344, %r8;
	cvt.s64.s32 	%rd142, %r345;
	cvt.u64.u32 	%rd143, %r344;
	selp.b64 	%rd144, %rd116, %rd120, %p140;
	selp.b64 	%rd145, %rd143, %rd142, %p140;
	add.s64 	%rd146, %rd145, %rd144;
	shl.b64 	%rd147, %rd146, 3;
	add.s64 	%rd148, %rd1, %rd147;
	ld.global.f64 	%fd229, [%rd148];
	or.b32  	%r346, %r2, 1024;
	setp.lt.s32 	%p141, %r346, %r8;
	sub.s32 	%r347, %r346, %r8;
	cvt.s64.s32 	%rd149, %r347;
	cvt.u64.u32 	%rd150, %r346;
	selp.b64 	%rd151, %rd116, %rd120, %p141;
	selp.b64 	%rd152, %rd150, %rd149, %p141;
	add.s64 	%rd153, %rd152, %rd151;
	shl.b64 	%rd154, %rd153, 3;
	add.s64 	%rd155, %rd1, %rd154;
	ld.global.f64 	%fd228, [%rd155];
	add.s32 	%r348, %r2, 1280;
	setp.lt.s32 	%p142, %r348, %r8;
	sub.s32 	%r349, %r348, %r8;
	cvt.s64.s32 	%rd156, %r349;
	cvt.u64.u32 	%rd157, %r348;
	selp.b64 	%rd158, %rd116, %rd120, %p142;
	selp.b64 	%rd159, %rd157, %rd156, %p142;
	add.s64 	%rd160, %rd159, %rd158;
	shl.b64 	%rd161, %rd160, 3;
	add.s64 	%rd162, %rd1, %rd161;
	ld.global.f64 	%fd227, [%rd162];
	add.s32 	%r350, %r2, 1536;
	setp.lt.s32 	%p143, %r350, %r8;
	sub.s32 	%r351, %r350, %r8;
	cvt.s64.s32 	%rd163, %r351;
	cvt.u64.u32 	%rd164, %r350;
	selp.b64 	%rd165, %rd116, %rd120, %p143;
	selp.b64 	%rd166, %rd164, %rd163, %p143;
	add.s64 	%rd167, %rd166, %rd165;
	shl.b64 	%rd168, %rd167, 3;
	add.s64 	%rd169, %rd1, %rd168;
	ld.global.f64 	%fd226, [%rd169];
	add.s32 	%r352, %r2, 1792;
	setp.lt.s32 	%p144, %r352, %r8;
	sub.s32 	%r353, %r352, %r8;
	cvt.s64.s32 	%rd170, %r353;
	cvt.u64.u32 	%rd171, %r352;
	selp.b64 	%rd172, %rd116, %rd120, %p144;
	selp.b64 	%rd173, %rd171, %rd170, %p144;
	add.s64 	%rd174, %rd173, %rd172;
	shl.b64 	%rd175, %rd174, 3;
	add.s64 	%rd176, %rd1, %rd175;
	ld.global.f64 	%fd225, [%rd176];
$L__BB3_27:
	sub.s32 	%r354, %r7, %r6;
	shl.b32 	%r10, %r2, 3;
	mov.u32 	%r355, _ZZN3cub18CUB_300001_SM_10006detail10merge_sort26DeviceMergeSortMergeKernelINS2_10policy_hubIN6thrust24THRUST_300001_SM_1000_NS6detail15normal_iteratorINS6_10device_ptrIdEEEEE9Policy600ESB_PNS0_8NullTypeESB_SF_j5orderdSE_EEvbT2_T3_T4_PT6_PT7_T5_PSJ_SJ_NS1_7vsmem_tEE19static_temp_storage;
	add.s32 	%r356, %r355, %r10;
	st.shared.f64 	[%r356], %fd232;
	st.shared.f64 	[%r356+2048], %fd231;
	st.shared.f64 	[%r356+4096], %fd230;
	st.shared.f64 	[%r356+6144], %fd229;
	st.shared.f64 	[%r356+8192], %fd228;
	st.shared.f64 	[%r356+10240], %fd227;
	st.shared.f64 	[%r356+12288], %fd226;
	st.shared.f64 	[%r356+14336], %fd225;
	bar.sync 	0;
	// begin inline asm
	griddepcontrol.launch_dependents;
	// end inline asm
	add.s32 	%r9, %r354, %r8;
	min.s32 	%r11, %r10, %r9;
	setp.lt.s32 	%p145, %r11, %r354;
	sub.s32 	%r357, %r11, %r354;
	selp.b32 	%r530, 0, %r357, %p145;
	min.s32 	%r528, %r8, %r11;
	setp.ge.s32 	%p146, %r530, %r528;
	@%p146 bra 	$L__BB3_30;
	add.s32 	%r14, %r11, %r8;
$L__BB3_29:
	sub.s32 	%r358, %r528, %r530;
	shr.u32 	%r359, %r358, 31;
	add.s32 	%r360, %r358, %r359;
	shr.s32 	%r361, %r360, 1;
	add.s32 	%r362, %r361, %r530;
	shl.b32 	%r363, %r362, 3;
	add.s32 	%r365, %r355, %r363;
	ld.shared.f64 	%fd198, [%r365];
	not.b32 	%r366, %r362;
	add.s32 	%r367, %r14, %r366;
	shl.b32 	%r368, %r367, 3;
	add.s32 	%r369, %r355, %r368;
	ld.shared.f64 	%fd199, [%r369];
	setp.geu.f64 	%p147, %fd199, %fd198;
	add.s32 	%r370, %r362, 1;
	selp.b32 	%r530, %r370, %r530, %p147;
	selp.b32 	%r528, %r528, %r362, %p147;
	setp.lt.s32 	%p148, %r530, %r528;
	@%p148 bra 	$L__BB3_29;
$L__BB3_30:
	sub.s32 	%r371, %r11, %r530;
	add.s32 	%r20, %r371, %r8;
	shl.b32 	%r372, %r20, 3;
	add.s32 	%r21, %r355, %r372;
	ld.shared.f64 	%fd234, [%r21];
	shl.b32 	%r374, %r530, 3;
	add.s32 	%r22, %r355, %r374;
	ld.shared.f64 	%fd235, [%r22];
	setp.ge.s32 	%p150, %r20, %r9;
	mov.pred 	%p188, 0;
	@%p150 bra 	$L__BB3_32;
	setp.ge.s32 	%p151, %r530, %r8;
	setp.lt.f64 	%p152, %fd234, %fd235;
	or.pred  	%p188, %p151, %p152;
$L__BB3_32:
	selp.f64 	%fd42, %fd234, %fd235, %p188;
	selp.u32 	%r375, 1, 0, %p188;
	add.s32 	%r23, %r20, %r375;
	not.pred 	%p153, %p188;
	selp.u32 	%r376, 1, 0, %p153;
	add.s32 	%r24, %r530, %r376;
	@%p153 bra 	$L__BB3_34;
	ld.shared.f64 	%fd234, [%r21+8];
	bra.uni 	$L__BB3_35;
$L__BB3_34:
	ld.shared.f64 	%fd235, [%r22+8];
$L__BB3_35:
	setp.ge.s32 	%p155, %r23, %r9;
	mov.pred 	%p189, 0;
	@%p155 bra 	$L__BB3_37;
	setp.ge.s32 	%p156, %r24, %r8;
	setp.lt.f64 	%p157, %fd234, %fd235;
	or.pred  	%p189, %p156, %p157;
$L__BB3_37:
	selp.f64 	%fd47, %fd234, %fd235, %p189;
	selp.u32 	%r377, 1, 0, %p189;
	add.s32 	%r25, %r23, %r377;
	not.pred 	%p158, %p189;
	selp.u32 	%r378, 1, 0, %p158;
	add.s32 	%r26, %r24, %r378;
	@%p189 bra 	$L__BB3_39;
	shl.b32 	%r379, %r26, 3;
	add.s32 	%r381, %r355, %r379;
	ld.shared.f64 	%fd235, [%r381];
	bra.uni 	$L__BB3_40;
$L__BB3_39:
	shl.b32 	%r382, %r25, 3;
	add.s32 	%r384, %r355, %r382;
	ld.shared.f64 	%fd234, [%r384];
$L__BB3_40:
	setp.ge.s32 	%p160, %r25, %r9;
	mov.pred 	%p190, 0;
	@%p160 bra 	$L__BB3_42;
	setp.ge.s32 	%p161, %r26, %r8;
	setp.lt.f64 	%p162, %fd234, %fd235;
	or.pred  	%p190, %p161, %p162;
$L__BB3_42:
	selp.f64 	%fd52, %fd234, %fd235, %p190;
	selp.u32 	%r385, 1, 0, %p190;
	add.s32 	%r27, %r25, %r385;
	not.pred 	%p163, %p190;
	selp.u32 	%r386, 1, 0, %p163;
	add.s32 	%r28, %r26, %r386;
	@%p190 bra 	$L__BB3_44;
	shl.b32 	%r387, %r28, 3;
	add.s32 	%r389, %r355, %r387;
	ld.shared.f64 	%fd235, [%r389];
	bra.uni 	$L__BB3_45;
$L__BB3_44:
	shl.b32 	%r390, %r27, 3;
	add.s32 	%r392, %r355, %r390;
	ld.shared.f64 	%fd234, [%r392];
$L__BB3_45:
	setp.ge.s32 	%p165, %r27, %r9;
	mov.pred 	%p191, 0;
	@%p165 bra 	$L__BB3_47;
	setp.ge.s32 	%p166, %r28, %r8;
	setp.lt.f64 	%p167, %fd234, %fd235;
	or.pred  	%p191, %p166, %p167;
$L__BB3_47:
	selp.f64 	%fd57, %fd234, %fd235, %p191;
	selp.u32 	%r393, 1, 0, %p191;
	add.s32 	%r29, %r27, %r393;
	not.pred 	%p168, %p191;
	selp.u32 	%r394, 1, 0, %p168;
	add.s32 	%r30, %r28, %r394;
	@%p191 bra 	$L__BB3_49;
	shl.b32 	%r395, %r30, 3;
	add.s32 	%r397, %r355, %r395;
	ld.shared.f64 	%fd235, [%r397];
	bra.uni 	$L__BB3_50;
$L__BB3_49:
	shl.b32 	%r398, %r29, 3;
	add.s32 	%r400, %r355, %r398;
	ld.shared.f64 	%fd234, [%r400];
$L__BB3_50:
	setp.ge.s32 	%p170, %r29, %r9;
	mov.pred 	%p192, 0;
	@%p170 bra 	$L__BB3_52;
	setp.ge.s32 	%p171, %r30, %r8;
	setp.lt.f64 	%p172, %fd234, %fd235;
	or.pred  	%p192, %p171, %p172;
$L__BB3_52:
	selp.f64 	%fd62, %fd234, %fd235, %p192;
	selp.u32 	%r401, 1, 0, %p192;
	add.s32 	%r31, %r29, %r401;
	not.pred 	%p173, %p192;
	selp.u32 	%r402, 1, 0, %p173;
	add.s32 	%r32, %r30, %r402;
	@%p192 bra 	$L__BB3_54;
	shl.b32 	%r403, %r32, 3;
	add.s32 	%r405, %r355, %r403;
	ld.shared.f64 	%fd235, [%r405];
	bra.uni 	$L__BB3_55;
$L__BB3_54:
	shl.b32 	%r406, %r31, 3;
	add.s32 	%r408, %r355, %r406;
	ld.shared.f64 	%fd234, [%r408];
$L__BB3_55:
	setp.ge.s32 	%p175, %r31, %r9;
	mov.pred 	%p193, 0;
	@%p175 bra 	$L__BB3_57;
	setp.ge.s32 	%p176, %r32, %r8;
	setp.lt.f64 	%p177, %fd234, %fd235;
	or.pred  	%p193, %p176, %p177;
$L__BB3_57:
	selp.f64 	%fd67, %fd234, %fd235, %p193;
	selp.u32 	%r409, 1, 0, %p193;
	add.s32 	%r33, %r31, %r409;
	not.pred 	%p178, %p193;
	selp.u32 	%r410, 1, 0, %p178;
	add.s32 	%r34, %r32, %r410;
	@%p193 bra 	$L__BB3_59;
	shl.b32 	%r411, %r34, 3;
	add.s32 	%r413, %r355, %r411;
	ld.shared.f64 	%fd235, [%r413];
	bra.uni 	$L__BB3_60;
$L__BB3_59:
	shl.b32 	%r414, %r33, 3;
	add.s32 	%r416, %r355, %r414;
	ld.shared.f64 	%fd234, [%r416];
$L__BB3_60:
	setp.ge.s32 	%p180, %r33, %r9;
	mov.pred 	%p194, 0;
	@%p180 bra 	$L__BB3_62;
	setp.ge.s32 	%p181, %r34, %r8;
	setp.lt.f64 	%p182, %fd234, %fd235;
	or.pred  	%p194, %p181, %p182;
$L__BB3_62:
	selp.f64 	%fd72, %fd234, %fd235, %p194;
	selp.u32 	%r417, 1, 0, %p194;
	add.s32 	%r35, %r33, %r417;
	not.pred 	%p183, %p194;
	selp.u32 	%r418, 1, 0, %p183;
	add.s32 	%r36, %r34, %r418;
	@%p194 bra 	$L__BB3_64;
	shl.b32 	%r419, %r36, 3;
	add.s32 	%r421, %r355, %r419;
	ld.shared.f64 	%fd235, [%r421];
	bra.uni 	$L__BB3_65;
$L__BB3_64:
	shl.b32 	%r422, %r35, 3;
	add.s32 	%r424, %r355, %r422;
	ld.shared.f64 	%fd234, [%r424];
$L__BB3_65:
	ld.param.s8 	%rs5, [_ZN3cub18CUB_300001_SM_10006detail10merge_sort26DeviceMergeSortMergeKernelINS2_10policy_hubIN6thrust24THRUST_300001_SM_1000_NS6detail15normal_iteratorINS6_10device_ptrIdEEEEE9Policy600ESB_PNS0_8NullTypeESB_SF_j5orderdSE_EEvbT2_T3_T4_PT6_PT7_T5_PSJ_SJ_NS1_7vsmem_tE_param_0];
	mov.u32 	%r425, %ctaid.x;
	shl.b32 	%r37, %r425, 11;
	setp.eq.s16 	%p184, %rs5, 0;
	setp.lt.s32 	%p185, %r35, %r9;
	setp.ge.s32 	%p186, %r36, %r8;
	setp.lt.f64 	%p187, %fd234, %fd235;
	selp.f64 	%fd200, %fd234, %fd235, %p187;
	selp.f64 	%fd201, %fd234, %fd200, %p186;
	selp.f64 	%fd77, %fd201, %fd235, %p185;
	bar.sync 	0;
	@%p184 bra 	$L__BB3_67;
	cvt.u64.u32 	%rd177, %r37;
	// begin inline asm
	mov.u32 %r426, %laneid;
	// end inline asm
	and.b32  	%r427, %r10, 7936;
	shl.b32 	%r428, %r426, 3;
	add.s32 	%r429, %r428, %r427;
	shr.s32 	%r430, %r429, 5;
	add.s32 	%r431, %r430, %r429;
	shl.b32 	%r432, %r431, 3;
	add.s32 	%r434, %r355, %r432;
	st.shared.f64 	[%r434], %fd42;
	st.shared.f64 	[%r434+8], %fd47;
	st.shared.f64 	[%r434+16], %fd52;
	st.shared.f64 	[%r434+24], %fd57;
	st.shared.f64 	[%r434+32], %fd62;
	st.shared.f64 	[%r434+40], %fd67;
	st.shared.f64 	[%r434+48], %fd72;
	st.shared.f64 	[%r434+56], %fd77;
	bar.warp.sync 	-1;
	mad.lo.s32 	%r435, %r426, -7, %r429;
	shr.s32 	%r436, %r435, 5;
	add.s32 	%r437, %r436, %r435;
	shl.b32 	%r438, %r437, 3;
	add.s32 	%r439, %r355, %r438;
	ld.shared.f64 	%fd202, [%r439];
	add.s32 	%r440, %r435, 32;
	shr.s32 	%r441, %r440, 5;
	add.s32 	%r442, %r441, %r435;
	shl.b32 	%r443, %r442, 3;
	add.s32 	%r444, %r355, %r443;
	ld.shared.f64 	%fd203, [%r444+256];
	add.s32 	%r445, %r435, 64;
	shr.s32 	%r446, %r445, 5;
	add.s32 	%r447, %r446, %r435;
	shl.b32 	%r448, %r447, 3;
	add.s32 	%r449, %r355, %r448;
	ld.shared.f64 	%fd204, [%r449+512];
	add.s32 	%r450, %r435, 96;
	shr.s32 	%r451, %r450, 5;
	add.s32 	%r452, %r451, %r435;
	shl.b32 	%r453, %r452, 3;
	add.s32 	%r454, %r355, %r453;
	ld.shared.f64 	%fd205, [%r454+768];
	add.s32 	%r455, %r435, 128;
	shr.s32 	%r456, %r455, 5;
	add.s32 	%r457, %r456, %r435;
	shl.b32 	%r458, %r457, 3;
	add.s32 	%r459, %r355, %r458;
	ld.shared.f64 	%fd206, [%r459+1024];
	add.s32 	%r460, %r435, 160;
	shr.s32 	%r461, %r460, 5;
	add.s32 	%r462, %r461, %r435;
	shl.b32 	%r463, %r462, 3;
	add.s32 	%r464, %r355, %r463;
	ld.shared.f64 	%fd207, [%r464+1280];
	add.s32 	%r465, %r435, 192;
	shr.s32 	%r466, %r465, 5;
	add.s32 	%r467, %r466, %r435;
	shl.b32 	%r468, %r467, 3;
	add.s32 	%r469, %r355, %r468;
	ld.shared.f64 	%fd208, [%r469+1536];
	add.s32 	%r470, %r435, 224;
	shr.s32 	%r471, %r470, 5;
	add.s32 	%r472, %r471, %r435;
	shl.b32 	%r473, %r472, 3;
	add.s32 	%r474, %r355, %r473;
	ld.shared.f64 	%fd209, [%r474+1792];
	and.b32  	%r475, %r2, 31;
	or.b32  	%r476, %r427, %r475;
	cvt.u64.u32 	%rd178, %r476;
	add.s64 	%rd179, %rd178, %rd177;
	shl.b64 	%rd180, %rd179, 3;
	add.s64 	%rd181, %rd1, %rd180;
	st.global.f64 	[%rd181], %fd202;
	st.global.f64 	[%rd181+256], %fd203;
	st.global.f64 	[%rd181+512], %fd204;
	st.global.f64 	[%rd181+768], %fd205;
	st.global.f64 	[%rd181+1024], %fd206;
	st.global.f64 	[%rd181+1280], %fd207;
	st.global.f64 	[%rd181+1536], %fd208;
	st.global.f64 	[%rd181+1792], %fd209;
	bra.uni 	$L__BB3_192;
$L__BB3_67:
	// begin inline asm
	mov.u32 %r477, %laneid;
	// end inline asm
	and.b32  	%r478, %r10, 7936;
	shl.b32 	%r479, %r477, 3;
	add.s32 	%r480, %r479, %r478;
	shr.s32 	%r481, %r480, 5;
	add.s32 	%r482, %r481, %r480;
	shl.b32 	%r483, %r482, 3;
	add.s32 	%r485, %r355, %r483;
	st.shared.f64 	[%r485], %fd42;
	st.shared.f64 	[%r485+8], %fd47;
	st.shared.f64 	[%r485+16], %fd52;
	st.shared.f64 	[%r485+24], %fd57;
	st.shared.f64 	[%r485+32], %fd62;
	st.shared.f64 	[%r485+40], %fd67;
	st.shared.f64 	[%r485+48], %fd72;
	st.shared.f64 	[%r485+56], %fd77;
	bar.warp.sync 	-1;
	mad.lo.s32 	%r486, %r477, -7, %r480;
	shr.s32 	%r487, %r486, 5;
	add.s32 	%r488, %r487, %r486;
	shl.b32 	%r489, %r488, 3;
	add.s32 	%r490, %r355, %r489;
	ld.shared.f64 	%fd210, [%r490];
	add.s32 	%r491, %r486, 32;
	shr.s32 	%r492, %r491, 5;
	add.s32 	%r493, %r492, %r486;
	shl.b32 	%r494, %r493, 3;
	add.s32 	%r495, %r355, %r494;
	ld.shared.f64 	%fd211, [%r495+256];
	add.s32 	%r496, %r486, 64;
	shr.s32 	%r497, %r496, 5;
	add.s32 	%r498, %r497, %r486;
	shl.b32 	%r499, %r498, 3;
	add.s32 	%r500, %r355, %r499;
	ld.shared.f64 	%fd212, [%r500+512];
	add.s32 	%r501, %r486, 96;
	shr.s32 	%r502, %r501, 5;
	add.s32 	%r503, %r502, %r486;
	shl.b32 	%r504, %r503, 3;
	add.s32 	%r505, %r355, %r504;
	ld.shared.f64 	%fd213, [%r505+768];
	add.s32 	%r506, %r486, 128;
	shr.s32 	%r507, %r506, 5;
	add.s32 	%r508, %r507, %r486;
	shl.b32 	%r509, %r508, 3;
	add.s32 	%r510, %r355, %r509;
	ld.shared.f64 	%fd214, [%r510+1024];
	add.s32 	%r511, %r486, 160;
	shr.s32 	%r512, %r511, 5;
	add.s32 	%r513, %r512, %r486;
	shl.b32 	%r514, %r513, 3;
	add.s32 	%r515, %r355, %r514;
	ld.shared.f64 	%fd215, [%r515+1280];
	add.s32 	%r516, %r486, 192;
	shr.s32 	%r517, %r516, 5;
	add.s32 	%r518, %r517, %r486;
	shl.b32 	%r519, %r518, 3;
	add.s32 	%r520, %r355, %r519;
	ld.shared.f64 	%fd216, [%r520+1536];
	add.s32 	%r521, %r486, 224;
	shr.s32 	%r522, %r521, 5;
	add.s32 	%r523, %r522, %r486;
	shl.b32 	%r524, %r523, 3;
	add.s32 	%r525, %r355, %r524;
	ld.shared.f64 	%fd217, [%r525+1792];
	and.b32  	%r526, %r2, 31;
	cvt.u64.u32 	%rd182, %r478;
	add.s32 	%r527, %r526, %r37;
	cvt.u64.u32 	%rd183, %r527;
	add.s64 	%rd184, %rd183, %rd182;
	shl.b64 	%rd185, %rd184, 3;
	add.s64 	%rd186, %rd3, %rd185;
	st.global.f64 	[%rd186], %fd210;
	st.global.f64 	[%rd186+256], %fd211;
	st.global.f64 	[%rd186+512], %fd212;
	st.global.f64 	[%rd186+768], %fd213;
	st.global.f64 	[%rd186+1024], %fd214;
	st.global.f64 	[%rd186+1280], %fd215;
	st.global.f64 	[%rd186+1536], %fd216;
	st.global.f64 	[%rd186+1792], %fd217;
	bra.uni 	$L__BB3_192;
$L__BB3_68:
	ld.param.s8 	%rs2, [_ZN3cub18CUB_300001_SM_10006detail10merge_sort26DeviceMergeSortMergeKernelINS2_10policy_hubIN6thrust24THRUST_300001_SM_1000_NS6detail15normal_iteratorINS6_10device_ptrIdEEEEE9Policy600ESB_PNS0_8NullTypeESB_SF_j5orderdSE_EEvbT2_T3_T4_PT6_PT7_T5_PSJ_SJ_NS1_7vsmem_tE_param_0];
	mul.wide.u32 	%rd15, %r1, 4;
	add.s64 	%rd16, %rd2, %rd15;
	ld.global.u32 	%r99, [%rd16];
	ld.global.u32 	%r100, [%rd16+4];
	neg.s32 	%r101, %r96;
	and.b32  	%r102, %r1, %r101;
	shl.b32 	%r38, %r102, 11;
	shl.b32 	%r103, %r96, 10;
	and.b32  	%r39, %r103, -2048;
	sub.s32 	%r104, %r1, %r102;
	shl.b32 	%r105, %r104, 11;
	sub.s32 	%r40, %r99, %r38;
	sub.s32 	%r106, %r100, %r38;
	sub.s32 	%r107, %r95, %r38;
	max.u32 	%r108, %r107, %r39;
	sub.s32 	%r109, %r108, %r39;
	sub.s32 	%r110, %r105, %r40;
	min.u32 	%r41, %r110, %r109;
	setp.eq.s32 	%p30, %r105, -2048;
	selp.b32 	%r111, 2047, 2048, %p30;
	add.s32 	%r112, %r111, %r105;
	sub.s32 	%r113, %r112, %r106;
	or.b32  	%r114, %r1, %r101;
	setp.eq.s32 	%p31, %r114, -1;
	min.u32 	%r115, %r39, %r107;
	selp.b32 	%r116, %r115, %r106, %p31;
	selp.b32 	%r117, %r39, %r113, %p31;
	min.u32 	%r118, %r117, %r109;
	sub.s32 	%r42, %r116, %r40;
	sub.s32 	%r43, %r118, %r41;
	// begin inline asm
	griddepcontrol.wait;
	// end inline asm
	setp.eq.s16 	%p32, %rs2, 0;
	@%p32 bra 	$L__BB3_101;
	cvt.u64.u32 	%rd17, %r38;
	cvt.u64.u32 	%rd18, %r40;
	add.s64 	%rd19, %rd18, %rd17;
	cvt.u64.u32 	%rd20, %r39;
	add.s64 	%rd21, %rd17, %rd20;
	cvt.u64.u32 	%rd22, %r41;
	add.s64 	%rd23, %rd21, %rd22;
	add.s32 	%r44, %r43, %r42;
	setp.ge.s32 	%p33, %r2, %r44;
	cvt.u64.u32 	%rd24, %r2;
	add.s64 	%rd25, %rd19, %rd24;
	shl.b64 	%rd26, %rd25, 3;
	add.s64 	%rd6, %rd3, %rd26;
	sub.s32 	%r119, %r2, %r42;
	cvt.s64.s32 	%rd27, %r119;
	add.s64 	%rd28, %rd23, %rd27;
	shl.b64 	%rd29, %rd28, 3;
	add.s64 	%rd7, %rd3, %rd29;
	@%p33 bra 	$L__BB3_73;
	setp.ge.s32 	%p34, %r2, %r42;
	@%p34 bra 	$L__BB3_72;
	ld.global.f64 	%fd268, [%rd6];
	bra.uni 	$L__BB3_73;
$L__BB3_72:
	ld.global.f64 	%fd268, [%rd7];
$L__BB3_73:
	add.s32 	%r45, %r2, 256;
	setp.ge.s32 	%p35, %r45, %r44;
	@%p35 bra 	$L__BB3_77;
	setp.lt.s32 	%p36, %r45, %r42;
	@%p36 bra 	$L__BB3_76;
	ld.global.f64 	%fd267, [%rd7+2048];
	bra.uni 	$L__BB3_77;
$L__BB3_76:
	ld.global.f64 	%fd267, [%rd6+2048];
$L__BB3_77:
	add.s32 	%r46, %r2, 512;
	setp.ge.s32 	%p37, %r46, %r44;
	@%p37 bra 	$L__BB3_81;
	setp.lt.s32 	%p38, %r46, %r42;
	@%p38 bra 	$L__BB3_80;
	ld.global.f64 	%fd266, [%rd7+4096];
	bra.uni 	$L__BB3_81;
$L__BB3_80:
	ld.global.f64 	%fd266, [%rd6+4096];
$L__BB3_81:
	add.s32 	%r47, %r2, 768;
	setp.ge.s32 	%p39, %r47, %r44;
	@%p39 bra 	$L__BB3_85;
	setp.lt.s32 	%p40, %r47, %r42;
	@%p40 bra 	$L__BB3_84;
	ld.global.f64 	%fd265, [%rd7+6144];
	bra.uni 	$L__BB3_85;
$L__BB3_84:
	ld.global.f64 	%fd265, [%rd6+6144];
$L__BB3_85:
	or.b32  	%r48, %r2, 1024;
	setp.ge.s32 	%p41, %r48, %r44;
	@%p41 bra 	$L__BB3_89;
	setp.lt.s32 	%p42, %r48, %r42;
	@%p42 bra 	$L__BB3_88;
	ld.global.f64 	%fd264, [%rd7+8192];
	bra.uni 	$L__BB3_89;
$L__BB3_88:
	ld.global.f64 	%fd264, [%rd6+8192];
$L__BB3_89:
	add.s32 	%r49, %r2, 1280;
	setp.ge.s32 	%p43, %r49, %r44;
	@%p43 bra 	$L__BB3_93;
	setp.lt.s32 	%p44, %r49, %r42;
	@%p44 bra 	$L__BB3_92;
	ld.global.f64 	%fd263, [%rd7+10240];
	bra.uni 	$L__BB3_93;
$L__BB3_92:
	ld.global.f64 	%fd263, [%rd6+10240];
$L__BB3_93:
	add.s32 	%r50, %r2, 1536;
	setp.ge.s32 	%p45, %r50, %r44;
	@%p45 bra 	$L__BB3_97;
	setp.lt.s32 	%p46, %r50, %r42;
	@%p46 bra 	$L__BB3_96;
	ld.global.f64 	%fd262, [%rd7+12288];
	bra.uni 	$L__BB3_97;
$L__BB3_96:
	ld.global.f64 	%fd262, [%rd6+12288];
$L__BB3_97:
	add.s32 	%r51, %r2, 1792;
	setp.ge.s32 	%p47, %r51, %r44;
	@%p47 bra 	$L__BB3_117;
	setp.lt.s32 	%p48, %r51, %r42;
	@%p48 bra 	$L__BB3_100;
	ld.global.f64 	%fd261, [%rd7+14336];
	bra.uni 	$L__BB3_117;
$L__BB3_100:
	ld.global.f64 	%fd261, [%rd6+14336];
	bra.uni 	$L__BB3_117;
$L__BB3_101:
	cvt.u64.u32 	%rd30, %r38;
	cvt.u64.u32 	%rd31, %r40;
	add.s64 	%rd8, %rd31, %rd30;
	cvt.u64.u32 	%rd32, %r39;
	add.s64 	%rd33, %rd30, %rd32;
	cvt.u64.u32 	%rd34, %r41;
	add.s64 	%rd9, %rd33, %rd34;
	add.s32 	%r52, %r43, %r42;
	setp.ge.s32 	%p49, %r2, %r52;
	@%p49 bra 	$L__BB3_103;
	setp.lt.s32 	%p50, %r2, %r42;
	sub.s32 	%r120, %r2, %r42;
	cvt.s64.s32 	%rd35, %r120;
	cvt.u64.u32 	%rd36, %r2;
	selp.b64 	%rd37, %rd8, %rd9, %p50;
	selp.b64 	%rd38, %rd36, %rd35, %p50;
	add.s64 	%rd39, %rd38, %rd37;
	shl.b64 	%rd40, %rd39, 3;
	add.s64 	%rd41, %rd1, %rd40;
	ld.global.f64 	%fd268, [%rd41];
$L__BB3_103:
	add.s32 	%r53, %r2, 256;
	setp.ge.s32 	%p51, %r53, %r52;
	@%p51 bra 	$L__BB3_105;
	setp.lt.s32 	%p52, %r53, %r42;
	sub.s32 	%r121, %r53, %r42;
	cvt.s64.s32 	%rd42, %r121;
	cvt.u64.u32 	%rd43, %r53;
	selp.b64 	%rd44, %rd8, %rd9, %p52;
	selp.b64 	%rd45, %rd43, %rd42, %p52;
	add.s64 	%rd46, %rd45, %rd44;
	shl.b64 	%rd47, %rd46, 3;
	add.s64 	%rd48, %rd1, %rd47;
	ld.global.f64 	%fd267, [%rd48];
$L__BB3_105:
	add.s32 	%r54, %r2, 512;
	setp.ge.s32 	%p53, %r54, %r52;
	@%p53 bra 	$L__BB3_107;
	setp.lt.s32 	%p54, %r54, %r42;
	sub.s32 	%r122, %r54, %r42;
	cvt.s64.s32 	%rd49, %r122;
	cvt.u64.u32 	%rd50, %r54;
	selp.b64 	%rd51, %rd8, %rd9, %p54;
	selp.b64 	%rd52, %rd50, %rd49, %p54;
	add.s64 	%rd53, %rd52, %rd51;
	shl.b64 	%rd54, %rd53, 3;
	add.s64 	%rd55, %rd1, %rd54;
	ld.global.f64 	%fd266, [%rd55];
$L__BB3_107:
	add.s32 	%r55, %r2, 768;
	setp.ge.s32 	%p55, %r55, %r52;
	@%p55 bra 	$L__BB3_109;
	setp.lt.s32 	%p56, %r55, %r42;
	sub.s32 	%r123, %r55, %r42;
	cvt.s64.s32 	%rd56, %r123;
	cvt.u64.u32 	%rd57, %r55;
	selp.b64 	%rd58, %rd8, %rd9, %p56;
	selp.b64 	%rd59, %rd57, %rd56, %p56;
	add.s64 	%rd60, %rd59, %rd58;
	shl.b64 	%rd61, %rd60, 3;
	add.s64 	%rd62, %rd1, %rd61;
	ld.global.f64 	%fd265, [%rd62];
$L__BB3_109:
	or.b32  	%r56, %r2, 1024;
	setp.ge.s32 	%p57, %r56, %r52;
	@%p57 bra 	$L__BB3_111;
	setp.lt.s32 	%p58, %r56, %r42;
	sub.s32 	%r124, %r56, %r42;
	cvt.s64.s32 	%rd63, %r124;
	cvt.u64.u32 	%rd64, %r56;
	selp.b64 	%rd65, %rd8, %rd9, %p58;
	selp.b64 	%rd66, %rd64, %rd63, %p58;
	add.s64 	%rd67, %rd66, %rd65;
	shl.b64 	%rd68, %rd67, 3;
	add.s64 	%rd69, %rd1, %rd68;
	ld.global.f64 	%fd264, [%rd69];
$L__BB3_111:
	add.s32 	%r57, %r2, 1280;
	setp.ge.s32 	%p59, %r57, %r52;
	@%p59 bra 	$L__BB3_113;
	setp.lt.s32 	%p60, %r57, %r42;
	sub.s32 	%r125, %r57, %r42;
	cvt.s64.s32 	%rd70, %r125;
	cvt.u64.u32 	%rd71, %r57;
	selp.b64 	%rd72, %rd8, %rd9, %p60;
	selp.b64 	%rd73, %rd71, %rd70, %p60;
	add.s64 	%rd74, %rd73, %rd72;
	shl.b64 	%rd75, %rd74, 3;
	add.s64 	%rd76, %rd1, %rd75;
	ld.global.f64 	%fd263, [%rd76];
$L__BB3_113:
	add.s32 	%r58, %r2, 1536;
	setp.ge.s32 	%p61, %r58, %r52;
	@%p61 bra 	$L__BB3_115;
	setp.lt.s32 	%p62, %r58, %r42;
	sub.s32 	%r126, %r58, %r42;
	cvt.s64.s32 	%rd77, %r126;
	cvt.u64.u32 	%rd78, %r58;
	selp.b64 	%rd79, %rd8, %rd9, %p62;
	selp.b64 	%rd80, %rd78, %rd77, %p62;
	add.s64 	%rd81, %rd80, %rd79;
	shl.b64 	%rd82, %rd81, 3;
	add.s64 	%rd83, %rd1, %rd82;
	ld.global.f64 	%fd262, [%rd83];
$L__BB3_115:
	add.s32 	%r59, %r2, 1792;
	setp.ge.s32 	%p63, %r59, %r52;
	@%p63 bra 	$L__BB3_117;
	setp.lt.s32 	%p64, %r59, %r42;
	sub.s32 	%r127, %r59, %r42;
	cvt.s64.s32 	%rd84, %r127;
	cvt.u64.u32 	%rd85, %r59;
	selp.b64 	%rd86, %rd8, %rd9, %p64;
	selp.b64 	%rd87, %rd85, %rd84, %p64;
	add.s64 	%rd88, %rd87, %rd86;
	shl.b64 	%rd89, %rd88, 3;
	add.s64 	%rd90, %rd1, %rd89;
	ld.global.f64 	%fd261, [%rd90];
$L__BB3_117:
	shl.b32 	%r61, %r2, 3;
	mov.u32 	%r128, _ZZN3cub18CUB_300001_SM_10006detail10merge_sort26DeviceMergeSortMergeKernelINS2_10policy_hubIN6thrust24THRUST_300001_SM_1000_NS6detail15normal_iteratorINS6_10device_ptrIdEEEEE9Policy600ESB_PNS0_8NullTypeESB_SF_j5orderdSE_EEvbT2_T3_T4_PT6_PT7_T5_PSJ_SJ_NS1_7vsmem_tEE19static_temp_storage;
	add.s32 	%r129, %r128, %r61;
	st.shared.f64 	[%r129], %fd268;
	st.shared.f64 	[%r129+2048], %fd267;
	st.shared.f64 	[%r129+4096], %fd266;
	st.shared.f64 	[%r129+6144], %fd265;
	st.shared.f64 	[%r129+8192], %fd264;
	st.shared.f64 	[%r129+10240], %fd263;
	st.shared.f64 	[%r129+12288], %fd262;
	st.shared.f64 	[%r129+14336], %fd261;
	bar.sync 	0;
	// begin inline asm
	griddepcontrol.launch_dependents;
	// end inline asm
	add.s32 	%r60, %r43, %r42;
	min.s32 	%r62, %r61, %r60;
	setp.lt.s32 	%p65, %r62, %r43;
	sub.s32 	%r130, %r62, %r43;
	selp.b32 	%r533, 0, %r130, %p65;
	min.s32 	%r531, %r42, %r62;
	setp.ge.s32 	%p66, %r533, %r531;
	@%p66 bra 	$L__BB3_120;
	add.s32 	%r65, %r62, %r42;
$L__BB3_119:
	sub.s32 	%r131, %r531, %r533;
	shr.u32 	%r132, %r131, 31;
	add.s32 	%r133, %r131, %r132;
	shr.s32 	%r134, %r133, 1;
	add.s32 	%r135, %r134, %r533;
	shl.b32 	%r136, %r135, 3;
	add.s32 	%r138, %r128, %r136;
	ld.shared.f64 	%fd194, [%r138];
	not.b32 	%r139, %r135;
	add.s32 	%r140, %r65, %r139;
	shl.b32 	%r141, %r140, 3;
	add.s32 	%r142, %r128, %r141;
	ld.shared.f64 	%fd195, [%r142];
	setp.geu.f64 	%p67, %fd195, %fd194;
	add.s32 	%r143, %r135, 1;
	selp.b32 	%r533, %r143, %r533, %p67;
	selp.b32 	%r531, %r531, %r135, %p67;
	setp.lt.s32 	%p68, %r533, %r531;
	@%p68 bra 	$L__BB3_119;
$L__BB3_120:
	sub.s32 	%r144, %r62, %r533;
	add.s32 	%r71, %r144, %r42;
	shl.b32 	%r145, %r71, 3;
	add.s32 	%r72, %r128, %r145;
	ld.shared.f64 	%fd270, [%r72];
	shl.b32 	%r147, %r533, 3;
	add.s32 	%r73, %r128, %r147;
	ld.shared.f64 	%fd271, [%r73];
	setp.ge.s32 	%p70, %r71, %r60;
	mov.pred 	%p195, 0;
	@%p70 bra 	$L__BB3_122;
	setp.ge.s32 	%p71, %r533, %r42;
	setp.lt.f64 	%p72, %fd270, %fd271;
	or.pred  	%p195, %p71, %p72;
$L__BB3_122:
	selp.f64 	%fd126, %fd270, %fd271, %p195;
	selp.u32 	%r148, 1, 0, %p195;
	add.s32 	%r74, %r71, %r148;
	not.pred 	%p73, %p195;
	selp.u32 	%r149, 1, 0, %p73;
	add.s32 	%r75, %r533, %r149;
	@%p73 bra 	$L__BB3_124;
	ld.shared.f64 	%fd270, [%r72+8];
	bra.uni 	$L__BB3_125;
$L__BB3_124:
	ld.shared.f64 	%fd271, [%r73+8];
$L__BB3_125:
	setp.ge.s32 	%p75, %r74, %r60;
	mov.pred 	%p196, 0;
	@%p75 bra 	$L__BB3_127;
	setp.ge.s32 	%p76, %r75, %r42;
	setp.lt.f64 	%p77, %fd270, %fd271;
	or.pred  	%p196, %p76, %p77;
$L__BB3_127:
	selp.f64 	%fd131, %fd270, %fd271, %p196;
	selp.u32 	%r150, 1, 0, %p196;
	add.s32 	%r76, %r74, %r150;
	not.pred 	%p78, %p196;
	selp.u32 	%r151, 1, 0, %p78;
	add.s32 	%r77, %r75, %r151;
	@%p196 bra 	$L__BB3_129;
	shl.b32 	%r152, %r77, 3;
	add.s32 	%r154, %r128, %r152;
	ld.shared.f64 	%fd271, [%r154];
	bra.uni 	$L__BB3_130;
$L__BB3_129:
	shl.b32 	%r155, %r76, 3;
	add.s32 	%r157, %r128, %r155;
	ld.shared.f64 	%fd270, [%r157];
$L__BB3_130:
	setp.ge.s32 	%p80, %r76, %r60;
	mov.pred 	%p197, 0;
	@%p80 bra 	$L__BB3_132;
	setp.ge.s32 	%p81, %r77, %r42;
	setp.lt.f64 	%p82, %fd270, %fd271;
	or.pred  	%p197, %p81, %p82;
$L__BB3_132:
	selp.f64 	%fd136, %fd270, %fd271, %p197;
	selp.u32 	%r158, 1, 0, %p197;
	add.s32 	%r78, %r76, %r158;
	not.pred 	%p83, %p197;
	selp.u32 	%r159, 1, 0, %p83;
	add.s32 	%r79, %r77, %r159;
	@%p197 bra 	$L__BB3_134;
	shl.b32 	%r160, %r79, 3;
	add.s32 	%r162, %r128, %r160;
	ld.shared.f64 	%fd271, [%r162];
	bra.uni 	$L__BB3_135;
$L__BB3_134:
	shl.b32 	%r163, %r78, 3;
	add.s32 	%r165, %r128, %r163;
	ld.shared.f64 	%fd270, [%r165];
$L__BB3_135:
	setp.ge.s32 	%p85, %r78, %r60;
	mov.pred 	%p198, 0;
	@%p85 bra 	$L__BB3_137;
	setp.ge.s32 	%p86, %r79, %r42;
	setp.lt.f64 	%p87, %fd270, %fd271;
	or.pred  	%p198, %p86, %p87;
$L__BB3_137:
	selp.f64 	%fd141, %fd270, %fd271, %p198;
	selp.u32 	%r166, 1, 0, %p198;
	add.s32 	%r80, %r78, %r166;
	not.pred 	%p88, %p198;
	selp.u32 	%r167, 1, 0, %p88;
	add.s32 	%r81, %r79, %r167;
	@%p198 bra 	$L__BB3_139;
	shl.b32 	%r168, %r81, 3;
	add.s32 	%r170, %r128, %r168;
	ld.shared.f64 	%fd271, [%r170];
	bra.uni 	$L__BB3_140;
$L__BB3_139:
	shl.b32 	%r171, %r80, 3;
	add.s32 	%r173, %r128, %r171;
	ld.shared.f64 	%fd270, [%r173];
$L__BB3_140:
	setp.ge.s32 	%p90, %r80, %r60;
	mov.pred 	%p199, 0;
	@%p90 bra 	$L__BB3_142;
	setp.ge.s32 	%p91, %r81, %r42;
	setp.lt.f64 	%p92, %fd270, %fd271;
	or.pred  	%p199, %p91, %p92;
$L__BB3_142:
	selp.f64 	%fd146, %fd270, %fd271, %p199;
	selp.u32 	%r174, 1, 0, %p199;
	add.s32 	%r82, %r80, %r174;
	not.pred 	%p93, %p199;
	selp.u32 	%r175, 1, 0, %p93;
	add.s32 	%r83, %r81, %r175;
	@%p199 bra 	$L__BB3_144;
	shl.b32 	%r176, %r83, 3;
	add.s32 	%r178, %r128, %r176;
	ld.shared.f64 	%fd271, [%r178];
	bra.uni 	$L__BB3_145;
$L__BB3_144:
	shl.b32 	%r179, %r82, 3;
	add.s32 	%r181, %r128, %r179;
	ld.shared.f64 	%fd270, [%r181];
$L__BB3_145:
	setp.ge.s32 	%p95, %r82, %r60;
	mov.pred 	%p200, 0;
	@%p95 bra 	$L__BB3_147;
	setp.ge.s32 	%p96, %r83, %r42;
	setp.lt.f64 	%p97, %fd270, %fd271;
	or.pred  	%p200, %p96, %p97;
$L__BB3_147:
	selp.f64 	%fd151, %fd270, %fd271, %p200;
	selp.u32 	%r182, 1, 0, %p200;
	add.s32 	%r84, %r82, %r182;
	not.pred 	%p98, %p200;
	selp.u32 	%r183, 1, 0, %p98;
	add.s32 	%r85, %r83, %r183;
	@%p200 bra 	$L__BB3_149;
	shl.b32 	%r184, %r85, 3;
	add.s32 	%r186, %r128, %r184;
	ld.shared.f64 	%fd271, [%r186];
	bra.uni 	$L__BB3_150;
$L__BB3_149:
	shl.b32 	%r187, %r84, 3;
	add.s32 	%r189, %r128, %r187;
	ld.shared.f64 	%fd270, [%r189];
$L__BB3_150:
	setp.ge.s32 	%p100, %r84, %r60;
	mov.pred 	%p201, 0;
	@%p100 bra 	$L__BB3_152;
	setp.ge.s32 	%p101, %r85, %r42;
	setp.lt.f64 	%p102, %fd270, %fd271;
	or.pred  	%p201, %p101, %p102;
$L__BB3_152:
	selp.f64 	%fd156, %fd270, %fd271, %p201;
	selp.u32 	%r190, 1, 0, %p201;
	add.s32 	%r86, %r84, %r190;
	not.pred 	%p103, %p201;
	selp.u32 	%r191, 1, 0, %p103;
	add.s32 	%r87, %r85, %r191;
	@%p201 bra 	$L__BB3_154;
	shl.b32 	%r192, %r87, 3;
	add.s32 	%r194, %r128, %r192;
	ld.shared.f64 	%fd271, [%r194];
	bra.uni 	$L__BB3_155;
$L__BB3_154:
	shl.b32 	%r195, %r86, 3;
	add.s32 	%r197, %r128, %r195;
	ld.shared.f64 	%fd270, [%r197];
$L__BB3_155:
	ld.param.s8 	%rs3, [_ZN3cub18CUB_300001_SM_10006detail10merge_sort26DeviceMergeSortMergeKernelINS2_10policy_hubIN6thrust24THRUST_300001_SM_1000_NS6detail15normal_iteratorINS6_10device_ptrIdEEEEE9Policy600ESB_PNS0_8NullTypeESB_SF_j5orderdSE_EEvbT2_T3_T4_PT6_PT7_T5_PSJ_SJ_NS1_7vsmem_tE_param_0];
	mov.u32 	%r198, %ctaid.x;
	shl.b32 	%r88, %r198, 11;
	setp.eq.s16 	%p104, %rs3, 0;
	setp.lt.s32 	%p105, %r86, %r60;
	setp.ge.s32 	%p106, %r87, %r42;
	setp.lt.f64 	%p107, %fd270, %fd271;
	selp.f64 	%fd196, %fd270, %fd271, %p107;
	selp.f64 	%fd197, %fd270, %fd196, %p106;
	selp.f64 	%fd161, %fd197, %fd271, %p105;
	bar.sync 	0;
	@%p104 bra 	$L__BB3_174;
	// begin inline asm
	mov.u32 %r199, %laneid;
	// end inline asm
	and.b32  	%r89, %r61, 7936;
	shl.b32 	%r200, %r199, 3;
	add.s32 	%r201, %r200, %r89;
	shr.s32 	%r202, %r201, 5;
	add.s32 	%r203, %r202, %r201;
	shl.b32 	%r204, %r203, 3;
	add.s32 	%r206, %r128, %r204;
	st.shared.f64 	[%r206], %fd126;
	st.shared.f64 	[%r206+8], %fd131;
	st.shared.f64 	[%r206+16], %fd136;
	st.shared.f64 	[%r206+24], %fd141;
	st.shared.f64 	[%r206+32], %fd146;
	st.shared.f64 	[%r206+40], %fd151;
	st.shared.f64 	[%r206+48], %fd156;
	st.shared.f64 	[%r206+56], %fd161;
	bar.warp.sync 	-1;
	mad.lo.s32 	%r207, %r199, -7, %r201;
	shr.s32 	%r208, %r207, 5;
	add.s32 	%r209, %r208, %r207;
	shl.b32 	%r210, %r209, 3;
	add.s32 	%r211, %r128, %r210;
	ld.shared.f64 	%fd162, [%r211];
	add.s32 	%r212, %r207, 32;
	shr.s32 	%r213, %r212, 5;
	add.s32 	%r214, %r213, %r207;
	shl.b32 	%r215, %r214, 3;
	add.s32 	%r216, %r128, %r215;
	ld.shared.f64 	%fd163, [%r216+256];
	add.s32 	%r217, %r207, 64;
	shr.s32 	%r218, %r217, 5;
	add.s32 	%r219, %r218, %r207;
	shl.b32 	%r220, %r219, 3;
	add.s32 	%r221, %r128, %r220;
	ld.shared.f64 	%fd164, [%r221+512];
	add.s32 	%r222, %r207, 96;
	shr.s32 	%r223, %r222, 5;
	add.s32 	%r224, %r223, %r207;
	shl.b32 	%r225, %r224, 3;
	add.s32 	%r226, %r128, %r225;
	ld.shared.f64 	%fd165, [%r226+768];
	add.s32 	%r227, %r207, 128;
	shr.s32 	%r228, %r227, 5;
	add.s32 	%r229, %r228, %r207;
	shl.b32 	%r230, %r229, 3;
	add.s32 	%r231, %r128, %r230;
	ld.shared.f64 	%fd166, [%r231+1024];
	add.s32 	%r232, %r207, 160;
	shr.s32 	%r233, %r232, 5;
	add.s32 	%r234, %r233, %r207;
	shl.b32 	%r235, %r234, 3;
	add.s32 	%r236, %r128, %r235;
	ld.shared.f64 	%fd167, [%r236+1280];
	add.s32 	%r237, %r207, 192;
	shr.s32 	%r238, %r237, 5;
	add.s32 	%r239, %r238, %r207;
	shl.b32 	%r240, %r239, 3;
	add.s32 	%r241, %r128, %r240;
	ld.shared.f64 	%fd168, [%r241+1536];
	add.s32 	%r242, %r207, 224;
	shr.s32 	%r243, %r242, 5;
	add.s32 	%r244, %r243, %r207;
	shl.b32 	%r245, %r244, 3;
	add.s32 	%r246, %r128, %r245;
	ld.shared.f64 	%fd169, [%r246+1792];
	setp.ne.s32 	%p108, %r2, 0;
	@%p108 bra 	$L__BB3_158;
	st.volatile.shared.u32 	[_ZZN3cub18CUB_300001_SM_10006detail10merge_sort26DeviceMergeSortMergeKernelINS2_10policy_hubIN6thrust24THRUST_300001_SM_1000_NS6detail15normal_iteratorINS6_10device_ptrIdEEEEE9Policy600ESB_PNS0_8NullTypeESB_SF_j5orderdSE_EEvbT2_T3_T4_PT6_PT7_T5_PSJ_SJ_NS1_7vsmem_tEE19static_temp_storage+16896], %r60;
$L__BB3_158:
	bar.sync 	0;
	ld.volatile.shared.u32 	%r90, [_ZZN3cub18CUB_300001_SM_10006detail10merge_sort26DeviceMergeSortMergeKernelINS2_10policy_hubIN6thrust24THRUST_300001_SM_1000_NS6detail15normal_iteratorINS6_10device_ptrIdEEEEE9Policy600ESB_PNS0_8NullTypeESB_SF_j5orderdSE_EEvbT2_T3_T4_PT6_PT7_T5_PSJ_SJ_NS1_7vsmem_tEE19static_temp_storage+16896];
	and.b32  	%r247, %r2, 31;
	add.s32 	%r91, %r89, %r247;
	setp.ge.s32 	%p109, %r91, %r90;
	cvt.u64.u32 	%rd91, %r91;
	cvt.u64.u32 	%rd92, %r88;
	add.s64 	%rd93, %rd91, %rd92;
	shl.b64 	%rd94, %rd93, 3;
	add.s64 	%rd10, %rd1, %rd94;
	@%p109 bra 	$L__BB3_160;
	st.global.f64 	[%rd10], %fd162;
$L__BB3_160:
	add.s32 	%r248, %r91, 32;
	setp.ge.s32 	%p110, %r248, %r90;
	@%p110 bra 	$L__BB3_162;
	st.global.f64 	[%rd10+256], %fd163;
$L__BB3_162:
	add.s32 	%r249, %r91, 64;
	setp.ge.s32 	%p111, %r249, %r90;
	@%p111 bra 	$L__BB3_164;
	st.global.f64 	[%rd10+512], %fd164;
$L__BB3_164:
	add.s32 	%r250, %r91, 96;
	setp.ge.s32 	%p112, %r250, %r90;
	@%p112 bra 	$L__BB3_166;
	st.global.f64 	[%rd10+768], %fd165;
$L__BB3_166:
	add.s32 	%r251, %r91, 128;
	setp.ge.s32 	%p113, %r251, %r90;
	@%p113 bra 	$L__BB3_168;
	st.global.f64 	[%rd10+1024], %fd166;
$L__BB3_168:
	add.s32 	%r252, %r91, 160;
	setp.ge.s32 	%p114, %r252, %r90;
	@%p114 bra 	$L__BB3_170;
	st.global.f64 	[%rd10+1280], %fd167;
$L__BB3_170:
	add.s32 	%r253, %r91, 192;
	setp.ge.s32 	%p115, %r253, %r90;
	@%p115 bra 	$L__BB3_172;
	st.global.f64 	[%rd10+1536], %fd168;
$L__BB3_172:
	add.s32 	%r254, %r91, 224;
	setp.ge.s32 	%p116, %r254, %r90;
	@%p116 bra 	$L__BB3_192;
	st.global.f64 	[%rd10+1792], %fd169;
	bra.uni 	$L__BB3_192;
$L__BB3_174:
	// begin inline asm
	mov.u32 %r255, %laneid;
	// end inline asm
	and.b32  	%r92, %r61, 7936;
	shl.b32 	%r256, %r255, 3;
	add.s32 	%r257, %r256, %r92;
	shr.s32 	%r258, %r257, 5;
	add.s32 	%r259, %r258, %r257;
	shl.b32 	%r260, %r259, 3;
	add.s32 	%r262, %r128, %r260;
	st.shared.f64 	[%r262], %fd126;
	st.shared.f64 	[%r262+8], %fd131;
	st.shared.f64 	[%r262+16], %fd136;
	st.shared.f64 	[%r262+24], %fd141;
	st.shared.f64 	[%r262+32], %fd146;
	st.shared.f64 	[%r262+40], %fd151;
	st.shared.f64 	[%r262+48], %fd156;
	st.shared.f64 	[%r262+56], %fd161;
	bar.warp.sync 	-1;
	mad.lo.s32 	%r263, %r255, -7, %r257;
	shr.s32 	%r264, %r263, 5;
	add.s32 	%r265, %r264, %r263;
	shl.b32 	%r266, %r265, 3;
	add.s32 	%r267, %r128, %r266;
	ld.shared.f64 	%fd170, [%r267];
	add.s32 	%r268, %r263, 32;
	shr.s32 	%r269, %r268, 5;
	add.s32 	%r270, %r269, %r263;
	shl.b32 	%r271, %r270, 3;
	add.s32 	%r272, %r128, %r271;
	ld.shared.f64 	%fd171, [%r272+256];
	add.s32 	%r273, %r263, 64;
	shr.s32 	%r274, %r273, 5;
	add.s32 	%r275, %r274, %r263;
	shl.b32 	%r276, %r275, 3;
	add.s32 	%r277, %r128, %r276;
	ld.shared.f64 	%fd172, [%r277+512];
	add.s32 	%r278, %r263, 96;
	shr.s32 	%r279, %r278, 5;
	add.s32 	%r280, %r279, %r263;
	shl.b32 	%r281, %r280, 3;
	add.s32 	%r282, %r128, %r281;
	ld.shared.f64 	%fd173, [%r282+768];
	add.s32 	%r283, %r263, 128;
	shr.s32 	%r284, %r283, 5;
	add.s32 	%r285, %r284, %r263;
	shl.b32 	%r286, %r285, 3;
	add.s32 	%r287, %r128, %r286;
	ld.shared.f64 	%fd174, [%r287+1024];
	add.s32 	%r288, %r263, 160;
	shr.s32 	%r289, %r288, 5;
	add.s32 	%r290, %r289, %r263;
	shl.b32 	%r291, %r290, 3;
	add.s32 	%r292, %r128, %r291;
	ld.shared.f64 	%fd175, [%r292+1280];
	add.s32 	%r293, %r263, 192;
	shr.s32 	%r294, %r293, 5;
	add.s32 	%r295, %r294, %r263;
	shl.b32 	%r296, %r295, 3;
	add.s32 	%r297, %r128, %r296;
	ld.shared.f64 	%fd176, [%r297+1536];
	add.s32 	%r298, %r263, 224;
	shr.s32 	%r299, %r298, 5;
	add.s32 	%r300, %r299, %r263;
	shl.b32 	%r301, %r300, 3;
	add.s32 	%r302, %r128, %r301;
	ld.shared.f64 	%fd177, [%r302+1792];
	setp.ne.s32 	%p117, %r2, 0;
	@%p117 bra 	$L__BB3_176;
	st.volatile.shared.u32 	[_ZZN3cub18CUB_300001_SM_10006detail10merge_sort26DeviceMergeSortMergeKernelINS2_10policy_hubIN6thrust24THRUST_300001_SM_1000_NS6detail15normal_iteratorINS6_10device_ptrIdEEEEE9Policy600ESB_PNS0_8NullTypeESB_SF_j5orderdSE_EEvbT2_T3_T4_PT6_PT7_T5_PSJ_SJ_NS1_7vsmem_tEE19static_temp_storage+16896], %r60;
$L__BB3_176:
	bar.sync 	0;
	ld.volatile.shared.u32 	%r93, [_ZZN3cub18CUB_300001_SM_10006detail10merge_sort26DeviceMergeSortMergeKernelINS2_10policy_hubIN6thrust24THRUST_300001_SM_1000_NS6detail15normal_iteratorINS6_10device_ptrIdEEEEE9Policy600ESB_PNS0_8NullTypeESB_SF_j5orderdSE_EEvbT2_T3_T4_PT6_PT7_T5_PSJ_SJ_NS1_7vsmem_tEE19static_temp_storage+16896];
	and.b32  	%r303, %r2, 31;
	cvt.u64.u32 	%rd95, %r92;
	add.s32 	%r94, %r92, %r303;
	add.s32 	%r304, %r303, %r88;
	cvt.u64.u32 	%rd96, %r304;
	add.s64 	%rd97, %rd96, %rd95;
	setp.ge.s32 	%p118, %r94, %r93;
	shl.b64 	%rd98, %rd97, 3;
	add.s64 	%rd11, %rd3, %rd98;
	@%p118 bra 	$L__BB3_178;
	st.global.f64 	[%rd11], %fd170;
$L__BB3_178:
	add.s32 	%r305, %r94, 32;
	setp.ge.s32 	%p119, %r305, %r93;
	@%p119 bra 	$L__BB3_180;
	st.global.f64 	[%rd11+256], %fd171;
$L__BB3_180:
	add.s32 	%r306, %r94, 64;
	setp.ge.s32 	%p120, %r306, %r93;
	@%p120 bra 	$L__BB3_182;
	st.global.f64 	[%rd11+512], %fd172;
$L__BB3_182:
	add.s32 	%r307, %r94, 96;
	setp.ge.s32 	%p121, %r307, %r93;
	@%p121 bra 	$L__BB3_184;
	st.global.f64 	[%rd11+768], %fd173;
$L__BB3_184:
	add.s32 	%r308, %r94, 128;
	setp.ge.s32 	%p122, %r308, %r93;
	@%p122 bra 	$L__BB3_186;
	st.global.f64 	[%rd11+1024], %fd174;
$L__BB3_186:
	add.s32 	%r309, %r94, 160;
	setp.ge.s32 	%p123, %r309, %r93;
	@%p123 bra 	$L__BB3_188;
	st.global.f64 	[%rd11+1280], %fd175;
$L__BB3_188:
	add.s32 	%r310, %r94, 192;
	setp.ge.s32 	%p124, %r310, %r93;
	@%p124 bra 	$L__BB3_190;
	st.global.f64 	[%rd11+1536], %fd176;
$L__BB3_190:
	add.s32 	%r311, %r94, 224;
	setp.ge.s32 	%p125, %r311, %r93;
	@%p125 bra 	$L__BB3_192;
	st.global.f64 	[%rd11+1792], %fd177;
$L__BB3_192:
	ret;

}
	// .globl	_ZN3cub18CUB_300001_SM_10006detail10merge_sort30DeviceMergeSortBlockSortKernelINS2_10policy_hubIN6thrust24THRUST_300001_SM_1000_NS6detail15normal_iteratorINS6_10device_ptrIdEEEEE9Policy600ESB_PNS0_8NullTypeESB_SF_m5orderdSE_EEvbT0_T1_T2_T3_T4_PT6_PT7_T5_NS1_7vsmem_tE
.visible .entry _ZN3cub18CUB_300001_SM_10006detail10merge_sort30DeviceMergeSortBlockSortKernelINS2_10policy_hubIN6thrust24THRUST_300001_SM_1000_NS6detail15normal_iteratorINS6_10device_ptrIdEEEEE9Policy600ESB_PNS0_8NullTypeESB_SF_m5orderdSE_EEvbT0_T1_T2_T3_T4_PT6_PT7_T5_NS1_7vsmem_tE(
	.param .u8 _ZN3cub18CUB_300001_SM_10006detail10merge_sort30DeviceMergeSortBlockSortKernelINS2_10policy_hubIN6thrust24THRUST_300001_SM_1000_NS6detail15normal_iteratorINS6_10device_ptrIdEEEEE9Policy600ESB_PNS0_8NullTypeESB_SF_m5orderdSE_EEvbT0_T1_T2_T3_T4_PT6_PT7_T5_NS1_7vsmem_tE_param_0,
	.param .align 8 .b8 _ZN3cub18CUB_300001_SM_10006detail10merge_sort30DeviceMergeSortBlockSortKernelINS2_10policy_hubIN6thrust24THRUST_300001_SM_1000_NS6detail15normal_iteratorINS6_10device_ptrIdEEEEE9Policy600ESB_PNS0_8NullTypeESB_SF_m5orderdSE_EEvbT0_T1_T2_T3_T4_PT6_PT7_T5_NS1_7vsmem_tE_param_1[8],
	.param .u64 .ptr .align 1 _ZN3cub18CUB_300001_SM_10006detail10merge_sort30DeviceMergeSortBlockSortKernelINS2_10policy_hubIN6thrust24THRUST_300001_SM_1000_NS6detail15normal_iteratorINS6_10device_ptrIdEEEEE9Policy600ESB_PNS0_8NullTypeESB_SF_m5orderdSE_EEvbT0_T1_T2_T3_T4_PT6_PT7_T5_NS1_7vsmem_tE_param_2,
	.param .align 8 .b8 _ZN3cub18CUB_300001_SM_10006detail10merge_sort30DeviceMergeSortBlockSortKernelINS2_10policy_hubIN6thrust24THRUST_300001_SM_1000_NS6detail15normal_iteratorINS6_10device_ptrIdEEEEE9Policy600ESB_PNS0_8NullTypeESB_SF_m5orderdSE_EEvbT0_T1_T2_T3_T4_PT6_PT7_T5_NS1_7vsmem_tE_param_3[8],
	.param .u64 .ptr .align 1 _ZN3cub18CUB_300001_SM_10006detail10merge_sort30DeviceMergeSortBlockSortKernelINS2_10policy_hubIN6thrust24THRUST_300001_SM_1000_NS6detail15normal_iteratorINS6_10device_ptrIdEEEEE9Policy600ESB_PNS0_8NullTypeESB_SF_m5orderdSE_EEvbT0_T1_T2_T3_T4_PT6_PT7_T5_NS1_7vsmem_tE_param_4,
	.param .u64 _ZN3cub18CUB_300001_SM_10006detail10merge_sort30DeviceMergeSortBlockSortKernelINS2_10policy_hubIN6thrust24THRUST_300001_SM_1000_NS6detail15normal_iteratorINS6_10device_ptrIdEEEEE9Policy600ESB_PNS0_8NullTypeESB_SF_m5orderdSE_EEvbT0_T1_T2_T3_T4_PT6_PT7_T5_NS1_7vsmem_tE_param_5,
	.param .u64 .ptr .align 1 _ZN3cub18CUB_300001_SM_10006detail10merge_sort30DeviceMergeSortBlockSortKernelINS2_10policy_hubIN6thrust24THRUST_300001_SM_1000_NS6detail15normal_iteratorINS6_10device_ptrIdEEEEE9Policy600ESB_PNS0_8NullTypeESB_SF_m5orderdSE_EEvbT0_T1_T2_T3_T4_PT6_PT7_T5_NS1_7vsmem_tE_param_6,
	.param .u64 .ptr .align 1 _ZN3cub18CUB_300001_SM_10006detail10merge_sort30DeviceMergeSortBlockSortKernelINS2_10policy_hubIN6thrust24THRUST_300001_SM_1000_NS6detail15normal_iteratorINS6_10device_ptrIdEEEEE9Policy600ESB_PNS0_8NullTypeESB_SF_m5orderdSE_EEvbT0_T1_T2_T3_T4_PT6_PT7_T5_NS1_7vsmem_tE_param_7,
	.param .align 1 .b8 _ZN3cub18CUB_300001_SM_10006detail10merge_sort30DeviceMergeSortBlockSortKernelINS2_10policy_hubIN6thrust24THRUST_300001_SM_1000_NS6detail15normal_iteratorINS6_10device_ptrIdEEEEE9Policy600ESB_PNS0_8NullTypeESB_SF_m5orderdSE_EEvbT0_T1_T2_T3_T4_PT6_PT7_T5_NS1_7vsmem_tE_param_8[1],
	.param .align 8 .b8 _ZN3cub18CUB_300001_SM_10006detail10merge_sort30DeviceMergeSortBlockSortKernelINS2_10policy_hubIN6thrust24THRUST_300001_SM_1000_NS6detail15normal_iteratorINS6_10device_ptrIdEEEEE9Policy600ESB_PNS0_8NullTypeESB_SF_m5orderdSE_EEvbT0_T1_T2_T3_T4_PT6_PT7_T5_NS1_7vsmem_tE_param_9[8]
)
.maxntid 256
{
	.reg .pred 	%p<228>;
	.reg .b16 	%rs<4>;
	.reg .b32 	%r<465>;
	.reg .b64 	%rd<45>;
	.reg .b64 	%fd<377>;
	// demoted variable
	.shared .align 16 .b8 _ZZN3cub18CUB_300001_SM_10006detail10merge_sort30DeviceMergeSortBlockSortKernelINS2_10policy_hubIN6thrust24THRUST_300001_SM_1000_NS6detail15normal_iteratorINS6_10device_ptrIdEEEEE9Policy600ESB_PNS0_8NullTypeESB_SF_m5orderdSE_EEvbT0_T1_T2_T3_T4_PT6_PT7_T5_NS1_7vsmem_tEE19static_temp_storage[16912];
	ld.param.u64 	%rd10, [_ZN3cub18CUB_300001_SM_10006detail10merge_sort30DeviceMergeSortBlockSortKernelINS2_10policy_hubIN6thrust24THRUST_300001_SM_1000_NS6detail15normal_iteratorINS6_10device_ptrIdEEEEE9Policy600ESB_PNS0_8NullTypeESB_SF_m5orderdSE_EEvbT0_T1_T2_T3_T4_PT6_PT7_T5_NS1_7vsmem_tE_param_3];
	ld.param.u64 	%rd11, [_ZN3cub18CUB_300001_SM_10006detail10merge_sort30DeviceMergeSortBlockSortKernelINS2_10policy_hubIN6thrust24THRUST_300001_SM_1000_NS6detail15normal_iteratorINS6_10device_ptrIdEEEEE9Policy600ESB_PNS0_8NullTypeESB_SF_m5orderdSE_EEvbT0_T1_T2_T3_T4_PT6_PT7_T5_NS1_7vsmem_tE_param_1];
	ld.param.u64 	%rd8, [_ZN3cub18CUB_300001_SM_10006detail10merge_sort30DeviceMergeSortBlockSortKernelINS2_10policy_hubIN6thrust24THRUST_300001_SM_1000_NS6detail15normal_iteratorINS6_10device_ptrIdEEEEE9Policy600ESB_PNS0_8NullTypeESB_SF_m5orderdSE_EEvbT0_T1_T2_T3_T4_PT6_PT7_T5_NS1_7vsmem_tE_param_5];
	cvta.to.global.u64 	%rd1, %rd11;
	cvta.to.global.u64 	%rd2, %rd10;
	mov.u32 	%r111, %ctaid.x;
	cvt.u64.u32 	%rd12, %r111;
	mov.u32 	%r112, %nctaid.x;
	cvt.u64.u32 	%rd13, %r112;
	mul.wide.u32 	%rd3, %r111, 2048;
	add.s64 	%rd14, %rd13, -1;
	setp.le.u64 	%p29, %rd14, %rd12;
	@%p29 bra 	$L__BB4_44;
	// begin inline asm
	griddepcontrol.wait;
	// end inline asm
	mov.u32 	%r1, %tid.x;
	and.b32  	%r2, %r1, 31;
	shl.b32 	%r304, %r1, 3;
	and.b32  	%r3, %r304, 7936;
	or.b32  	%r305, %r3, %r2;
	cvt.u64.u32 	%rd29, %r305;
	mov.u32 	%r306, %ctaid.x;
	mul.wide.u32 	%rd30, %r306, 2048;
	add.s64 	%rd4, %rd30, %rd29;
	shl.b64 	%rd31, %rd4, 3;
	add.s64 	%rd32, %rd1, %rd31;
	ld.global.f64 	%fd221, [%rd32];
	ld.global.f64 	%fd222, [%rd32+256];
	ld.global.f64 	%fd223, [%rd32+512];
	ld.global.f64 	%fd224, [%rd32+768];
	ld.global.f64 	%fd225, [%rd32+1024];
	ld.global.f64 	%fd226, [%rd32+1280];
	ld.global.f64 	%fd227, [%rd32+1536];
	ld.global.f64 	%fd228, [%rd32+1792];
	// begin inline asm
	mov.u32 %r302, %laneid;
	// end inline asm
	add.s32 	%r307, %r302, %r3;
	shr.s32 	%r308, %r307, 5;
	add.s32 	%r309, %r308, %r307;
	shl.b32 	%r310, %r309, 3;
	mov.u32 	%r311, _ZZN3cub18CUB_300001_SM_10006detail10merge_sort30DeviceMergeSortBlockSortKernelINS2_10policy_hubIN6thrust24THRUST_300001_SM_1000_NS6detail15normal_iteratorINS6_10device_ptrIdEEEEE9Policy600ESB_PNS0_8NullTypeESB_SF_m5orderdSE_EEvbT0_T1_T2_T3_T4_PT6_PT7_T5_NS1_7vsmem_tEE19static_temp_storage;
	add.s32 	%r4, %r311, %r310;
	st.shared.f64 	[%r4], %fd221;
	add.s32 	%r312, %r307, 32;
	shr.s32 	%r313, %r312, 5;
	add.s32 	%r314, %r313, %r307;
	shl.b32 	%r315, %r314, 3;
	add.s32 	%r5, %r311, %r315;
	st.shared.f64 	[%r5+256], %fd222;
	add.s32 	%r316, %r307, 64;
	shr.s32 	%r317, %r316, 5;
	add.s32 	%r318, %r317, %r307;
	shl.b32 	%r319, %r318, 3;
	add.s32 	%r6, %r311, %r319;
	st.shared.f64 	[%r6+512], %fd223;
	add.s32 	%r320, %r307, 96;
	shr.s32 	%r321, %r320, 5;
	add.s32 	%r322, %r321, %r307;
	shl.b32 	%r323, %r322, 3;
	add.s32 	%r7, %r311, %r323;
	st.shared.f64 	[%r7+768], %fd224;
	add.s32 	%r324, %r307, 128;
	shr.s32 	%r325, %r324, 5;
	add.s32 	%r326, %r325, %r307;
	shl.b32 	%r327, %r326, 3;
	add.s32 	%r8, %r311, %r327;
	st.shared.f64 	[%r8+1024], %fd225;
	add.s32 	%r328, %r307, 160;
	shr.s32 	%r329, %r328, 5;
	add.s32 	%r330, %r329, %r307;
	shl.b32 	%r331, %r330, 3;
	add.s32 	%r9, %r311, %r331;
	st.shared.f64 	[%r9+1280], %fd226;
	add.s32 	%r332, %r307, 192;
	shr.s32 	%r333, %r332, 5;
	add.s32 	%r334, %r333, %r307;
	shl.b32 	%r335, %r334, 3;
	add.s32 	%r10, %r311, %r335;
	st.shared.f64 	[%r10+1536], %fd227;
	add.s32 	%r336, %r307, 224;
	shr.s32 	%r337, %r336, 5;
	add.s32 	%r338, %r337, %r307;
	shl.b32 	%r339, %r338, 3;
	add.s32 	%r11, %r311, %r339;
	st.shared.f64 	[%r11+1792], %fd228;
	bar.warp.sync 	-1;
	mad.lo.s32 	%r340, %r302, 7, %r307;
	shr.s32 	%r341, %r340, 5;
	add.s32 	%r342, %r341, %r340;
	shl.b32 	%r343, %r342, 3;
	add.s32 	%r12, %r311, %r343;
	ld.shared.f64 	%fd229, [%r12];
	add.s32 	%r344, %r340, 1;
	shr.s32 	%r345, %r344, 5;
	add.s32 	%r346, %r345, %r340;
	shl.b32 	%r347, %r346, 3;
	add.s32 	%r13, %r311, %r347;
	ld.shared.f64 	%fd230, [%r13+8];
	add.s32 	%r348, %r340, 2;
	shr.s32 	%r349, %r348, 5;
	add.s32 	%r350, %r349, %r340;
	shl.b32 	%r351, %r350, 3;
	add.s32 	%r14, %r311, %r351;
	ld.shared.f64 	%fd231, [%r14+16];
	add.s32 	%r352, %r340, 3;
	shr.s32 	%r353, %r352, 5;
	add.s32 	%r354, %r353, %r340;
	shl.b32 	%r355, %r354, 3;
	add.s32 	%r15, %r311, %r355;
	ld.shared.f64 	%fd232, [%r15+24];
	add.s32 	%r356, %r340, 4;
	shr.s32 	%r357, %r356, 5;
	add.s32 	%r358, %r357, %r340;
	shl.b32 	%r359, %r358, 3;
	add.s32 	%r16, %r311, %r359;
	ld.shared.f64 	%fd233, [%r16+32];
	add.s32 	%r360, %r340, 5;
	shr.s32 	%r361, %r360, 5;
	add.s32 	%r362, %r361, %r340;
	shl.b32 	%r363, %r362, 3;
	add.s32 	%r17, %r311, %r363;
	ld.shared.f64 	%fd234, [%r17+40];
	add.s32 	%r364, %r340, 6;
	shr.s32 	%r365, %r364, 5;
	add.s32 	%r366, %r365, %r340;
	shl.b32 	%r367, %r366, 3;
	add.s32 	%r18, %r311, %r367;
	ld.shared.f64 	%fd235, [%r18+48];
	add.s32 	%r368, %r340, 7;
	shr.s32 	%r369, %r368, 5;
	add.s32 	%r370, %r369, %r340;
	shl.b32 	%r371, %r370, 3;
	add.s32 	%r19, %r311, %r371;
	ld.shared.f64 	%fd236, [%r19+56];
	bar.sync 	0;
	// begin inline asm
	griddepcontrol.launch_dependents;
	// end inline asm
	setp.geu.f64 	%p142, %fd230, %fd229;
	selp.f64 	%fd237, %fd230, %fd229, %p142;
	selp.f64 	%fd238, %fd229, %fd230, %p142;
	setp.geu.f64 	%p143, %fd232, %fd231;
	selp.f64 	%fd239, %fd232, %fd231, %p143;
	selp.f64 	%fd240, %fd231, %fd232, %p143;
	setp.geu.f64 	%p144, %fd234, %fd233;
	selp.f64 	%fd241, %fd234, %fd233, %p144;
	selp.f64 	%fd242, %fd233, %fd234, %p144;
	setp.geu.f64 	%p145, %fd236, %fd235;
	selp.f64 	%fd243, %fd236, %fd235, %p145;
	selp.f64 	%fd244, %fd235, %fd236, %p145;
	setp.geu.f64 	%p146, %fd240, %fd237;
	selp.f64 	%fd245, %fd240, %fd237, %p146;
	selp.f64 	%fd246, %fd237, %fd240, %p146;
	setp.geu.f64 	%p147, %fd242, %fd239;
	selp.f64 	%fd247, %fd242, %fd239, %p147;
	selp.f64 	%fd248, %fd239, %fd242, %p147;
	setp.geu.f64 	%p148, %fd244, %fd241;
	selp.f64 	%fd249, %fd244, %fd241, %p148;
	selp.f64 	%fd250, %fd241, %fd244, %p148;
	setp.geu.f64 	%p149, %fd246, %fd238;
	selp.f64 	%fd251, %fd246, %fd238, %p149;
	selp.f64 	%fd252, %fd238, %fd246, %p149;
	setp.geu.f64 	%p150, %fd248, %fd245;
	selp.f64 	%fd253, %fd248, %fd245, %p150;
	selp.f64 	%fd254, %fd245, %fd248, %p150;
	setp.geu.f64 	%p151, %fd250, %fd247;
	selp.f64 	%fd255, %fd250, %fd247, %p151;
	selp.f64 	%fd256, %fd247, %fd250, %p151;
	setp.geu.f64 	%p152, %fd243, %fd249;
	selp.f64 	%fd257, %fd243, %fd249, %p152;
	selp.f64 	%fd258, %fd249, %fd243, %p152;
	setp.geu.f64 	%p153, %fd254, %fd251;
	selp.f64 	%fd259, %fd254, %fd251, %p153;
	selp.f64 	%fd260, %fd251, %fd254, %p153;
	setp.geu.f64 	%p154, %fd256, %fd253;
	selp.f64 	%fd261, %fd256, %fd253, %p154;
	selp.f64 	%fd262, %fd253, %fd256, %p154;
	setp.geu.f64 	%p155, %fd258, %fd255;
	selp.f64 	%fd263, %fd258, %fd255, %p155;
	selp.f64 	%fd264, %fd255, %fd258, %p155;
	setp.geu.f64 	%p156, %fd260, %fd252;
	selp.f64 	%fd265, %fd260, %fd252, %p156;
	selp.f64 	%fd266, %fd252, %fd260, %p156;
	setp.geu.f64 	%p157, %fd262, %fd259;
	selp.f64 	%fd267, %fd262, %fd259, %p157;
	selp.f64 	%fd268, %fd259, %fd262, %p157;
	setp.geu.f64 	%p158, %fd264, %fd261;
	selp.f64 	%fd269, %fd264, %fd261, %p158;
	selp.f64 	%fd270, %fd261, %fd264, %p158;
	setp.geu.f64 	%p159, %fd257, %fd263;
	selp.f64 	%fd271, %fd257, %fd263, %p159;
	selp.f64 	%fd272, %fd263, %fd257, %p159;
	setp.geu.f64 	%p160, %fd268, %fd265;
	selp.f64 	%fd273, %fd268, %fd265, %p160;
	selp.f64 	%fd274, %fd265, %fd268, %p160;
	setp.geu.f64 	%p161, %fd270, %fd267;
	selp.f64 	%fd275, %fd270, %fd267, %p161;
	selp.f64 	%fd276, %fd267, %fd270, %p161;
	setp.geu.f64 	%p162, %fd272, %fd269;
	selp.f64 	%fd277, %fd272, %fd269, %p162;
	selp.f64 	%fd278, %fd269, %fd272, %p162;
	setp.geu.f64 	%p163, %fd274, %fd266;
	selp.f64 	%fd279, %fd274, %fd266, %p163;
	selp.f64 	%fd312, %fd266, %fd274, %p163;
	setp.geu.f64 	%p164, %fd276, %fd273;
	selp.f64 	%fd280, %fd276, %fd273, %p164;
	selp.f64 	%fd281, %fd273, %fd276, %p164;
	setp.geu.f64 	%p165, %fd278, %fd275;
	selp.f64 	%fd282, %fd278, %fd275, %p165;
	selp.f64 	%fd283, %fd275, %fd278, %p165;
	setp.geu.f64 	%p166, %fd271, %fd277;
	selp.f64 	%fd305, %fd271, %fd277, %p166;
	selp.f64 	%fd284, %fd277, %fd271, %p166;
	setp.geu.f64 	%p167, %fd281, %fd279;
	selp.f64 	%fd310, %fd281, %fd279, %p167;
	selp.f64 	%fd311, %fd279, %fd281, %p167;
	setp.geu.f64 	%p168, %fd283, %fd280;
	selp.f64 	%fd308, %fd283, %fd280, %p168;
	selp.f64 	%fd309, %fd280, %fd283, %p168;
	setp.geu.f64 	%p169, %fd284, %fd282;
	selp.f64 	%fd306, %fd284, %fd282, %p169;
	selp.f64 	%fd307, %fd282, %fd284, %p169;
	mov.b32 	%r457, 2;
$L__BB4_2:
	bar.sync 	0;
	add.s32 	%r372, %r457, -1;
	shl.b32 	%r373, %r1, 6;
	mov.u32 	%r374, _ZZN3cub18CUB_300001_SM_10006detail10merge_sort30DeviceMergeSortBlockSortKernelINS2_10policy_hubIN6thrust24THRUST_300001_SM_1000_NS6detail15normal_iteratorINS6_10device_ptrIdEEEEE9Policy600ESB_PNS0_8NullTypeESB_SF_m5orderdSE_EEvbT0_T1_T2_T3_T4_PT6_PT7_T5_NS1_7vsmem_tEE19static_temp_storage;
	add.s32 	%r375, %r374, %r373;
	st.shared.v2.f64 	[%r375], {%fd312, %fd311};
	st.shared.v2.f64 	[%r375+16], {%fd310, %fd309};
	st.shared.v2.f64 	[%r375+32], {%fd308, %fd307};
	st.shared.v2.f64 	[%r375+48], {%fd306, %fd305};
	bar.sync 	0;
	neg.s32 	%r376, %r457;
	and.b32  	%r377, %r1, %r376;
	shl.b32 	%r378, %r377, 3;
	shl.b32 	%r379, %r457, 2;
	and.b32  	%r380, %r372, %r1;
	shl.b32 	%r381, %r380, 3;
	min.u32 	%r21, %r381, 2048;
	min.u32 	%r22, %r378, 2048;
	add.s32 	%r382, %r22, %r379;
	min.u32 	%r23, %r382, 2048;
	add.s32 	%r383, %r23, %r379;
	min.u32 	%r24, %r383, 2048;
	sub.s32 	%r384, %r23, %r22;
	sub.s32 	%r385, %r24, %r23;
	setp.lt.s32 	%p170, %r21, %r385;
	sub.s32 	%r386, %r21, %r385;
	selp.b32 	%r460, 0, %r386, %p170;
	min.s32 	%r458, %r384, %r21;
	setp.ge.s32 	%p171, %r460, %r458;
	@%p171 bra 	$L__BB4_5;
	add.s32 	%r27, %r23, %r21;
$L__BB4_4:
	sub.s32 	%r387, %r458, %r460;
	shr.u32 	%r388, %r387, 31;
	add.s32 	%r389, %r387, %r388;
	shr.s32 	%r390, %r389, 1;
	add.s32 	%r391, %r390, %r460;
	add.s32 	%r392, %r391, %r22;
	shl.b32 	%r393, %r392, 3;
	add.s32 	%r395, %r374, %r393;
	ld.shared.f64 	%fd285, [%r395];
	not.b32 	%r396, %r391;
	add.s32 	%r397, %r27, %r396;
	shl.b32 	%r398, %r397, 3;
	add.s32 	%r399, %r374, %r398;
	ld.shared.f64 	%fd286, [%r399];
	setp.geu.f64 	%p172, %fd286, %fd285;
	add.s32 	%r400, %r391, 1;
	selp.b32 	%r460, %r400, %r460, %p172;
	selp.b32 	%r458, %r458, %r391, %p172;
	setp.lt.s32 	%p173, %r460, %r458;
	@%p173 bra 	$L__BB4_4;
$L__BB4_5:
	add.s32 	%r33, %r460, %r22;
	add.s32 	%r401, %r23, %r21;
	sub.s32 	%r34, %r401, %r460;
	shl.b32 	%r402, %r33, 3;
	add.s32 	%r35, %r374, %r402;
	ld.shared.f64 	%fd315, [%r35];
	shl.b32 	%r404, %r34, 3;
	add.s32 	%r36, %r374, %r404;
	ld.shared.f64 	%fd314, [%r36];
	setp.ge.s32 	%p175, %r34, %r24;
	mov.pred 	%p214, 0;
	@%p175 bra 	$L__BB4_7;
	setp.ge.s32 	%p176, %r33, %r23;
	setp.lt.f64 	%p177, %fd314, %fd315;
	or.pred  	%p214, %p176, %p177;
$L__BB4_7:
	selp.f64 	%fd312, %fd314, %fd315, %p214;
	selp.u32 	%r405, 1, 0, %p214;
	add.s32 	%r37, %r34, %r405;
	not.pred 	%p178, %p214;
	selp.u32 	%r406, 1, 0, %p178;
	add.s32 	%r38, %r33, %r406;
	@%p178 bra 	$L__BB4_9;
	ld.shared.f64 	%fd314, [%r36+8];
	bra.uni 	$L__BB4_10;
$L__BB4_9:
	ld.shared.f64 	%fd315, [%r35+8];
$L__BB4_10:
	setp.ge.s32 	%p180, %r37, %r24;
	mov.pred 	%p215, 0;
	@%p180 bra 	$L__BB4_12;
	setp.ge.s32 	%p181, %r38, %r23;
	setp.lt.f64 	%p182, %fd314, %fd315;
	or.pred  	%p215, %p181, %p182;
$L__BB4_12:
	selp.f64 	%fd311, %fd314, %fd315, %p215;
	selp.u32 	%r407, 1, 0, %p215;
	add.s32 	%r39, %r37, %r407;
	not.pred 	%p183, %p215;
	selp.u32 	%r408, 1, 0, %p183;
	add.s32 	%r40, %r38, %r408;
	@%p215 bra 	$L__BB4_14;
	shl.b32 	%r409, %r40, 3;
	add.s32 	%r411, %r374, %r409;
	ld.shared.f64 	%fd315, [%r411];
	bra.uni 	$L__BB4_15;
$L__BB4_14:
	shl.b32 	%r412, %r39, 3;
	add.s32 	%r414, %r374, %r412;
	ld.shared.f64 	%fd314, [%r414];
$L__BB4_15:
	setp.ge.s32 	%p185, %r39, %r24;
	mov.pred 	%p216, 0;
	@%p185 bra 	$L__BB4_17;
	setp.ge.s32 	%p186, %r40, %r23;
	setp.lt.f64 	%p187, %fd314, %fd315;
	or.pred  	%p216, %p186, %p187;
$L__BB4_17:
	selp.f64 	%fd310, %fd314, %fd315, %p216;
	selp.u32 	%r415, 1, 0, %p216;
	add.s32 	%r41, %r39, %r415;
	not.pred 	%p188, %p216;
	selp.u32 	%r416, 1, 0, %p188;
	add.s32 	%r42, %r40, %r416;
	@%p216 bra 	$L__BB4_19;
	shl.b32 	%r417, %r42, 3;
	mov.u32 	%r418, _ZZN3cub18CUB_300001_SM_10006detail10merge_sort30DeviceMergeSortBlockSortKernelINS2_10policy_hubIN6thrust24THRUST_300001_SM_1000_NS6detail15normal_iteratorINS6_10device_ptrIdEEEEE9Policy600ESB_PNS0_8NullTypeESB_SF_m5orderdSE_EEvbT0_T1_T2_T3_T4_PT6_PT7_T5_NS1_7vsmem_tEE19static_temp_storage;
	add.s32 	%r419, %r418, %r417;
	ld.shared.f64 	%fd315, [%r419];
	bra.uni 	$L__BB4_20;
$L__BB4_19:
	shl.b32 	%r420, %r41, 3;
	mov.u32 	%r421, _ZZN3cub18CUB_300001_SM_10006detail10merge_sort30DeviceMergeSortBlockSortKernelINS2_10policy_hubIN6thrust24THRUST_300001_SM_1000_NS6detail15normal_iteratorINS6_10device_ptrIdEEEEE9Policy600ESB_PNS0_8NullTypeESB_SF_m5orderdSE_EEvbT0_T1_T2_T3_T4_PT6_PT7_T5_NS1_7vsmem_tEE19static_temp_storage;
	add.s32 	%r422, %r421, %r420;
	ld.shared.f64 	%fd314, [%r422];
$L__BB4_20:
	setp.ge.s32 	%p190, %r41, %r24;
	mov.pred 	%p217, 0;
	@%p190 bra 	$L__BB4_22;
	setp.ge.s32 	%p191, %r42, %r23;
	setp.lt.f64 	%p192, %fd314, %fd315;
	or.pred  	%p217, %p191, %p192;
$L__BB4_22:
	selp.f64 	%fd309, %fd314, %fd315, %p217;
	selp.u32 	%r423, 1, 0, %p217;
	add.s32 	%r43, %r41, %r423;
	not.pred 	%p193, %p217;
	selp.u32 	%r424, 1, 0, %p193;
	add.s32 	%r44, %r42, %r424;
	@%p217 bra 	$L__BB4_24;
	shl.b32 	%r425, %r44, 3;
	mov.u32 	%r426, _ZZN3cub18CUB_300001_SM_10006detail10merge_sort30DeviceMergeSortBlockSortKernelINS2_10policy_hubIN6thrust24THRUST_300001_SM_1000_NS6detail15normal_iteratorINS6_10device_ptrIdEEEEE9Policy600ESB_PNS0_8NullTypeESB_SF_m5orderdSE_EEvbT0_T1_T2_T3_T4_PT6_PT7_T5_NS1_7vsmem_tEE19static_temp_storage;
	add.s32 	%r427, %r426, %r425;
	ld.shared.f64 	%fd315, [%r427];
	bra.uni 	$L__BB4_25;
$L__BB4_24:
	shl.b32 	%r428, %r43, 3;
	mov.u32 	%r429, _ZZN3cub18CUB_300001_SM_10006detail10merge_sort30DeviceMergeSortBlockSortKernelINS2_10policy_hubIN6thrust24THRUST_300001_SM_1000_NS6detail15normal_iteratorINS6_10device_ptrIdEEEEE9Policy600ESB_PNS0_8NullTypeESB_SF_m5orderdSE_EEvbT0_T1_T2_T3_T4_PT6_PT7_T5_NS1_7vsmem_tEE19static_temp_storage;
	add.s32 	%r430, %r429, %r428;
	ld.shared.f64 	%fd314, [%r430];
$L__BB4_25:
	setp.ge.s32 	%p195, %r43, %r24;
	mov.pred 	%p218, 0;
	@%p195 bra 	$L__BB4_27;
	setp.ge.s32 	%p196, %r44, %r23;
	setp.lt.f64 	%p197, %fd314, %fd315;
	or.pred  	%p218, %p196, %p197;
$L__BB4_27:
	selp.f64 	%fd308, %fd314, %fd315, %p218;
	selp.u32 	%r431, 1, 0, %p218;
	add.s32 	%r45, %r43, %r431;
	not.pred 	%p198, %p218;
	selp.u32 	%r432, 1, 0, %p198;
	add.s32 	%r46, %r44, %r432;
	@%p218 bra 	$L__BB4_29;
	shl.b32 	%r433, %r46, 3;
	mov.u32 	%r434, _ZZN3cub18CUB_300001_SM_10006detail10merge_sort30DeviceMergeSortBlockSortKernelINS2_10policy_hubIN6thrust24THRUST_300001_SM_1000_NS6detail15normal_iteratorINS6_10device_ptrIdEEEEE9Policy600ESB_PNS0_8NullTypeESB_SF_m5orderdSE_EEvbT0_T1_T2_T3_T4_PT6_PT7_T5_NS1_7vsmem_tEE19static_temp_storage;
	add.s32 	%r435, %r434, %r433;
	ld.shared.f64 	%fd315, [%r435];
	bra.uni 	$L__BB4_30;
$L__BB4_29:
	shl.b32 	%r436, %r45, 3;
	mov.u32 	%r437, _ZZN3cub18CUB_300001_SM_10006detail10merge_sort30DeviceMergeSortBlockSortKernelINS2_10policy_hubIN6thrust24THRUST_300001_SM_1000_NS6detail15normal_iteratorINS6_10device_ptrIdEEEEE9Policy600ESB_PNS0_8NullTypeESB_SF_m5orderdSE_EEvbT0_T1_T2_T3_T4_PT6_PT7_T5_NS1_7vsmem_tEE19static_temp_storage;
	add.s32 	%r438, %r437, %r436;
	ld.shared.f64 	%fd314, [%r438];
$L__BB4_30:
	setp.ge.s32 	%p200, %r45, %r24;
	mov.pred 	%p219, 0;
	@%p200 bra 	$L__BB4_32;
	setp.ge.s32 	%p201, %r46, %r23;
	setp.lt.f64 	%p202, %fd314, %fd315;
	or.pred  	%p219, %p201, %p202;
$L__BB4_32:
	selp.f64 	%fd307, %fd314, %fd315, %p219;
	selp.u32 	%r439, 1, 0, %p219;
	add.s32 	%r47, %r45, %r439;
	not.pred 	%p203, %p219;
	selp.u32 	%r440, 1, 0, %p203;
	add.s32 	%r48, %r46, %r440;
	@%p219 bra 	$L__BB4_34;
	shl.b32 	%r441, %r48, 3;
	mov.u32 	%r442, _ZZN3cub18CUB_300001_SM_10006detail10merge_sort30DeviceMergeSortBlockSortKernelINS2_10policy_hubIN6thrust24THRUST_300001_SM_1000_NS6detail15normal_iteratorINS6_10device_ptrIdEEEEE9Policy600ESB_PNS0_8NullTypeESB_SF_m5orderdSE_EEvbT0_T1_T2_T3_T4_PT6_PT7_T5_NS1_7vsmem_tEE19static_temp_storage;
	add.s32 	%r443, %r442, %r441;
	ld.shared.f64 	%fd315, [%r443];
	bra.uni 	$L__BB4_35;
$L__BB4_34:
	shl.b32 	%r444, %r47, 3;
	mov.u32 	%r445, _ZZN3cub18CUB_300001_SM_10006detail10merge_sort30DeviceMergeSortBlockSortKernelINS2_10policy_hubIN6thrust24THRUST_300001_SM_1000_NS6detail15normal_iteratorINS6_10device_ptrIdEEEEE9Policy600ESB_PNS0_8NullTypeESB_SF_m5orderdSE_EEvbT0_T1_T2_T3_T4_PT6_PT7_T5_NS1_7vsmem_tEE19static_temp_storage;
	add.s32 	%r446, %r445, %r444;
	ld.shared.f64 	%fd314, [%r446];
$L__BB4_35:
	setp.ge.s32 	%p205, %r47, %r24;
	mov.pred 	%p220, 0;
	@%p205 bra 	$L__BB4_37;
	setp.ge.s32 	%p206, %r48, %r23;
	setp.lt.f64 	%p207, %fd314, %fd315;
	or.pred  	%p220, %p206, %p207;
$L__BB4_37:
	selp.f64 	%fd306, %fd314, %fd315, %p220;
	selp.u32 	%r447, 1, 0, %p220;
	add.s32 	%r49, %r47, %r447;
	not.pred 	%p208, %p220;
	selp.u32 	%r448, 1, 0, %p208;
	add.s32 	%r50, %r48, %r448;
	@%p220 bra 	$L__BB4_39;
	shl.b32 	%r449, %r50, 3;
	mov.u32 	%r450, _ZZN3cub18CUB_300001_SM_10006detail10merge_sort30DeviceMergeSortBlockSortKernelINS2_10policy_hubIN6thrust24THRUST_300001_SM_1000_NS6detail15normal_iteratorINS6_10device_ptrIdEEEEE9Policy600ESB_PNS0_8NullTypeESB_SF_m5orderdSE_EEvbT0_T1_T2_T3_T4_PT6_PT7_T5_NS1_7vsmem_tEE19static_temp_storage;
	add.s32 	%r451, %r450, %r449;
	ld.shared.f64 	%fd315, [%r451];
	bra.uni 	$L__BB4_40;
$L__BB4_39:
	shl.b32 	%r452, %r49, 3;
	mov.u32 	%r453, _ZZN3cub18CUB_300001_SM_10006detail10merge_sort30DeviceMergeSortBlockSortKernelINS2_10policy_hubIN6thrust24THRUST_300001_SM_1000_NS6detail15normal_iteratorINS6_10device_ptrIdEEEEE9Policy600ESB_PNS0_8NullTypeESB_SF_m5orderdSE_EEvbT0_T1_T2_T3_T4_PT6_PT7_T5_NS1_7vsmem_tEE19static_temp_storage;
	add.s32 	%r454, %r453, %r452;
	ld.shared.f64 	%fd314, [%r454];
$L__BB4_40:
	setp.lt.s32 	%p209, %r49, %r24;
	setp.ge.s32 	%p210, %r50, %r23;
	setp.lt.f64 	%p211, %fd314, %fd315;
	selp.f64 	%fd287, %fd314, %fd315, %p211;
	selp.f64 	%fd288, %fd314, %fd287, %p210;
	selp.f64 	%fd305, %fd288, %fd315, %p209;
	shl.b32 	%r51, %r457, 1;
	setp.lt.u32 	%p212, %r457, 129;
	mov.u32 	%r457, %r51;
	@%p212 bra 	$L__BB4_2;
	ld.param.s8 	%rs3, [_ZN3cub18CUB_300001_SM_10006detail10merge_sort30DeviceMergeSortBlockSortKernelINS2_10policy_hubIN6thrust24THRUST_300001_SM_1000_NS6detail15normal_iteratorINS6_10device_ptrIdEEEEE9Policy600ESB_PNS0_8NullTypeESB_SF_m5orderdSE_EEvbT0_T1_T2_T3_T4_PT6_PT7_T5_NS1_7vsmem_tE_param_0];
	bar.sync 	0;
	setp.eq.s16 	%p213, %rs3, 0;
	@%p213 bra 	$L__BB4_43;
	st.shared.f64 	[%r12], %fd312;
	st.shared.f64 	[%r13+8], %fd311;
	st.shared.f64 	[%r14+16], %fd310;
	st.shared.f64 	[%r15+24], %fd309;
	st.shared.f64 	[%r16+32], %fd308;
	st.shared.f64 	[%r17+40], %fd307;
	st.shared.f64 	[%r18+48], %fd306;
	st.shared.f64 	[%r19+56], %fd305;
	bar.warp.sync 	-1;
	ld.shared.f64 	%fd289, [%r4];
	ld.shared.f64 	%fd290, [%r5+256];
	ld.shared.f64 	%fd291, [%r6+512];
	ld.shared.f64 	%fd292, [%r7+768];
	ld.shared.f64 	%fd293, [%r8+1024];
	ld.shared.f64 	%fd294, [%r9+1280];
	ld.shared.f64 	%fd295, [%r10+1536];
	ld.shared.f64 	%fd296, [%r11+1792];
	cvt.u64.u32 	%rd33, %r3;
	cvt.u64.u32 	%rd34, %r2;
	mov.u32 	%r456, %ctaid.x;
	mul.wide.u32 	%rd35, %r456, 2048;
	or.b64  	%rd36, %rd35, %rd34;
	add.s64 	%rd37, %rd36, %rd33;
	shl.b64 	%rd38, %rd37, 3;
	add.s64 	%rd39, %rd2, %rd38;
	st.global.f64 	[%rd39], %fd289;
	st.global.f64 	[%rd39+256], %fd290;
	st.global.f64 	[%rd39+512], %fd291;
	st.global.f64 	[%rd39+768], %fd292;
	st.global.f64 	[%rd39+1024], %fd293;
	st.global.f64 	[%rd39+1280], %fd294;
	st.global.f64 	[%rd39+1536], %fd295;
	st.global.f64 	[%rd39+1792], %fd296;
	bra.uni 	$L__BB4_157;
$L__BB4_43:
	ld.param.u64 	%rd44, [_ZN3cub18CUB_300001_SM_10006detail10merge_sort30DeviceMergeSortBlockSortKernelINS2_10policy_hubIN6thrust24THRUST_300001_SM_1000_NS6detail15normal_iteratorINS6_10device_ptrIdEEEEE9Policy600ESB_PNS0_8NullTypeESB_SF_m5orderdSE_EEvbT0_T1_T2_T3_T4_PT6_PT7_T5_NS1_7vsmem_tE_param_6];
	st.shared.f64 	[%r12], %fd312;
	st.shared.f64 	[%r13+8], %fd311;
	st.shared.f64 	[%r14+16], %fd310;
	st.shared.f64 	[%r15+24], %fd309;
	st.shared.f64 	[%r16+32], %fd308;
	st.shared.f64 	[%r17+40], %fd307;
	st.shared.f64 	[%r18+48], %fd306;
	st.shared.f64 	[%r19+56], %fd305;
	bar.warp.sync 	-1;
	ld.shared.f64 	%fd297, [%r4];
	ld.shared.f64 	%fd298, [%r5+256];
	ld.shared.f64 	%fd299, [%r6+512];
	ld.shared.f64 	%fd300, [%r7+768];
	ld.shared.f64 	%fd301, [%r8+1024];
	ld.shared.f64 	%fd302, [%r9+1280];
	ld.shared.f64 	%fd303, [%r10+1536];
	ld.shared.f64 	%fd304, [%r11+1792];
	cvta.to.global.u64 	%rd40, %rd44;
	add.s64 	%rd42, %rd40, %rd31;
	st.global.f64 	[%rd42], %fd297;
	st.global.f64 	[%rd42+256], %fd298;
	st.global.f64 	[%rd42+512], %fd299;
	st.global.f64 	[%rd42+768], %fd300;
	st.global.f64 	[%rd42+1024], %fd301;
	st.global.f64 	[%rd42+1280], %fd302;
	st.global.f64 	[%rd42+1536], %fd303;
	st.global.f64 	[%rd42+1792], %fd304;
	bra.uni 	$L__BB4_157;
$L__BB4_44:
	cvt.u32.u64 	%r113, %rd3;
	cvt.u32.u64 	%r114, %rd8;
	sub.s32 	%r115, %r114, %r113;
	min.s32 	%r52, %r115, 2048;
	// begin inline asm
	griddepcontrol.wait;
	// end inline asm
	shl.b64 	%rd15, %rd3, 3;
	add.s64 	%rd16, %rd1, %rd15;
	mov.u32 	%r53, %tid.x;
	ld.global.f64 	%fd334, [%rd16];
	and.b32  	%r116, %r53, 31;
	shl.b32 	%r117, %r53, 3;
	and.b32  	%r118, %r117, 7936;
	or.b32  	%r54, %r118, %r116;
	setp.ge.s32 	%p30, %r54, %r52;
	shl.b32 	%r119, %r54, 3;
	cvt.u64.u32 	%rd17, %r119;
	add.s64 	%rd5, %rd16, %rd17;
	mov.f64 	%fd327, %fd334;
	@%p30 bra 	$L__BB4_46;
	ld.global.f64 	%fd327, [%rd5];
$L__BB4_46:
	add.s32 	%r55, %r54, 32;
	setp.ge.s32 	%p31, %r55, %r52;
	mov.f64 	%fd328, %fd334;
	@%p31 bra 	$L__BB4_48;
	ld.global.f64 	%fd328, [%rd5+256];
$L__BB4_48:
	add.s32 	%r56, %r54, 64;
	setp.ge.s32 	%p32, %r56, %r52;
	mov.f64 	%fd329, %fd334;
	@%p32 bra 	$L__BB4_50;
	ld.global.f64 	%fd329, [%rd5+512];
$L__BB4_50:
	add.s32 	%r120, %r54, 96;
	setp.ge.s32 	%p33, %r120, %r52;
	mov.f64 	%fd330, %fd334;
	@%p33 bra 	$L__BB4_52;
	ld.global.f64 	%fd330, [%rd5+768];
$L__BB4_52:
	add.s32 	%r121, %r54, 128;
	setp.ge.s32 	%p34, %r121, %r52;
	mov.f64 	%fd331, %fd334;
	@%p34 bra 	$L__BB4_54;
	ld.global.f64 	%fd331, [%rd5+1024];
$L__BB4_54:
	add.s32 	%r122, %r54, 160;
	setp.ge.s32 	%p35, %r122, %r52;
	mov.f64 	%fd332, %fd334;
	@%p35 bra 	$L__BB4_56;
	ld.global.f64 	%fd332, [%rd5+1280];
$L__BB4_56:
	add.s32 	%r123, %r54, 192;
	setp.ge.s32 	%p36, %r123, %r52;
	mov.f64 	%fd333, %fd334;
	@%p36 bra 	$L__BB4_58;
	ld.global.f64 	%fd333, [%rd5+1536];
$L__BB4_58:
	add.s32 	%r124, %r54, 224;
	setp.ge.s32 	%p37, %r124, %r52;
	@%p37 bra 	$L__BB4_60;
	ld.global.f64 	%fd334, [%rd5+1792];
$L__BB4_60:
	// begin inline asm
	mov.u32 %r125, %laneid;
	// end inline asm
	shl.b32 	%r57, %r53, 3;
	and.b32  	%r126, %r57, 7936;
	add.s32 	%r127, %r125, %r126;
	shr.s32 	%r128, %r127, 5;
	add.s32 	%r129, %r128, %r127;
	shl.b32 	%r130, %r129, 3;
	mov.u32 	%r131, _ZZN3cub18CUB_300001_SM_10006detail10merge_sort30DeviceMergeSortBlockSortKernelINS2_10policy_hubIN6thrust24THRUST_300001_SM_1000_NS6detail15normal_iteratorINS6_10device_ptrIdEEEEE9Policy600ESB_PNS0_8NullTypeESB_SF_m5orderdSE_EEvbT0_T1_T2_T3_T4_PT6_PT7_T5_NS1_7vsmem_tEE19static_temp_storage;
	add.s32 	%r58, %r131, %r130;
	st.shared.f64 	[%r58], %fd327;
	add.s32 	%r132, %r127, 32;
	shr.s32 	%r133, %r132, 5;
	add.s32 	%r134, %r133, %r127;
	shl.b32 	%r135, %r134, 3;
	add.s32 	%r59, %r131, %r135;
	st.shared.f64 	[%r59+256], %fd328;
	add.s32 	%r136, %r127, 64;
	shr.s32 	%r137, %r136, 5;
	add.s32 	%r138, %r137, %r127;
	shl.b32 	%r139, %r138, 3;
	add.s32 	%r60, %r131, %r139;
	st.shared.f64 	[%r60+512], %fd329;
	add.s32 	%r140, %r127, 96;
	shr.s32 	%r141, %r140, 5;
	add.s32 	%r142, %r141, %r127;
	shl.b32 	%r143, %r142, 3;
	add.s32 	%r61, %r131, %r143;
	st.shared.f64 	[%r61+768], %fd330;
	add.s32 	%r144, %r127, 128;
	shr.s32 	%r145, %r144, 5;
	add.s32 	%r146, %r145, %r127;
	shl.b32 	%r147, %r146, 3;
	add.s32 	%r62, %r131, %r147;
	st.shared.f64 	[%r62+1024], %fd331;
	add.s32 	%r148, %r127, 160;
	shr.s32 	%r149, %r148, 5;
	add.s32 	%r150, %r149, %r127;
	shl.b32 	%r151, %r150, 3;
	add.s32 	%r63, %r131, %r151;
	st.shared.f64 	[%r63+1280], %fd332;
	add.s32 	%r152, %r127, 192;
	shr.s32 	%r153, %r152, 5;
	add.s32 	%r154, %r153, %r127;
	shl.b32 	%r155, %r154, 3;
	add.s32 	%r64, %r131, %r155;
	st.shared.f64 	[%r64+1536], %fd333;
	add.s32 	%r156, %r127, 224;
	shr.s32 	%r157, %r156, 5;
	add.s32 	%r158, %r157, %r127;
	shl.b32 	%r159, %r158, 3;
	add.s32 	%r65, %r131, %r159;
	st.shared.f64 	[%r65+1792], %fd334;
	bar.warp.sync 	-1;
	mad.lo.s32 	%r160, %r125, 7, %r127;
	shr.s32 	%r161, %r160, 5;
	add.s32 	%r162, %r161, %r160;
	shl.b32 	%r163, %r162, 3;
	add.s32 	%r66, %r131, %r163;
	ld.shared.f64 	%fd362, [%r66];
	add.s32 	%r164, %r160, 1;
	shr.s32 	%r165, %r164, 5;
	add.s32 	%r166, %r165, %r160;
	shl.b32 	%r167, %r166, 3;
	add.s32 	%r67, %r131, %r167;
	ld.shared.f64 	%fd73, [%r67+8];
	add.s32 	%r168, %r160, 2;
	shr.s32 	%r169, %r168, 5;
	add.s32 	%r170, %r169, %r160;
	shl.b32 	%r171, %r170, 3;
	add.s32 	%r68, %r131, %r171;
	ld.shared.f64 	%fd74, [%r68+16];
	add.s32 	%r172, %r160, 3;
	shr.s32 	%r173, %r172, 5;
	add.s32 	%r174, %r173, %r160;
	shl.b32 	%r175, %r174, 3;
	add.s32 	%r69, %r131, %r175;
	ld.shared.f64 	%fd75, [%r69+24];
	add.s32 	%r176, %r160, 4;
	shr.s32 	%r177, %r176, 5;
	add.s32 	%r178, %r177, %r160;
	shl.b32 	%r179, %r178, 3;
	add.s32 	%r70, %r131, %r179;
	ld.shared.f64 	%fd76, [%r70+32];
	add.s32 	%r180, %r160, 5;
	shr.s32 	%r181, %r180, 5;
	add.s32 	%r182, %r181, %r160;
	shl.b32 	%r183, %r182, 3;
	add.s32 	%r71, %r131, %r183;
	ld.shared.f64 	%fd77, [%r71+40];
	add.s32 	%r184, %r160, 6;
	shr.s32 	%r185, %r184, 5;
	add.s32 	%r186, %r185, %r160;
	shl.b32 	%r187, %r186, 3;
	add.s32 	%r72, %r131, %r187;
	ld.shared.f64 	%fd78, [%r72+48];
	add.s32 	%r188, %r160, 7;
	shr.s32 	%r189, %r188, 5;
	add.s32 	%r190, %r189, %r160;
	shl.b32 	%r191, %r190, 3;
	add.s32 	%r73, %r131, %r191;
	ld.shared.f64 	%fd79, [%r73+56];
	bar.sync 	0;
	// begin inline asm
	griddepcontrol.launch_dependents;
	// end inline asm
	or.b32  	%r192, %r57, 1;
	setp.ge.u32 	%p38, %r192, %r52;
	mov.f64 	%fd353, %fd362;
	mov.f64 	%fd337, %fd362;
	@%p38 bra 	$L__BB4_63;
	setp.geu.f64 	%p39, %fd362, %fd73;
	mov.f64 	%fd353, %fd73;
	@%p39 bra 	$L__BB4_63;
	mov.f64 	%fd337, %fd73;
$L__BB4_63:
	add.s32 	%r193, %r57, 2;
	setp.ge.u32 	%p40, %r193, %r52;
	mov.f64 	%fd339, %fd337;
	@%p40 bra 	$L__BB4_66;
	setp.geu.f64 	%p41, %fd337, %fd74;
	mov.f64 	%fd337, %fd74;
	@%p41 bra 	$L__BB4_66;
	mov.f64 	%fd339, %fd74;
$L__BB4_66:
	add.s32 	%r194, %r57, 3;
	setp.ge.u32 	%p42, %r194, %r52;
	mov.f64 	%fd341, %fd339;
	@%p42 bra 	$L__BB4_69;
	setp.geu.f64 	%p43, %fd339, %fd75;
	mov.f64 	%fd339, %fd75;
	@%p43 bra 	$L__BB4_69;
	mov.f64 	%fd341, %fd75;
$L__BB4_69:
	add.s32 	%r195, %r57, 4;
	setp.ge.u32 	%p44, %r195, %r52;
	mov.f64 	%fd343, %fd341;
	@%p44 bra 	$L__BB4_72;
	setp.geu.f64 	%p45, %fd341, %fd76;
	mov.f64 	%fd341, %fd76;
	@%p45 bra 	$L__BB4_72;
	mov.f64 	%fd343, %fd76;
$L__BB4_72:
	add.s32 	%r196, %r57, 5;
	setp.ge.u32 	%p46, %r196, %r52;
	mov.f64 	%fd345, %fd343;
	@%p46 bra 	$L__BB4_75;
	setp.geu.f64 	%p47, %fd343, %fd77;
	mov.f64 	%fd343, %fd77;
	@%p47 bra 	$L__BB4_75;
	mov.f64 	%fd345, %fd77;
$L__BB4_75:
	add.s32 	%r197, %r57, 6;
	setp.ge.u32 	%p48, %r197, %r52;
	mov.f64 	%fd346, %fd345;
	@%p48 bra 	$L__BB4_78;
	setp.geu.f64 	%p49, %fd345, %fd78;
	mov.f64 	%fd345, %fd78;
	@%p49 bra 	$L__BB4_78;
	mov.f64 	%fd346, %fd78;
$L__BB4_78:
	add.s32 	%r198, %r57, 7;
	setp.lt.u32 	%p50, %r198, %r52;
	selp.f64 	%fd355, %fd79, %fd346, %p50;
	setp.ge.u32 	%p51, %r57, %r52;
	@%p51 bra 	$L__BB4_81;
	setp.geu.f64 	%p52, %fd353, %fd362;
	selp.f64 	%fd171, %fd353, %fd362, %p52;
	selp.f64 	%fd172, %fd362, %fd353, %p52;
	setp.geu.f64 	%p53, %fd339, %fd337;
	selp.f64 	%fd173, %fd339, %fd337, %p53;
	selp.f64 	%fd174, %fd337, %fd339, %p53;
	setp.geu.f64 	%p54, %fd343, %fd341;
	selp.f64 	%fd175, %fd343, %fd341, %p54;
	selp.f64 	%fd176, %fd341, %fd343, %p54;
	setp.geu.f64 	%p55, %fd355, %fd345;
	selp.f64 	%fd177, %fd355, %fd345, %p55;
	selp.f64 	%fd178, %fd345, %fd355, %p55;
	setp.geu.f64 	%p56, %fd174, %fd171;
	selp.f64 	%fd179, %fd174, %fd171, %p56;
	selp.f64 	%fd180, %fd171, %fd174, %p56;
	setp.geu.f64 	%p57, %fd176, %fd173;
	selp.f64 	%fd181, %fd176, %fd173, %p57;
	selp.f64 	%fd182, %fd173, %fd176, %p57;
	setp.geu.f64 	%p58, %fd178, %fd175;
	selp.f64 	%fd183, %fd178, %fd175, %p58;
	selp.f64 	%fd184, %fd175, %fd178, %p58;
	setp.geu.f64 	%p59, %fd180, %fd172;
	selp.f64 	%fd185, %fd180, %fd172, %p59;
	selp.f64 	%fd186, %fd172, %fd180, %p59;
	setp.geu.f64 	%p60, %fd182, %fd179;
	selp.f64 	%fd187, %fd182, %fd179, %p60;
	selp.f64 	%fd188, %fd179, %fd182, %p60;
	setp.geu.f64 	%p61, %fd184, %fd181;
	selp.f64 	%fd189, %fd184, %fd181, %p61;
	selp.f64 	%fd190, %fd181, %fd184, %p61;
	setp.geu.f64 	%p62, %fd177, %fd183;
	selp.f64 	%fd191, %fd177, %fd183, %p62;
	selp.f64 	%fd192, %fd183, %fd177, %p62;
	setp.geu.f64 	%p63, %fd188, %fd185;
	selp.f64 	%fd193, %fd188, %fd185, %p63;
	selp.f64 	%fd194, %fd185, %fd188, %p63;
	setp.geu.f64 	%p64, %fd190, %fd187;
	selp.f64 	%fd195, %fd190, %fd187, %p64;
	selp.f64 	%fd196, %fd187, %fd190, %p64;
	setp.geu.f64 	%p65, %fd192, %fd189;
	selp.f64 	%fd197, %fd192, %fd189, %p65;
	selp.f64 	%fd198, %fd189, %fd192, %p65;
	setp.geu.f64 	%p66, %fd194, %fd186;
	selp.f64 	%fd199, %fd194, %fd186, %p66;
	selp.f64 	%fd200, %fd186, %fd194, %p66;
	setp.geu.f64 	%p67, %fd196, %fd193;
	selp.f64 	%fd201, %fd196, %fd193, %p67;
	selp.f64 	%fd202, %fd193, %fd196, %p67;
	setp.geu.f64 	%p68, %fd198, %fd195;
	selp.f64 	%fd203, %fd198, %fd195, %p68;
	selp.f64 	%fd204, %fd195, %fd198, %p68;
	setp.geu.f64 	%p69, %fd191, %fd197;
	selp.f64 	%fd205, %fd191, %fd197, %p69;
	selp.f64 	%fd206, %fd197, %fd191, %p69;
	setp.geu.f64 	%p70, %fd202, %fd199;
	selp.f64 	%fd207, %fd202, %fd199, %p70;
	selp.f64 	%fd208, %fd199, %fd202, %p70;
	setp.geu.f64 	%p71, %fd204, %fd201;
	selp.f64 	%fd209, %fd204, %fd201, %p71;
	selp.f64 	%fd210, %fd201, %fd204, %p71;
	setp.geu.f64 	%p72, %fd206, %fd203;
	selp.f64 	%fd211, %fd206, %fd203, %p72;
	selp.f64 	%fd212, %fd203, %fd206, %p72;
	setp.geu.f64 	%p73, %fd208, %fd200;
	selp.f64 	%fd213, %fd208, %fd200, %p73;
	selp.f64 	%fd362, %fd200, %fd208, %p73;
	setp.geu.f64 	%p74, %fd210, %fd207;
	selp.f64 	%fd214, %fd210, %fd207, %p74;
	selp.f64 	%fd215, %fd207, %fd210, %p74;
	setp.geu.f64 	%p75, %fd212, %fd209;
	selp.f64 	%fd343, %fd212, %fd209, %p75;
	selp.f64 	%fd216, %fd209, %fd212, %p75;
	setp.geu.f64 	%p76, %fd205, %fd211;
	selp.f64 	%fd355, %fd205, %fd211, %p76;
	selp.f64 	%fd96, %fd211, %fd205, %p76;
	setp.geu.f64 	%p77, %fd215, %fd213;
	selp.f64 	%fd337, %fd215, %fd213, %p77;
	selp.f64 	%fd353, %fd213, %fd215, %p77;
	setp.geu.f64 	%p78, %fd216, %fd214;
	selp.f64 	%fd341, %fd216, %fd214, %p78;
	selp.f64 	%fd339, %fd214, %fd216, %p78;
	setp.geu.f64 	%p79, %fd96, %fd343;
	mov.f64 	%fd345, %fd96;
	@%p79 bra 	$L__BB4_81;
	mov.f64 	%fd345, %fd343;
	mov.f64 	%fd343, %fd96;
$L__BB4_81:
	mov.b32 	%r461, 2;
	shl.b32 	%r201, %r53, 6;
	mov.u32 	%r202, _ZZN3cub18CUB_300001_SM_10006detail10merge_sort30DeviceMergeSortBlockSortKernelINS2_10policy_hubIN6thrust24THRUST_300001_SM_1000_NS6detail15normal_iteratorINS6_10device_ptrIdEEEEE9Policy600ESB_PNS0_8NullTypeESB_SF_m5orderdSE_EEvbT0_T1_T2_T3_T4_PT6_PT7_T5_NS1_7vsmem_tEE19static_temp_storage;
	add.s32 	%r203, %r202, %r201;
$L__BB4_82:
	bar.sync 	0;
	add.s32 	%r200, %r461, -1;
	st.shared.v2.f64 	[%r203], {%fd362, %fd353};
	st.shared.v2.f64 	[%r203+16], {%fd337, %fd339};
	st.shared.v2.f64 	[%r203+32], {%fd341, %fd343};
	st.shared.v2.f64 	[%r203+48], {%fd345, %fd355};
	bar.sync 	0;
	neg.s32 	%r204, %r461;
	and.b32  	%r205, %r53, %r204;
	shl.b32 	%r206, %r205, 3;
	shl.b32 	%r207, %r461, 2;
	and.b32  	%r208, %r200, %r53;
	shl.b32 	%r209, %r208, 3;
	min.s32 	%r75, %r209, %r52;
	min.s32 	%r76, %r206, %r52;
	add.s32 	%r210, %r76, %r207;
	min.s32 	%r77, %r210, %r52;
	add.s32 	%r211, %r77, %r207;
	min.s32 	%r78, %r211, %r52;
	sub.s32 	%r212, %r77, %r76;
	sub.s32 	%r213, %r78, %r77;
	setp.lt.s32 	%p80, %r75, %r213;
	sub.s32 	%r214, %r75, %r213;
	selp.b32 	%r464, 0, %r214, %p80;
	min.s32 	%r462, %r212, %r75;
	setp.ge.s32 	%p81, %r464, %r462;
	@%p81 bra 	$L__BB4_84;
$L__BB4_83:
	sub.s32 	%r215, %r462, %r464;
	shr.u32 	%r216, %r215, 31;
	add.s32 	%r217, %r215, %r216;
	shr.s32 	%r218, %r217, 1;
	add.s32 	%r219, %r218, %r464;
	add.s32 	%r220, %r219, %r76;
	shl.b32 	%r221, %r220, 3;
	mov.u32 	%r222, _ZZN3cub18CUB_300001_SM_10006detail10merge_sort30DeviceMergeSortBlockSortKernelINS2_10policy_hubIN6thrust24THRUST_300001_SM_1000_NS6detail15normal_iteratorINS6_10device_ptrIdEEEEE9Policy600ESB_PNS0_8NullTypeESB_SF_m5orderdSE_EEvbT0_T1_T2_T3_T4_PT6_PT7_T5_NS1_7vsmem_tEE19static_temp_storage;
	add.s32 	%r223, %r222, %r221;
	ld.shared.f64 	%fd217, [%r223];
	not.b32 	%r224, %r219;
	add.s32 	%r225, %r77, %r75;
	add.s32 	%r226, %r225, %r224;
	shl.b32 	%r227, %r226, 3;
	add.s32 	%r228, %r222, %r227;
	ld.shared.f64 	%fd218, [%r228];
	setp.geu.f64 	%p82, %fd218, %fd217;
	add.s32 	%r229, %r219, 1;
	selp.b32 	%r464, %r229, %r464, %p82;
	selp.b32 	%r462, %r462, %r219, %p82;
	setp.lt.s32 	%p83, %r464, %r462;
	@%p83 bra 	$L__BB4_83;
$L__BB4_84:
	add.s32 	%r86, %r464, %r76;
	add.s32 	%r230, %r77, %r75;
	sub.s32 	%r87, %r230, %r464;
	shl.b32 	%r231, %r86, 3;
	mov.u32 	%r232, _ZZN3cub18CUB_300001_SM_10006detail10merge_sort30DeviceMergeSortBlockSortKernelINS2_10policy_hubIN6thrust24THRUST_300001_SM_1000_NS6detail15normal_iteratorINS6_10device_ptrIdEEEEE9Policy600ESB_PNS0_8NullTypeESB_SF_m5orderdSE_EEvbT0_T1_T2_T3_T4_PT6_PT7_T5_NS1_7vsmem_tEE19static_temp_storage;
	add.s32 	%r88, %r232, %r231;
	ld.shared.f64 	%fd365, [%r88];
	shl.b32 	%r233, %r87, 3;
	add.s32 	%r89, %r232, %r233;
	ld.shared.f64 	%fd364, [%r89];
	setp.ge.s32 	%p85, %r87, %r78;
	mov.pred 	%p221, 0;
	@%p85 bra 	$L__BB4_86;
	setp.ge.s32 	%p86, %r86, %r77;
	setp.lt.f64 	%p87, %fd364, %fd365;
	or.pred  	%p221, %p86, %p87;
$L__BB4_86:
	selp.f64 	%fd362, %fd364, %fd365, %p221;
	selp.u32 	%r234, 1, 0, %p221;
	add.s32 	%r90, %r87, %r234;
	not.pred 	%p88, %p221;
	selp.u32 	%r235, 1, 0, %p88;
	add.s32 	%r91, %r86, %r235;
	@%p88 bra 	$L__BB4_88;
	ld.shared.f64 	%fd364, [%r89+8];
	bra.uni 	$L__BB4_89;
$L__BB4_88:
	ld.shared.f64 	%fd365, [%r88+8];
$L__BB4_89:
	setp.ge.s32 	%p90, %r90, %r78;
	mov.pred 	%p222, 0;
	@%p90 bra 	$L__BB4_91;
	setp.ge.s32 	%p91, %r91, %r77;
	setp.lt.f64 	%p92, %fd364, %fd365;
	or.pred  	%p222, %p91, %p92;
$L__BB4_91:
	selp.f64 	%fd353, %fd364, %fd365, %p222;
	selp.u32 	%r236, 1, 0, %p222;
	add.s32 	%r92, %r90, %r236;
	not.pred 	%p93, %p222;
	selp.u32 	%r237, 1, 0, %p93;
	add.s32 	%r93, %r91, %r237;
	@%p222 bra 	$L__BB4_93;
	shl.b32 	%r238, %r93, 3;
	add.s32 	%r240, %r232, %r238;
	ld.shared.f64 	%fd365, [%r240];
	bra.uni 	$L__BB4_94;
$L__BB4_93:
	shl.b32 	%r241, %r92, 3;
	add.s32 	%r243, %r232, %r241;
	ld.shared.f64 	%fd364, [%r243];
$L__BB4_94:
	setp.ge.s32 	%p95, %r92, %r78;
	mov.pred 	%p223, 0;
	@%p95 bra 	$L__BB4_96;
	setp.ge.s32 	%p96, %r93, %r77;
	setp.lt.f64 	%p97, %fd364, %fd365;
	or.pred  	%p223, %p96, %p97;
$L__BB4_96:
	selp.f64 	%fd337, %fd364, %fd365, %p223;
	selp.u32 	%r244, 1, 0, %p223;
	add.s32 	%r94, %r92, %r244;
	not.pred 	%p98, %p223;
	selp.u32 	%r245, 1, 0, %p98;
	add.s32 	%r95, %r93, %r245;
	@%p223 bra 	$L__BB4_98;
	shl.b32 	%r246, %r95, 3;
	mov.u32 	%r247, _ZZN3cub18CUB_300001_SM_10006detail10merge_sort30DeviceMergeSortBlockSortKernelINS2_10policy_hubIN6thrust24THRUST_300001_SM_1000_NS6detail15normal_iteratorINS6_10device_ptrIdEEEEE9Policy600ESB_PNS0_8NullTypeESB_SF_m5orderdSE_EEvbT0_T1_T2_T3_T4_PT6_PT7_T5_NS1_7vsmem_tEE19static_temp_storage;
	add.s32 	%r248, %r247, %r246;
	ld.shared.f64 	%fd365, [%r248];
	bra.uni 	$L__BB4_99;
$L__BB4_98:
	shl.b32 	%r249, %r94, 3;
	mov.u32 	%r250, _ZZN3cub18CUB_300001_SM_10006detail10merge_sort30DeviceMergeSortBlockSortKernelINS2_10policy_hubIN6thrust24THRUST_300001_SM_1000_NS6detail15normal_iteratorINS6_10device_ptrIdEEEEE9Policy600ESB_PNS0_8NullTypeESB_SF_m5orderdSE_EEvbT0_T1_T2_T3_T4_PT6_PT7_T5_NS1_7vsmem_tEE19static_temp_storage;
	add.s32 	%r251, %r250, %r249;
	ld.shared.f64 	%fd364, [%r251];
$L__BB4_99:
	setp.ge.s32 	%p100, %r94, %r78;
	mov.pred 	%p224, 0;
	@%p100 bra 	$L__BB4_101;
	setp.ge.s32 	%p101, %r95, %r77;
	setp.lt.f64 	%p102, %fd364, %fd365;
	or.pred  	%p224, %p101, %p102;
$L__BB4_101:
	selp.f64 	%fd339, %fd364, %fd365, %p224;
	selp.u32 	%r252, 1, 0, %p224;
	add.s32 	%r96, %r94, %r252;
	not.pred 	%p103, %p224;
	selp.u32 	%r253, 1, 0, %p103;
	add.s32 	%r97, %r95, %r253;
	@%p224 bra 	$L__BB4_103;
	shl.b32 	%r254, %r97, 3;
	mov.u32 	%r255, _ZZN3cub18CUB_300001_SM_10006detail10merge_sort30DeviceMergeSortBlockSortKernelINS2_10policy_hubIN6thrust24THRUST_300001_SM_1000_NS6detail15normal_iteratorINS6_10device_ptrIdEEEEE9Policy600ESB_PNS0_8NullTypeESB_SF_m5orderdSE_EEvbT0_T1_T2_T3_T4_PT6_PT7_T5_NS1_7vsmem_tEE19static_temp_storage;
	add.s32 	%r256, %r255, %r254;
	ld.shared.f64 	%fd365, [%r256];
	bra.uni 	$L__BB4_104;
$L__BB4_103:
	shl.b32 	%r257, %r96, 3;
	mov.u32 	%r258, _ZZN3cub18CUB_300001_SM_10006detail10merge_sort30DeviceMergeSortBlockSortKernelINS2_10policy_hubIN6thrust24THRUST_300001_SM_1000_NS6detail15normal_iteratorINS6_10device_ptrIdEEEEE9Policy600ESB_PNS0_8NullTypeESB_SF_m5orderdSE_EEvbT0_T1_T2_T3_T4_PT6_PT7_T5_NS1_7vsmem_tEE19static_temp_storage;
	add.s32 	%r259, %r258, %r257;
	ld.shared.f64 	%fd364, [%r259];
$L__BB4_104:
	setp.ge.s32 	%p105, %r96, %r78;
	mov.pred 	%p225, 0;
	@%p105 bra 	$L__BB4_106;
	setp.ge.s32 	%p106, %r97, %r77;
	setp.lt.f64 	%p107, %fd364, %fd365;
	or.pred  	%p225, %p106, %p107;
$L__BB4_106:
	selp.f64 	%fd341, %fd364, %fd365, %p225;
	selp.u32 	%r260, 1, 0, %p225;
	add.s32 	%r98, %r96, %r260;
	not.pred 	%p108, %p225;
	selp.u32 	%r261, 1, 0, %p108;
	add.s32 	%r99, %r97, %r261;
	@%p225 bra 	$L__BB4_108;
	shl.b32 	%r262, %r99, 3;
	mov.u32 	%r263, _ZZN3cub18CUB_300001_SM_10006detail10merge_sort30DeviceMergeSortBlockSortKernelINS2_10policy_hubIN6thrust24THRUST_300001_SM_1000_NS6detail15normal_iteratorINS6_10device_ptrIdEEEEE9Policy600ESB_PNS0_8NullTypeESB_SF_m5orderdSE_EEvbT0_T1_T2_T3_T4_PT6_PT7_T5_NS1_7vsmem_tEE19static_temp_storage;
	add.s32 	%r264, %r263, %r262;
	ld.shared.f64 	%fd365, [%r264];
	bra.uni 	$L__BB4_109;
$L__BB4_108:
	shl.b32 	%r265, %r98, 3;
	mov.u32 	%r266, _ZZN3cub18CUB_300001_SM_10006detail10merge_sort30DeviceMergeSortBlockSortKernelINS2_10policy_hubIN6thrust24THRUST_300001_SM_1000_NS6detail15normal_iteratorINS6_10device_ptrIdEEEEE9Policy600ESB_PNS0_8NullTypeESB_SF_m5orderdSE_EEvbT0_T1_T2_T3_T4_PT6_PT7_T5_NS1_7vsmem_tEE19static_temp_storage;
	add.s32 	%r267, %r266, %r265;
	ld.shared.f64 	%fd364, [%r267];
$L__BB4_109:
	setp.ge.s32 	%p110, %r98, %r78;
	mov.pred 	%p226, 0;
	@%p110 bra 	$L__BB4_111;
	setp.ge.s32 	%p111, %r99, %r77;
	setp.lt.f64 	%p112, %fd364, %fd365;
	or.pred  	%p226, %p111, %p112;
$L__BB4_111:
	selp.f64 	%fd343, %fd364, %fd365, %p226;
	selp.u32 	%r268, 1, 0, %p226;
	add.s32 	%r100, %r98, %r268;
	not.pred 	%p113, %p226;
	selp.u32 	%r269, 1, 0, %p113;
	add.s32 	%r101, %r99, %r269;
	@%p226 bra 	$L__BB4_113;
	shl.b32 	%r270, %r101, 3;
	mov.u32 	%r271, _ZZN3cub18CUB_300001_SM_10006detail10merge_sort30DeviceMergeSortBlockSortKernelINS2_10policy_hubIN6thrust24THRUST_300001_SM_1000_NS6detail15normal_iteratorINS6_10device_ptrIdEEEEE9Policy600ESB_PNS0_8NullTypeESB_SF_m5orderdSE_EEvbT0_T1_T2_T3_T4_PT6_PT7_T5_NS1_7vsmem_tEE19static_temp_storage;
	add.s32 	%r272, %r271, %r270;
	ld.shared.f64 	%fd365, [%r272];
	bra.uni 	$L__BB4_114;
$L__BB4_113:
	shl.b32 	%r273, %r100, 3;
	mov.u32 	%r274, _ZZN3cub18CUB_300001_SM_10006detail10merge_sort30DeviceMergeSortBlockSortKernelINS2_10policy_hubIN6thrust24THRUST_300001_SM_1000_NS6detail15normal_iteratorINS6_10device_ptrIdEEEEE9Policy600ESB_PNS0_8NullTypeESB_SF_m5orderdSE_EEvbT0_T1_T2_T3_T4_PT6_PT7_T5_NS1_7vsmem_tEE19static_temp_storage;
	add.s32 	%r275, %r274, %r273;
	ld.shared.f64 	%fd364, [%r275];
$L__BB4_114:
	setp.ge.s32 	%p115, %r100, %r78;
	mov.pred 	%p227, 0;
	@%p115 bra 	$L__BB4_116;
	setp.ge.s32 	%p116, %r101, %r77;
	setp.lt.f64 	%p117, %fd364, %fd365;
	or.pred  	%p227, %p116, %p117;
$L__BB4_116:
	selp.f64 	%fd345, %fd364, %fd365, %p227;
	selp.u32 	%r276, 1, 0, %p227;
	add.s32 	%r102, %r100, %r276;
	not.pred 	%p118, %p227;
	selp.u32 	%r277, 1, 0, %p118;
	add.s32 	%r103, %r101, %r277;
	@%p227 bra 	$L__BB4_118;
	shl.b32 	%r278, %r103, 3;
	mov.u32 	%r279, _ZZN3cub18CUB_300001_SM_10006detail10merge_sort30DeviceMergeSortBlockSortKernelINS2_10policy_hubIN6thrust24THRUST_300001_SM_1000_NS6detail15normal_iteratorINS6_10device_ptrIdEEEEE9Policy600ESB_PNS0_8NullTypeESB_SF_m5orderdSE_EEvbT0_T1_T2_T3_T4_PT6_PT7_T5_NS1_7vsmem_tEE19static_temp_storage;
	add.s32 	%r280, %r279, %r278;
	ld.shared.f64 	%fd365, [%r280];
	bra.uni 	$L__BB4_119;
$L__BB4_118:
	shl.b32 	%r281, %r102, 3;
	mov.u32 	%r282, _ZZN3cub18CUB_300001_SM_10006detail10merge_sort30DeviceMergeSortBlockSortKernelINS2_10policy_hubIN6thrust24THRUST_300001_SM_1000_NS6detail15normal_iteratorINS6_10device_ptrIdEEEEE9Policy600ESB_PNS0_8NullTypeESB_SF_m5orderdSE_EEvbT0_T1_T2_T3_T4_PT6_PT7_T5_NS1_7vsmem_tEE19static_temp_storage;
	add.s32 	%r283, %r282, %r281;
	ld.shared.f64 	%fd364, [%r283];
$L__BB4_119:
	setp.lt.s32 	%p119, %r102, %r78;
	setp.ge.s32 	%p120, %r103, %r77;
	setp.lt.f64 	%p121, %fd364, %fd365;
	selp.f64 	%fd219, %fd364, %fd365, %p121;
	selp.f64 	%fd220, %fd364, %fd219, %p120;
	selp.f64 	%fd355, %fd220, %fd365, %p119;
	shl.b32 	%r104, %r461, 1;
	setp.lt.u32 	%p122, %r461, 129;
	mov.u32 	%r461, %r104;
	@%p122 bra 	$L__BB4_82;
	ld.param.s8 	%rs2, [_ZN3cub18CUB_300001_SM_10006detail10merge_sort30DeviceMergeSortBlockSortKernelINS2_10policy_hubIN6thrust24THRUST_300001_SM_1000_NS6detail15normal_iteratorINS6_10device_ptrIdEEEEE9Policy600ESB_PNS0_8NullTypeESB_SF_m5orderdSE_EEvbT0_T1_T2_T3_T4_PT6_PT7_T5_NS1_7vsmem_tE_param_0];
	add.s32 	%r105, %r54, 160;
	add.s32 	%r106, %r54, 224;
	add.s32 	%r107, %r54, 96;
	add.s32 	%r108, %r54, 128;
	bar.sync 	0;
	setp.eq.s16 	%p123, %rs2, 0;
	@%p123 bra 	$L__BB4_139;
	st.shared.f64 	[%r66], %fd362;
	st.shared.f64 	[%r67+8], %fd353;
	st.shared.f64 	[%r68+16], %fd337;
	st.shared.f64 	[%r69+24], %fd339;
	st.shared.f64 	[%r70+32], %fd341;
	st.shared.f64 	[%r71+40], %fd343;
	st.shared.f64 	[%r72+48], %fd345;
	st.shared.f64 	[%r73+56], %fd355;
	bar.warp.sync 	-1;
	ld.shared.f64 	%fd155, [%r58];
	ld.shared.f64 	%fd156, [%r59+256];
	ld.shared.f64 	%fd157, [%r60+512];
	ld.shared.f64 	%fd158, [%r61+768];
	ld.shared.f64 	%fd159, [%r62+1024];
	ld.shared.f64 	%fd160, [%r63+1280];
	ld.shared.f64 	%fd161, [%r64+1536];
	ld.shared.f64 	%fd162, [%r65+1792];
	setp.eq.s32 	%p124, %r53, 0;
	@%p124 bra 	$L__BB4_122;
	bra.uni 	$L__BB4_123;
$L__BB4_122:
	st.volatile.shared.u32 	[_ZZN3cub18CUB_300001_SM_10006detail10merge_sort30DeviceMergeSortBlockSortKernelINS2_10policy_hubIN6thrust24THRUST_300001_SM_1000_NS6detail15normal_iteratorINS6_10device_ptrIdEEEEE9Policy600ESB_PNS0_8NullTypeESB_SF_m5orderdSE_EEvbT0_T1_T2_T3_T4_PT6_PT7_T5_NS1_7vsmem_tEE19static_temp_storage+16896], %r52;
$L__BB4_123:
	bar.sync 	0;
	ld.volatile.shared.u32 	%r109, [_ZZN3cub18CUB_300001_SM_10006detail10merge_sort30DeviceMergeSortBlockSortKernelINS2_10policy_hubIN6thrust24THRUST_300001_SM_1000_NS6detail15normal_iteratorINS6_10device_ptrIdEEEEE9Policy600ESB_PNS0_8NullTypeESB_SF_m5orderdSE_EEvbT0_T1_T2_T3_T4_PT6_PT7_T5_NS1_7vsmem_tEE19static_temp_storage+16896];
	mov.u32 	%r284, %tid.x;
	shl.b32 	%r285, %r284, 3;
	and.b32  	%r286, %r285, 7936;
	cvt.u64.u32 	%rd18, %r286;
	and.b32  	%r287, %r284, 31;
	cvt.u64.u32 	%rd19, %r287;
	mov.u32 	%r288, %ctaid.x;
	mul.wide.u32 	%rd20, %r288, 2048;
	or.b64  	%rd21, %rd20, %rd19;
	add.s64 	%rd22, %rd21, %rd18;
	setp.ge.s32 	%p125, %r54, %r109;
	shl.b64 	%rd23, %rd22, 3;
	add.s64 	%rd6, %rd2, %rd23;
	@%p125 bra 	$L__BB4_125;
	st.global.f64 	[%rd6], %fd155;
$L__BB4_125:
	setp.ge.s32 	%p126, %r55, %r109;
	@%p126 bra 	$L__BB4_127;
	st.global.f64 	[%rd6+256], %fd156;
$L__BB4_127:
	setp.ge.s32 	%p127, %r56, %r109;
	@%p127 bra 	$L__BB4_129;
	st.global.f64 	[%rd6+512], %fd157;
$L__BB4_129:
	setp.ge.s32 	%p128, %r107, %r109;
	@%p128 bra 	$L__BB4_131;
	st.global.f64 	[%rd6+768], %fd158;
$L__BB4_131:
	setp.ge.s32 	%p129, %r108, %r109;
	@%p129 bra 	$L__BB4_133;
	st.global.f64 	[%rd6+1024], %fd159;
$L__BB4_133:
	setp.ge.s32 	%p130, %r105, %r109;
	@%p130 bra 	$L__BB4_135;
	st.global.f64 	[%rd6+1280], %fd160;
$L__BB4_135:
	or.b32  	%r293, %r286, %r287;
	or.b32  	%r294, %r293, 192;
	setp.ge.s32 	%p131, %r294, %r109;
	@%p131 bra 	$L__BB4_137;
	st.global.f64 	[%rd6+1536], %fd161;
$L__BB4_137:
	setp.ge.s32 	%p132, %r106, %r109;
	@%p132 bra 	$L__BB4_157;
	st.global.f64 	[%rd6+1792], %fd162;
	bra.uni 	$L__BB4_157;
$L__BB4_139:
	st.shared.f64 	[%r66], %fd362;
	st.shared.f64 	[%r67+8], %fd353;
	st.shared.f64 	[%r68+16], %fd337;
	st.shared.f64 	[%r69+24], %fd339;
	st.shared.f64 	[%r70+32], %fd341;
	st.shared.f64 	[%r71+40], %fd343;
	st.shared.f64 	[%r72+48], %fd345;
	st.shared.f64 	[%r73+56], %fd355;
	bar.warp.sync 	-1;
	ld.shared.f64 	%fd163, [%r58];
	ld.shared.f64 	%fd164, [%r59+256];
	ld.shared.f64 	%fd165, [%r60+512];
	ld.shared.f64 	%fd166, [%r61+768];
	ld.shared.f64 	%fd167, [%r62+1024];
	ld.shared.f64 	%fd168, [%r63+1280];
	ld.shared.f64 	%fd169, [%r64+1536];
	ld.shared.f64 	%fd170, [%r65+1792];
	setp.eq.s32 	%p133, %r53, 0;
	@%p133 bra 	$L__BB4_140;
	bra.uni 	$L__BB4_141;
$L__BB4_140:
	st.volatile.shared.u32 	[_ZZN3cub18CUB_300001_SM_10006detail10merge_sort30DeviceMergeSortBlockSortKernelINS2_10policy_hubIN6thrust24THRUST_300001_SM_1000_NS6detail15normal_iteratorINS6_10device_ptrIdEEEEE9Policy600ESB_PNS0_8NullTypeESB_SF_m5orderdSE_EEvbT0_T1_T2_T3_T4_PT6_PT7_T5_NS1_7vsmem_tEE19static_temp_storage+16896], %r52;
$L__BB4_141:
	ld.param.u64 	%rd43, [_ZN3cub18CUB_300001_SM_10006detail10merge_sort30DeviceMergeSortBlockSortKernelINS2_10policy_hubIN6thrust24THRUST_300001_SM_1000_NS6detail15normal_iteratorINS6_10device_ptrIdEEEEE9Policy600ESB_PNS0_8NullTypeESB_SF_m5orderdSE_EEvbT0_T1_T2_T3_T4_PT6_PT7_T5_NS1_7vsmem_tE_param_6];
	bar.sync 	0;
	ld.volatile.shared.u32 	%r110, [_ZZN3cub18CUB_300001_SM_10006detail10merge_sort30DeviceMergeSortBlockSortKernelINS2_10policy_hubIN6thrust24THRUST_300001_SM_1000_NS6detail15normal_iteratorINS6_10device_ptrIdEEEEE9Policy600ESB_PNS0_8NullTypeESB_SF_m5orderdSE_EEvbT0_T1_T2_T3_T4_PT6_PT7_T5_NS1_7vsmem_tEE19static_temp_storage+16896];
	setp.ge.s32 	%p134, %r54, %r110;
	cvt.u64.u32 	%rd24, %r54;
	mov.u32 	%r295, %ctaid.x;
	mul.wide.u32 	%rd25, %r295, 2048;
	add.s64 	%rd26, %rd25, %rd24;
	cvta.to.global.u64 	%rd27, %rd43;
	shl.b64 	%rd28, %rd26, 3;
	add.s64 	%rd7, %rd27, %rd28;
	@%p134 bra 	$L__BB4_143;
	st.global.f64 	[%rd7], %fd163;
$L__BB4_143:
	setp.ge.s32 	%p135, %r55, %r110;
	@%p135 bra 	$L__BB4_145;
	st.global.f64 	[%rd7+256], %fd164;
$L__BB4_145:
	setp.ge.s32 	%p136, %r56, %r110;
	@%p136 bra 	$L__BB4_147;
	st.global.f64 	[%rd7+512], %fd165;
$L__BB4_147:
	setp.ge.s32 	%p137, %r107, %r110;
	@%p137 bra 	$L__BB4_149;
	st.global.f64 	[%rd7+768], %fd166;
$L__BB4_149:
	setp.ge.s32 	%p138, %r108, %r110;
	@%p138 bra 	$L__BB4_151;
	st.global.f64 	[%rd7+1024], %fd167;
$L__BB4_151:
	setp.ge.s32 	%p139, %r105, %r110;
	@%p139 bra 	$L__BB4_153;
	st.global.f64 	[%rd7+1280], %fd168;
$L__BB4_153:
	mov.u32 	%r296, %tid.x;
	shl.b32 	%r297, %r296, 3;
	and.b32  	%r298, %r297, 7936;
	and.b32  	%r299, %r296, 31;
	or.b32  	%r300, %r298, %r299;
	or.b32  	%r301, %r300, 192;
	setp.ge.s32 	%p140, %r301, %r110;
	@%p140 bra 	$L__BB4_155;
	st.global.f64 	[%rd7+1536], %fd169;
$L__BB4_155:
	setp.ge.s32 	%p141, %r106, %r110;
	@%p141 bra 	$L__BB4_157;
	st.global.f64 	[%rd7+1792], %fd170;
$L__BB4_157:
	ret;

}
	// .globl	_ZN3cub18CUB_300001_SM_10006detail10merge_sort30DeviceMergeSortPartitionKernelIN6thrust24THRUST_300001_SM_1000_NS6detail15normal_iteratorINS5_10device_ptrIdEEEEm5orderdEEvbT_PT2_T0_SF_PSF_T1_SF_i
.visible .entry _ZN3cub18CUB_300001_SM_10006detail10merge_sort30DeviceMergeSortPartitionKernelIN6thrust24THRUST_300001_SM_1000_NS6detail15normal_iteratorINS5_10device_ptrIdEEEEm5orderdEEvbT_PT2_T0_SF_PSF_T1_SF_i(
	.param .u8 _ZN3cub18CUB_300001_SM_10006detail10merge_sort30DeviceMergeSortPartitionKernelIN6thrust24THRUST_300001_SM_1000_NS6detail15normal_iteratorINS5_10device_ptrIdEEEEm5orderdEEvbT_PT2_T0_SF_PSF_T1_SF_i_param_0,
	.param .align 8 .b8 _ZN3cub18CUB_300001_SM_10006detail10merge_sort30DeviceMergeSortPartitionKernelIN6thrust24THRUST_300001_SM_1000_NS6detail15normal_iteratorINS5_10device_ptrIdEEEEm5orderdEEvbT_PT2_T0_SF_PSF_T1_SF_i_param_1[8],
	.param .u64 .ptr .align 1 _ZN3cub18CUB_300001_SM_10006detail10merge_sort30DeviceMergeSortPartitionKernelIN6thrust24THRUST_300001_SM_1000_NS6detail15normal_iteratorINS5_10device_ptrIdEEEEm5orderdEEvbT_PT2_T0_SF_PSF_T1_SF_i_param_2,
	.param .u64 _ZN3cub18CUB_300001_SM_10006detail10merge_sort30DeviceMergeSortPartitionKernelIN6thrust24THRUST_300001_SM_1000_NS6detail15normal_iteratorINS5_10device_ptrIdEEEEm5orderdEEvbT_PT2_T0_SF_PSF_T1_SF_i_param_3,
	.param .u64 _ZN3cub18CUB_300001_SM_10006detail10merge_sort30DeviceMergeSortPartitionKernelIN6thrust24THRUST_300001_SM_1000_NS6detail15normal_iteratorINS5_10device_ptrIdEEEEm5orderdEEvbT_PT2_T0_SF_PSF_T1_SF_i_param_4,
	.param .u64 .ptr .align 1 _ZN3cub18CUB_300001_SM_10006detail10merge_sort30DeviceMergeSortPartitionKernelIN6thrust24THRUST_300001_SM_1000_NS6detail15normal_iteratorINS5_10device_ptrIdEEEEm5orderdEEvbT_PT2_T0_SF_PSF_T1_SF_i_param_5,
	.param .align 1 .b8 _ZN3cub18CUB_300001_SM_10006detail10merge_sort30DeviceMergeSortPartitionKernelIN6thrust24THRUST_300001_SM_1000_NS6detail15normal_iteratorINS5_10device_ptrIdEEEEm5orderdEEvbT_PT2_T0_SF_PSF_T1_SF_i_param_6[1],
	.param .u64 _ZN3cub18CUB_300001_SM_10006detail10merge_sort30DeviceMergeSortPartitionKernelIN6thrust24THRUST_300001_SM_1000_NS6detail15normal_iteratorINS5_10device_ptrIdEEEEm5orderdEEvbT_PT2_T0_SF_PSF_T1_SF_i_param_7,
	.param .u32 _ZN3cub18CUB_300001_SM_10006detail10merge_sort30DeviceMergeSortPartitionKernelIN6thrust24THRUST_300001_SM_1000_NS6detail15normal_iteratorINS5_10device_ptrIdEEEEm5orderdEEvbT_PT2_T0_SF_PSF_T1_SF_i_param_8
)
{
	.reg .pred 	%p<10>;
	.reg .b16 	%rs<2>;
	.reg .b32 	%r<6>;
	.reg .b64 	%rd<86>;
	.reg .b64 	%fd<5>;

	ld.param.u64 	%rd27, [_ZN3cub18CUB_300001_SM_10006detail10merge_sort30DeviceMergeSortPartitionKernelIN6thrust24THRUST_300001_SM_1000_NS6detail15normal_iteratorINS5_10device_ptrIdEEEEm5orderdEEvbT_PT2_T0_SF_PSF_T1_SF_i_param_1];
	ld.param.s8 	%rs1, [_ZN3cub18CUB_300001_SM_10006detail10merge_sort30DeviceMergeSortPartitionKernelIN6thrust24THRUST_300001_SM_1000_NS6detail15normal_iteratorINS5_10device_ptrIdEEEEm5orderdEEvbT_PT2_T0_SF_PSF_T1_SF_i_param_0];
	ld.param.u64 	%rd28, [_ZN3cub18CUB_300001_SM_10006detail10merge_sort30DeviceMergeSortPartitionKernelIN6thrust24THRUST_300001_SM_1000_NS6detail15normal_iteratorINS5_10device_ptrIdEEEEm5orderdEEvbT_PT2_T0_SF_PSF_T1_SF_i_param_2];
	ld.param.u64 	%rd29, [_ZN3cub18CUB_300001_SM_10006detail10merge_sort30DeviceMergeSortPartitionKernelIN6thrust24THRUST_300001_SM_1000_NS6detail15normal_iteratorINS5_10device_ptrIdEEEEm5orderdEEvbT_PT2_T0_SF_PSF_T1_SF_i_param_3];
	ld.param.u64 	%rd30, [_ZN3cub18CUB_300001_SM_10006detail10merge_sort30DeviceMergeSortPartitionKernelIN6thrust24THRUST_300001_SM_1000_NS6detail15normal_iteratorINS5_10device_ptrIdEEEEm5orderdEEvbT_PT2_T0_SF_PSF_T1_SF_i_param_4];
	ld.param.u64 	%rd32, [_ZN3cub18CUB_300001_SM_10006detail10merge_sort30DeviceMergeSortPartitionKernelIN6thrust24THRUST_300001_SM_1000_NS6detail15normal_iteratorINS5_10device_ptrIdEEEEm5orderdEEvbT_PT2_T0_SF_PSF_T1_SF_i_param_5];
	ld.param.u64 	%rd31, [_ZN3cub18CUB_300001_SM_10006detail10merge_sort30DeviceMergeSortPartitionKernelIN6thrust24THRUST_300001_SM_1000_NS6detail15normal_iteratorINS5_10device_ptrIdEEEEm5orderdEEvbT_PT2_T0_SF_PSF_T1_SF_i_param_7];
	ld.param.u32 	%r1, [_ZN3cub18CUB_300001_SM_10006detail10merge_sort30DeviceMergeSortPartitionKernelIN6thrust24THRUST_300001_SM_1000_NS6detail15normal_iteratorINS5_10device_ptrIdEEEEm5orderdEEvbT_PT2_T0_SF_PSF_T1_SF_i_param_8];
	cvta.to.global.u64 	%rd1, %rd32;
	mov.u32 	%r2, %ntid.x;
	mov.u32 	%r3, %ctaid.x;
	mov.u32 	%r4, %tid.x;
	mad.lo.s32 	%r5, %r2, %r3, %r4;
	cvt.u64.u32 	%rd2, %r5;
	setp.le.u64 	%p1, %rd30, %rd2;
	@%p1 bra 	$L__BB5_11;
	shr.u64 	%rd33, %rd31, 1;
	add.s64 	%rd4, %rd31, 4294967295;
	neg.s64 	%rd34, %rd31;
	and.b64  	%rd35, %rd34, %rd2;
	cvt.s64.s32 	%rd5, %r1;
	mul.lo.s64 	%rd36, %rd35, %rd5;
	mul.lo.s64 	%rd37, %rd33, %rd5;
	min.u64 	%rd6, %rd36, %rd29;
	not.b64 	%rd38, %rd36;
	min.u64 	%rd39, %rd37, %rd38;
	add.s64 	%rd40, %rd39, %rd36;
	min.u64 	%rd7, %rd40, %rd29;
	not.b64 	%rd41, %rd7;
	min.u64 	%rd42, %rd37, %rd41;
	add.s64 	%rd43, %rd42, %rd7;
	min.u64 	%rd8, %rd43, %rd29;
	// begin inline asm
	griddepcontrol.wait;
	// end inline asm
	add.s64 	%rd44, %rd2, 1;
	setp.ne.s64 	%p2, %rd44, %rd30;
	@%p2 bra 	$L__BB5_3;
	shl.b64 	%rd79, %rd2, 3;
	add.s64 	%rd80, %rd1, %rd79;
	st.global.u64 	[%rd80], %rd7;
	bra.uni 	$L__BB5_11;
$L__BB5_3:
	sub.s64 	%rd45, %rd8, %rd6;
	and.b64  	%rd46, %rd4, %rd2;
	mul.lo.s64 	%rd47, %rd46, %rd5;
	min.u64 	%rd9, %rd47, %rd45;
	setp.eq.s16 	%p3, %rs1, 0;
	@%p3 bra 	$L__BB5_7;
	sub.s64 	%rd48, %rd7, %rd6;
	sub.s64 	%rd49, %rd8, %rd7;
	max.u64 	%rd50, %rd9, %rd49;
	sub.s64 	%rd85, %rd50, %rd49;
	min.u64 	%rd81, %rd48, %rd9;
	setp.ge.u64 	%p4, %rd85, %rd81;
	@%p4 bra 	$L__BB5_10;
	cvta.to.global.u64 	%rd12, %rd27;
	add.s64 	%rd13, %rd9, %rd7;
$L__BB5_6:
	sub.s64 	%rd51, %rd81, %rd85;
	shr.u64 	%rd52, %rd51, 1;
	add.s64 	%rd53, %rd52, %rd85;
	add.s64 	%rd54, %rd53, %rd6;
	shl.b64 	%rd55, %rd54, 3;
	add.s64 	%rd56, %rd12, %rd55;
	ld.global.f64 	%fd1, [%rd56];
	not.b64 	%rd57, %rd53;
	add.s64 	%rd58, %rd13, %rd57;
	shl.b64 	%rd59, %rd58, 3;
	add.s64 	%rd60, %rd12, %rd59;
	ld.global.f64 	%fd2, [%rd60];
	setp.geu.f64 	%p5, %fd2, %fd1;
	add.s64 	%rd61, %rd53, 1;
	selp.b64 	%rd85, %rd61, %rd85, %p5;
	selp.b64 	%rd81, %rd81, %rd53, %p5;
	setp.lt.u64 	%p6, %rd85, %rd81;
	@%p6 bra 	$L__BB5_6;
	bra.uni 	$L__BB5_10;
$L__BB5_7:
	sub.s64 	%rd62, %rd7, %rd6;
	sub.s64 	%rd63, %rd8, %rd7;
	max.u64 	%rd64, %rd9, %rd63;
	sub.s64 	%rd85, %rd64, %rd63;
	min.u64 	%rd83, %rd62, %rd9;
	setp.ge.u64 	%p7, %rd85, %rd83;
	@%p7 bra 	$L__BB5_10;
	cvta.to.global.u64 	%rd20, %rd28;
	add.s64 	%rd21, %rd9, %rd7;
$L__BB5_9:
	sub.s64 	%rd65, %rd83, %rd85;
	shr.u64 	%rd66, %rd65, 1;
	add.s64 	%rd67, %rd66, %rd85;
	add.s64 	%rd68, %rd67, %rd6;
	shl.b64 	%rd69, %rd68, 3;
	add.s64 	%rd70, %rd20, %rd69;
	ld.global.f64 	%fd3, [%rd70];
	not.b64 	%rd71, %rd67;
	add.s64 	%rd72, %rd21, %rd71;
	shl.b64 	%rd73, %rd72, 3;
	add.s64 	%rd74, %rd20, %rd73;
	ld.global.f64 	%fd4, [%rd74];
	setp.geu.f64 	%p8, %fd4, %fd3;
	add.s64 	%rd75, %rd67, 1;
	selp.b64 	%rd85, %rd75, %rd85, %p8;
	selp.b64 	%rd83, %rd83, %rd67, %p8;
	setp.lt.u64 	%p9, %rd85, %rd83;
	@%p9 bra 	$L__BB5_9;
$L__BB5_10:
	add.s64 	%rd76, %rd85, %rd6;
	shl.b64 	%rd77, %rd2, 3;
	add.s64 	%rd78, %rd1, %rd77;
	st.global.u64 	[%rd78], %rd76;
$L__BB5_11:
	ret;

}
	// .globl	_ZN3cub18CUB_300001_SM_10006detail10merge_sort26DeviceMergeSortMergeKernelINS2_10policy_hubIN6thrust24THRUST_300001_SM_1000_NS6detail15normal_iteratorINS6_10device_ptrIdEEEEE9Policy600ESB_PNS0_8NullTypeESB_SF_m5orderdSE_EEvbT2_T3_T4_PT6_PT7_T5_PSJ_SJ_NS1_7vsmem_tE
.visible .entry _ZN3cub18CUB_300001_SM_10006detail10merge_sort26DeviceMergeSortMergeKernelINS2_10policy_hubIN6thrust24THRUST_300001_SM_1000_NS6detail15normal_iteratorINS6_10device_ptrIdEEEEE9Policy600ESB_PNS0_8NullTypeESB_SF_m5orderdSE_EEvbT2_T3_T4_PT6_PT7_T5_PSJ_SJ_NS1_7vsmem_tE(
	.param .u8 _ZN3cub18CUB_300001_SM_10006detail10merge_sort26DeviceMergeSortMergeKernelINS2_10policy_hubIN6thrust24THRUST_300001_SM_1000_NS6detail15normal_iteratorINS6_10device_ptrIdEEEEE9Policy600ESB_PNS0_8NullTypeESB_SF_m5orderdSE_EEvbT2_T3_T4_PT6_PT7_T5_PSJ_SJ_NS1_7vsmem_tE_param_0,
	.param .align 8 .b8 _ZN3cub18CUB_300001_SM_10006detail10merge_sort26DeviceMergeSortMergeKernelINS2_10policy_hubIN6thrust24THRUST_300001_SM_1000_NS6detail15normal_iteratorINS6_10device_ptrIdEEEEE9Policy600ESB_PNS0_8NullTypeESB_SF_m5orderdSE_EEvbT2_T3_T4_PT6_PT7_T5_PSJ_SJ_NS1_7vsmem_tE_param_1[8],
	.param .u64 .ptr .align 1 _ZN3cub18CUB_300001_SM_10006detail10merge_sort26DeviceMergeSortMergeKernelINS2_10policy_hubIN6thrust24THRUST_300001_SM_1000_NS6detail15normal_iteratorINS6_10device_ptrIdEEEEE9Policy600ESB_PNS0_8NullTypeESB_SF_m5orderdSE_EEvbT2_T3_T4_PT6_PT7_T5_PSJ_SJ_NS1_7vsmem_tE_param_2,
	.param .u64 _ZN3cub18CUB_300001_SM_10006detail10merge_sort26DeviceMergeSortMergeKernelINS2_10policy_hubIN6thrust24THRUST_300001_SM_1000_NS6detail15normal_iteratorINS6_10device_ptrIdEEEEE9Policy600ESB_PNS0_8NullTypeESB_SF_m5orderdSE_EEvbT2_T3_T4_PT6_PT7_T5_PSJ_SJ_NS1_7vsmem_tE_param_3,
	.param .u64 .ptr .align 1 _ZN3cub18CUB_300001_SM_10006detail10merge_sort26DeviceMergeSortMergeKernelINS2_10policy_hubIN6thrust24THRUST_300001_SM_1000_NS6detail15normal_iteratorINS6_10device_ptrIdEEEEE9Policy600ESB_PNS0_8NullTypeESB_SF_m5orderdSE_EEvbT2_T3_T4_PT6_PT7_T5_PSJ_SJ_NS1_7vsmem_tE_param_4,
	.param .u64 .ptr .align 1 _ZN3cub18CUB_300001_SM_10006detail10merge_sort26DeviceMergeSortMergeKernelINS2_10policy_hubIN6thrust24THRUST_300001_SM_1000_NS6detail15normal_iteratorINS6_10device_ptrIdEEEEE9Policy600ESB_PNS0_8NullTypeESB_SF_m5orderdSE_EEvbT2_T3_T4_PT6_PT7_T5_PSJ_SJ_NS1_7vsmem_tE_param_5,
	.param .align 1 .b8 _ZN3cub18CUB_300001_SM_10006detail10merge_sort26DeviceMergeSortMergeKernelINS2_10policy_hubIN6thrust24THRUST_300001_SM_1000_NS6detail15normal_iteratorINS6_10device_ptrIdEEEEE9Policy600ESB_PNS0_8NullTypeESB_SF_m5orderdSE_EEvbT2_T3_T4_PT6_PT7_T5_PSJ_SJ_NS1_7vsmem_tE_param_6[1],
	.param .u64 .ptr .align 1 _ZN3cub18CUB_300001_SM_10006detail10merge_sort26DeviceMergeSortMergeKernelINS2_10policy_hubIN6thrust24THRUST_300001_SM_1000_NS6detail15normal_iteratorINS6_10device_ptrIdEEEEE9Policy600ESB_PNS0_8NullTypeESB_SF_m5orderdSE_EEvbT2_T3_T4_PT6_PT7_T5_PSJ_SJ_NS1_7vsmem_tE_param_7,
	.param .u64 _ZN3cub18CUB_300001_SM_10006detail10merge_sort26DeviceMergeSortMergeKernelINS2_10policy_hubIN6thrust24THRUST_300001_SM_1000_NS6detail15normal_iteratorINS6_10device_ptrIdEEEEE9Policy600ESB_PNS0_8NullTypeESB_SF_m5orderdSE_EEvbT2_T3_T4_PT6_PT7_T5_PSJ_SJ_NS1_7vsmem_tE_param_8,
	.param .align 8 .b8 _ZN3cub18CUB_300001_SM_10006detail10merge_sort26DeviceMergeSortMergeKernelINS2_10policy_hubIN6thrust24THRUST_300001_SM_1000_NS6detail15normal_iteratorINS6_10device_ptrIdEEEEE9Policy600ESB_PNS0_8NullTypeESB_SF_m5orderdSE_EEvbT2_T3_T4_PT6_PT7_T5_PSJ_SJ_NS1_7vsmem_tE_param_9[8]
)
.maxntid 256
{
	.reg .pred 	%p<202>;
	.reg .b16 	%rs<6>;
	.reg .b32 	%r<490>;
	.reg .b64 	%rd<227>;
	.reg .b64 	%fd<283>;
	// demoted variable
	.shared .align 16 .b8 _ZZN3cub18CUB_300001_SM_10006detail10merge_sort26DeviceMergeSortMergeKernelINS2_10policy_hubIN6thrust24THRUST_300001_SM_1000_NS6detail15normal_iteratorINS6_10device_ptrIdEEEEE9Policy600ESB_PNS0_8NullTypeESB_SF_m5orderdSE_EEvbT2_T3_T4_PT6_PT7_T5_PSJ_SJ_NS1_7vsmem_tEE19static_temp_storage[16912];
	ld.param.u64 	%rd24, [_ZN3cub18CUB_300001_SM_10006detail10merge_sort26DeviceMergeSortMergeKernelINS2_10policy_hubIN6thrust24THRUST_300001_SM_1000_NS6detail15normal_iteratorINS6_10device_ptrIdEEEEE9Policy600ESB_PNS0_8NullTypeESB_SF_m5orderdSE_EEvbT2_T3_T4_PT6_PT7_T5_PSJ_SJ_NS1_7vsmem_tE_param_1];
	ld.param.u64 	%rd25, [_ZN3cub18CUB_300001_SM_10006detail10merge_sort26DeviceMergeSortMergeKernelINS2_10policy_hubIN6thrust24THRUST_300001_SM_1000_NS6detail15normal_iteratorINS6_10device_ptrIdEEEEE9Policy600ESB_PNS0_8NullTypeESB_SF_m5orderdSE_EEvbT2_T3_T4_PT6_PT7_T5_PSJ_SJ_NS1_7vsmem_tE_param_4];
	cvta.to.global.u64 	%rd1, %rd25;
	cvta.to.global.u64 	%rd2, %rd24;
	mov.u32 	%r84, %ctaid.x;
	mov.u32 	%r85, %nctaid.x;
	cvt.u64.u32 	%rd3, %r84;
	mov.u32 	%r1, %tid.x;
	add.s32 	%r86, %r85, -1;
	setp.ge.u32 	%p29, %r84, %r86;
	@%p29 bra 	$L__BB6_67;
	ld.param.u64 	%rd226, [_ZN3cub18CUB_300001_SM_10006detail10merge_sort26DeviceMergeSortMergeKernelINS2_10policy_hubIN6thrust24THRUST_300001_SM_1000_NS6detail15normal_iteratorINS6_10device_ptrIdEEEEE9Policy600ESB_PNS0_8NullTypeESB_SF_m5orderdSE_EEvbT2_T3_T4_PT6_PT7_T5_PSJ_SJ_NS1_7vsmem_tE_param_8];
	ld.param.u64 	%rd224, [_ZN3cub18CUB_300001_SM_10006detail10merge_sort26DeviceMergeSortMergeKernelINS2_10policy_hubIN6thrust24THRUST_300001_SM_1000_NS6detail15normal_iteratorINS6_10device_ptrIdEEEEE9Policy600ESB_PNS0_8NullTypeESB_SF_m5orderdSE_EEvbT2_T3_T4_PT6_PT7_T5_PSJ_SJ_NS1_7vsmem_tE_param_7];
	ld.param.u64 	%rd222, [_ZN3cub18CUB_300001_SM_10006detail10merge_sort26DeviceMergeSortMergeKernelINS2_10policy_hubIN6thrust24THRUST_300001_SM_1000_NS6detail15normal_iteratorINS6_10device_ptrIdEEEEE9Policy600ESB_PNS0_8NullTypeESB_SF_m5orderdSE_EEvbT2_T3_T4_PT6_PT7_T5_PSJ_SJ_NS1_7vsmem_tE_param_3];
	ld.param.s8 	%rs4, [_ZN3cub18CUB_300001_SM_10006detail10merge_sort26DeviceMergeSortMergeKernelINS2_10policy_hubIN6thrust24THRUST_300001_SM_1000_NS6detail15normal_iteratorINS6_10device_ptrIdEEEEE9Policy600ESB_PNS0_8NullTypeESB_SF_m5orderdSE_EEvbT2_T3_T4_PT6_PT7_T5_PSJ_SJ_NS1_7vsmem_tE_param_0];
	cvta.to.global.u64 	%rd122, %rd224;
	shl.b64 	%rd123, %rd3, 3;
	add.s64 	%rd124, %rd122, %rd123;
	ld.global.u64 	%rd4, [%rd124];
	ld.global.u64 	%rd125, [%rd124+8];
	neg.s64 	%rd126, %rd226;
	and.b64  	%rd127, %rd126, %rd3;
	shl.b64 	%rd5, %rd127, 11;
	shl.b64 	%rd128, %rd226, 10;
	and.b64  	%rd6, %rd128, -2048;
	sub.s64 	%rd129, %rd3, %rd127;
	shl.b64 	%rd130, %rd129, 11;
	sub.s64 	%rd131, %rd4, %rd5;
	sub.s64 	%rd132, %rd125, %rd5;
	sub.s64 	%rd133, %rd222, %rd5;
	max.u64 	%rd134, %rd133, %rd6;
	sub.s64 	%rd135, %rd134, %rd6;
	sub.s64 	%rd136, %rd130, %rd131;
	min.u64 	%rd7, %rd136, %rd135;
	setp.eq.s64 	%p126, %rd129, -1;
	selp.b64 	%rd137, 2047, 2048, %p126;
	add.s64 	%rd138, %rd137, %rd130;
	sub.s64 	%rd139, %rd138, %rd132;
	or.b64  	%rd140, %rd126, %rd3;
	setp.eq.s64 	%p127, %rd140, -1;
	min.u64 	%rd141, %rd6, %rd133;
	selp.b64 	%rd142, %rd141, %rd132, %p127;
	selp.b64 	%rd143, %rd6, %rd139, %p127;
	min.u64 	%rd144, %rd143, %rd135;
	cvt.u32.u64 	%r284, %rd131;
	cvt.u32.u64 	%r285, %rd142;
	sub.s32 	%r2, %r285, %r284;
	cvt.u32.u64 	%r286, %rd144;
	cvt.u32.u64 	%r287, %rd7;
	sub.s32 	%r3, %r286, %r287;
	// begin inline asm
	griddepcontrol.wait;
	// end inline asm
	setp.eq.s16 	%p128, %rs4, 0;
	@%p128 bra 	$L__BB6_26;
	add.s64 	%rd145, %rd5, %rd6;
	add.s64 	%rd146, %rd145, %rd7;
	setp.ge.s32 	%p129, %r1, %r2;
	cvt.u64.u32 	%rd147, %r1;
	add.s64 	%rd148, %rd4, %rd147;
	shl.b64 	%rd149, %rd148, 3;
	add.s64 	%rd8, %rd2, %rd149;
	sub.s32 	%r288, %r1, %r2;
	cvt.s64.s32 	%rd150, %r288;
	add.s64 	%rd151, %rd146, %rd150;
	shl.b64 	%rd152, %rd151, 3;
	add.s64 	%rd9, %rd2, %rd152;
	@%p129 bra 	$L__BB6_4;
	ld.global.f64 	%fd232, [%rd8];
	bra.uni 	$L__BB6_5;
$L__BB6_4:
	ld.global.f64 	%fd232, [%rd9];
$L__BB6_5:
	add.s32 	%r289, %r1, 256;
	setp.lt.s32 	%p130, %r289, %r2;
	@%p130 bra 	$L__BB6_7;
	ld.global.f64 	%fd231, [%rd9+2048];
	bra.uni 	$L__BB6_8;
$L__BB6_7:
	ld.global.f64 	%fd231, [%rd8+2048];
$L__BB6_8:
	add.s32 	%r290, %r1, 512;
	setp.lt.s32 	%p131, %r290, %r2;
	@%p131 bra 	$L__BB6_10;
	ld.global.f64 	%fd230, [%rd9+4096];
	bra.uni 	$L__BB6_11;
$L__BB6_10:
	ld.global.f64 	%fd230, [%rd8+4096];
$L__BB6_11:
	add.s32 	%r291, %r1, 768;
	setp.lt.s32 	%p132, %r291, %r2;
	@%p132 bra 	$L__BB6_13;
	ld.global.f64 	%fd229, [%rd9+6144];
	bra.uni 	$L__BB6_14;
$L__BB6_13:
	ld.global.f64 	%fd229, [%rd8+6144];
$L__BB6_14:
	or.b32  	%r292, %r1, 1024;
	setp.lt.s32 	%p133, %r292, %r2;
	@%p133 bra 	$L__BB6_16;
	ld.global.f64 	%fd228, [%rd9+8192];
	bra.uni 	$L__BB6_17;
$L__BB6_16:
	ld.global.f64 	%fd228, [%rd8+8192];
$L__BB6_17:
	add.s32 	%r293, %r1, 1280;
	setp.lt.s32 	%p134, %r293, %r2;
	@%p134 bra 	$L__BB6_19;
	ld.global.f64 	%fd227, [%rd9+10240];
	bra.uni 	$L__BB6_20;
$L__BB6_19:
	ld.global.f64 	%fd227, [%rd8+10240];
$L__BB6_20:
	add.s32 	%r294, %r1, 1536;
	setp.lt.s32 	%p135, %r294, %r2;
	@%p135 bra 	$L__BB6_22;
	ld.global.f64 	%fd226, [%rd9+12288];
	bra.uni 	$L__BB6_23;
$L__BB6_22:
	ld.global.f64 	%fd226, [%rd8+12288];
$L__BB6_23:
	add.s32 	%r295, %r1, 1792;
	setp.lt.s32 	%p136, %r295, %r2;
	@%p136 bra 	$L__BB6_25;
	ld.global.f64 	%fd225, [%rd9+14336];
	bra.uni 	$L__BB6_27;
$L__BB6_25:
	ld.global.f64 	%fd225, [%rd8+14336];
	bra.uni 	$L__BB6_27;
$L__BB6_26:
	add.s64 	%rd153, %rd5, %rd6;
	add.s64 	%rd154, %rd153, %rd7;
	setp.lt.s32 	%p137, %r1, %r2;
	sub.s32 	%r296, %r1, %r2;
	cvt.s64.s32 	%rd155, %r296;
	cvt.u64.u32 	%rd156, %r1;
	selp.b64 	%rd157, %rd4, %rd154, %p137;
	selp.b64 	%rd158, %rd156, %rd155, %p137;
	add.s64 	%rd159, %rd158, %rd157;
	shl.b64 	%rd160, %rd159, 3;
	add.s64 	%rd161, %rd1, %rd160;
	ld.global.f64 	%fd232, [%rd161];
	add.s32 	%r297, %r1, 256;
	setp.lt.s32 	%p138, %r297, %r2;
	sub.s32 	%r298, %r297, %r2;
	cvt.s64.s32 	%rd162, %r298;
	cvt.u64.u32 	%rd163, %r297;
	selp.b64 	%rd164, %rd4, %rd154, %p138;
	selp.b64 	%rd165, %rd163, %rd162, %p138;
	add.s64 	%rd166, %rd165, %rd164;
	shl.b64 	%rd167, %rd166, 3;
	add.s64 	%rd168, %rd1, %rd167;
	ld.global.f64 	%fd231, [%rd168];
	add.s32 	%r299, %r1, 512;
	setp.lt.s32 	%p139, %r299, %r2;
	sub.s32 	%r300, %r299, %r2;
	cvt.s64.s32 	%rd169, %r300;
	cvt.u64.u32 	%rd170, %r299;
	selp.b64 	%rd171, %rd4, %rd154, %p139;
	selp.b64 	%rd172, %rd170, %rd169, %p139;
	add.s64 	%rd173, %rd172, %rd171;
	shl.b64 	%rd174, %rd173, 3;
	add.s64 	%rd175, %rd1, %rd174;
	ld.global.f64 	%fd230, [%rd175];
	add.s32 	%r301, %r1, 768;
	setp.lt.s32 	%p140, %r301, %r2;
	sub.s32 	%r302, %r301, %r2;
	cvt.s64.s32 	%rd176, %r302;
	cvt.u64.u32 	%rd177, %r301;
	selp.b64 	%rd178, %rd4, %rd154, %p140;
	selp.b64 	%rd179, %rd177, %rd176, %p140;
	add.s64 	%rd180, %rd179, %rd178;
	shl.b64 	%rd181, %rd180, 3;
	add.s64 	%rd182, %rd1, %rd181;
	ld.global.f64 	%fd229, [%rd182];
	or.b32  	%r303, %r1, 1024;
	setp.lt.s32 	%p141, %r303, %r2;
	sub.s32 	%r304, %r303, %r2;
	cvt.s64.s32 	%rd183, %r304;
	cvt.u64.u32 	%rd184, %r303;
	selp.b64 	%rd185, %rd4, %rd154, %p141;
	selp.b64 	%rd186, %rd184, %rd183, %p141;
	add.s64 	%rd187, %rd186, %rd185;
	shl.b64 	%rd188, %rd187, 3;
	add.s64 	%rd189, %rd1, %rd188;
	ld.global.f64 	%fd228, [%rd189];
	add.s32 	%r305, %r1, 1280;
	setp.lt.s32 	%p142, %r305, %r2;
	sub.s32 	%r306, %r305, %r2;
	cvt.s64.s32 	%rd190, %r306;
	cvt.u64.u32 	%rd191, %r305;
	selp.b64 	%rd192, %rd4, %rd154, %p142;
	selp.b64 	%rd193, %rd191, %rd190, %p142;
	add.s64 	%rd194, %rd193, %rd192;
	shl.b64 	%rd195, %rd194, 3;
	add.s64 	%rd196, %rd1, %rd195;
	ld.global.f64 	%fd227, [%rd196];
	add.s32 	%r307, %r1, 1536;
	setp.lt.s32 	%p143, %r307, %r2;
	sub.s32 	%r308, %r307, %r2;
	cvt.s64.s32 	%rd197, %r308;
	cvt.u64.u32 	%rd198, %r307;
	selp.b64 	%rd199, %rd4, %rd154, %p143;
	selp.b64 	%rd200, %rd198, %rd197, %p143;
	add.s64 	%rd201, %rd200, %rd199;
	shl.b64 	%rd202, %rd201, 3;
	add.s64 	%rd203, %rd1, %rd202;
	ld.global.f64 	%fd226, [%rd203];
	add.s32 	%r309, %r1, 1792;
	setp.lt.s32 	%p144, %r309, %r2;
	sub.s32 	%r310, %r309, %r2;
	cvt.s64.s32 	%rd204, %r310;
	cvt.u64.u32 	%rd205, %r309;
	selp.b64 	%rd206, %rd4, %rd154, %p144;
	selp.b64 	%rd207, %rd205, %rd204, %p144;
	add.s64 	%rd208, %rd207, %rd206;
	shl.b64 	%rd209, %rd208, 3;
	add.s64 	%rd210, %rd1, %rd209;
	ld.global.f64 	%fd225, [%rd210];
$L__BB6_27:
	shl.b32 	%r5, %r1, 3;
	mov.u32 	%r311, _ZZN3cub18CUB_300001_SM_10006detail10merge_sort26DeviceMergeSortMergeKernelINS2_10policy_hubIN6thrust24THRUST_300001_SM_1000_NS6detail15normal_iteratorINS6_10device_ptrIdEEEEE9Policy600ESB_PNS0_8NullTypeESB_SF_m5orderdSE_EEvbT2_T3_T4_PT6_PT7_T5_PSJ_SJ_NS1_7vsmem_tEE19static_temp_storage;
	add.s32 	%r312, %r311, %r5;
	st.shared.f64 	[%r312], %fd232;
	st.shared.f64 	[%r312+2048], %fd231;
	st.shared.f64 	[%r312+4096], %fd230;
	st.shared.f64 	[%r312+6144], %fd229;
	st.shared.f64 	[%r312+8192], %fd228;
	st.shared.f64 	[%r312+10240], %fd227;
	st.shared.f64 	[%r312+12288], %fd226;
	st.shared.f64 	[%r312+14336], %fd225;
	bar.sync 	0;
	// begin inline asm
	griddepcontrol.launch_dependents;
	// end inline asm
	add.s32 	%r4, %r3, %r2;
	min.s32 	%r6, %r5, %r4;
	shl.b32 	%r313, %r2, 3;
	add.s32 	%r7, %r311, %r313;
	setp.lt.s32 	%p145, %r6, %r3;
	sub.s32 	%r314, %r6, %r3;
	selp.b32 	%r486, 0, %r314, %p145;
	min.s32 	%r484, %r6, %r2;
	setp.ge.s32 	%p146, %r486, %r484;
	@%p146 bra 	$L__BB6_29;
$L__BB6_28:
	sub.s32 	%r315, %r484, %r486;
	shr.u32 	%r316, %r315, 31;
	add.s32 	%r317, %r315, %r316;
	shr.s32 	%r318, %r317, 1;
	add.s32 	%r319, %r318, %r486;
	shl.b32 	%r320, %r319, 3;
	add.s32 	%r322, %r311, %r320;
	ld.shared.f64 	%fd198, [%r322];
	not.b32 	%r323, %r319;
	add.s32 	%r324, %r6, %r323;
	shl.b32 	%r325, %r324, 3;
	add.s32 	%r326, %r7, %r325;
	ld.shared.f64 	%fd199, [%r326];
	setp.geu.f64 	%p147, %fd199, %fd198;
	add.s32 	%r327, %r319, 1;
	selp.b32 	%r486, %r327, %r486, %p147;
	selp.b32 	%r484, %r484, %r319, %p147;
	setp.lt.s32 	%p148, %r486, %r484;
	@%p148 bra 	$L__BB6_28;
$L__BB6_29:
	sub.s32 	%r328, %r6, %r486;
	add.s32 	%r15, %r328, %r2;
	shl.b32 	%r329, %r328, 3;
	add.s32 	%r16, %r7, %r329;
	ld.shared.f64 	%fd234, [%r16];
	shl.b32 	%r330, %r486, 3;
	add.s32 	%r17, %r311, %r330;
	ld.shared.f64 	%fd235, [%r17];
	setp.ge.s32 	%p150, %r15, %r4;
	mov.pred 	%p188, 0;
	@%p150 bra 	$L__BB6_31;
	setp.ge.s32 	%p151, %r486, %r2;
	setp.lt.f64 	%p152, %fd234, %fd235;
	or.pred  	%p188, %p151, %p152;
$L__BB6_31:
	selp.f64 	%fd42, %fd234, %fd235, %p188;
	selp.u32 	%r332, 1, 0, %p188;
	add.s32 	%r18, %r15, %r332;
	not.pred 	%p153, %p188;
	selp.u32 	%r333, 1, 0, %p153;
	add.s32 	%r19, %r486, %r333;
	@%p153 bra 	$L__BB6_33;
	ld.shared.f64 	%fd234, [%r16+8];
	bra.uni 	$L__BB6_34;
$L__BB6_33:
	ld.shared.f64 	%fd235, [%r17+8];
$L__BB6_34:
	setp.ge.s32 	%p155, %r18, %r4;
	mov.pred 	%p189, 0;
	@%p155 bra 	$L__BB6_36;
	setp.ge.s32 	%p156, %r19, %r2;
	setp.lt.f64 	%p157, %fd234, %fd235;
	or.pred  	%p189, %p156, %p157;
$L__BB6_36:
	selp.f64 	%fd47, %fd234, %fd235, %p189;
	selp.u32 	%r334, 1, 0, %p189;
	add.s32 	%r20, %r18, %r334;
	not.pred 	%p158, %p189;
	selp.u32 	%r335, 1, 0, %p158;
	add.s32 	%r21, %r19, %r335;
	@%p189 bra 	$L__BB6_38;
	shl.b32 	%r336, %r21, 3;
	add.s32 	%r338, %r311, %r336;
	ld.shared.f64 	%fd235, [%r338];
	bra.uni 	$L__BB6_39;
$L__BB6_38:
	shl.b32 	%r339, %r20, 3;
	add.s32 	%r341, %r311, %r339;
	ld.shared.f64 	%fd234, [%r341];
$L__BB6_39:
	setp.ge.s32 	%p160, %r20, %r4;
	mov.pred 	%p190, 0;
	@%p160 bra 	$L__BB6_41;
	setp.ge.s32 	%p161, %r21, %r2;
	setp.lt.f64 	%p162, %fd234, %fd235;
	or.pred  	%p190, %p161, %p162;
$L__BB6_41:
	selp.f64 	%fd52, %fd234, %fd235, %p190;
	selp.u32 	%r342, 1, 0, %p190;
	add.s32 	%r22, %r20, %r342;
	not.pred 	%p163, %p190;
	selp.u32 	%r343, 1, 0, %p163;
	add.s32 	%r23, %r21, %r343;
	@%p190 bra 	$L__BB6_43;
	shl.b32 	%r344, %r23, 3;
	add.s32 	%r346, %r311, %r344;
	ld.shared.f64 	%fd235, [%r346];
	bra.uni 	$L__BB6_44;
$L__BB6_43:
	shl.b32 	%r347, %r22, 3;
	add.s32 	%r349, %r311, %r347;
	ld.shared.f64 	%fd234, [%r349];
$L__BB6_44:
	setp.ge.s32 	%p165, %r22, %r4;
	mov.pred 	%p191, 0;
	@%p165 bra 	$L__BB6_46;
	setp.ge.s32 	%p166, %r23, %r2;
	setp.lt.f64 	%p167, %fd234, %fd235;
	or.pred  	%p191, %p166, %p167;
$L__BB6_46:
	selp.f64 	%fd57, %fd234, %fd235, %p191;
	selp.u32 	%r350, 1, 0, %p191;
	add.s32 	%r24, %r22, %r350;
	not.pred 	%p168, %p191;
	selp.u32 	%r351, 1, 0, %p168;
	add.s32 	%r25, %r23, %r351;
	@%p191 bra 	$L__BB6_48;
	shl.b32 	%r352, %r25, 3;
	add.s32 	%r354, %r311, %r352;
	ld.shared.f64 	%fd235, [%r354];
	bra.uni 	$L__BB6_49;
$L__BB6_48:
	shl.b32 	%r355, %r24, 3;
	add.s32 	%r357, %r311, %r355;
	ld.shared.f64 	%fd234, [%r357];
$L__BB6_49:
	setp.ge.s32 	%p170, %r24, %r4;
	mov.pred 	%p192, 0;
	@%p170 bra 	$L__BB6_51;
	setp.ge.s32 	%p171, %r25, %r2;
	setp.lt.f64 	%p172, %fd234, %fd235;
	or.pred  	%p192, %p171, %p172;
$L__BB6_51:
	selp.f64 	%fd62, %fd234, %fd235, %p192;
	selp.u32 	%r358, 1, 0, %p192;
	add.s32 	%r26, %r24, %r358;
	not.pred 	%p173, %p192;
	selp.u32 	%r359, 1, 0, %p173;
	add.s32 	%r27, %r25, %r359;
	@%p192 bra 	$L__BB6_53;
	shl.b32 	%r360, %r27, 3;
	add.s32 	%r362, %r311, %r360;
	ld.shared.f64 	%fd235, [%r362];
	bra.uni 	$L__BB6_54;
$L__BB6_53:
	shl.b32 	%r363, %r26, 3;
	add.s32 	%r365, %r311, %r363;
	ld.shared.f64 	%fd234, [%r365];
$L__BB6_54:
	setp.ge.s32 	%p175, %r26, %r4;
	mov.pred 	%p193, 0;
	@%p175 bra 	$L__BB6_56;
	setp.ge.s32 	%p176, %r27, %r2;
	setp.lt.f64 	%p177, %fd234, %fd235;
	or.pred  	%p193, %p176, %p177;
$L__BB6_56:
	selp.f64 	%fd67, %fd234, %fd235, %p193;
	selp.u32 	%r366, 1, 0, %p193;
	add.s32 	%r28, %r26, %r366;
	not.pred 	%p178, %p193;
	selp.u32 	%r367, 1, 0, %p178;
	add.s32 	%r29, %r27, %r367;
	@%p193 bra 	$L__BB6_58;
	shl.b32 	%r368, %r29, 3;
	add.s32 	%r370, %r311, %r368;
	ld.shared.f64 	%fd235, [%r370];
	bra.uni 	$L__BB6_59;
$L__BB6_58:
	shl.b32 	%r371, %r28, 3;
	add.s32 	%r373, %r311, %r371;
	ld.shared.f64 	%fd234, [%r373];
$L__BB6_59:
	setp.ge.s32 	%p180, %r28, %r4;
	mov.pred 	%p194, 0;
	@%p180 bra 	$L__BB6_61;
	setp.ge.s32 	%p181, %r29, %r2;
	setp.lt.f64 	%p182, %fd234, %fd235;
	or.pred  	%p194, %p181, %p182;
$L__BB6_61:
	selp.f64 	%fd72, %fd234, %fd235, %p194;
	selp.u32 	%r374, 1, 0, %p194;
	add.s32 	%r30, %r28, %r374;
	not.pred 	%p183, %p194;
	selp.u32 	%r375, 1, 0, %p183;
	add.s32 	%r31, %r29, %r375;
	@%p194 bra 	$L__BB6_63;
	shl.b32 	%r376, %r31, 3;
	add.s32 	%r378, %r311, %r376;
	ld.shared.f64 	%fd235, [%r378];
	bra.uni 	$L__BB6_64;
$L__BB6_63:
	shl.b32 	%r379, %r30, 3;
	add.s32 	%r381, %r311, %r379;
	ld.shared.f64 	%fd234, [%r381];
$L__BB6_64:
	ld.param.s8 	%rs5, [_ZN3cub18CUB_300001_SM_10006detail10merge_sort26DeviceMergeSortMergeKernelINS2_10policy_hubIN6thrust24THRUST_300001_SM_1000_NS6detail15normal_iteratorINS6_10device_ptrIdEEEEE9Policy600ESB_PNS0_8NullTypeESB_SF_m5orderdSE_EEvbT2_T3_T4_PT6_PT7_T5_PSJ_SJ_NS1_7vsmem_tE_param_0];
	mov.u32 	%r382, %ctaid.x;
	mul.wide.u32 	%rd10, %r382, 2048;
	setp.eq.s16 	%p184, %rs5, 0;
	setp.lt.s32 	%p185, %r30, %r4;
	setp.ge.s32 	%p186, %r31, %r2;
	setp.lt.f64 	%p187, %fd234, %fd235;
	selp.f64 	%fd200, %fd234, %fd235, %p187;
	selp.f64 	%fd201, %fd234, %fd200, %p186;
	selp.f64 	%fd77, %fd201, %fd235, %p185;
	bar.sync 	0;
	@%p184 bra 	$L__BB6_66;
	// begin inline asm
	mov.u32 %r383, %laneid;
	// end inline asm
	and.b32  	%r384, %r5, 7936;
	shl.b32 	%r385, %r383, 3;
	add.s32 	%r386, %r385, %r384;
	shr.s32 	%r387, %r386, 5;
	add.s32 	%r388, %r387, %r386;
	shl.b32 	%r389, %r388, 3;
	mov.u32 	%r390, _ZZN3cub18CUB_300001_SM_10006detail10merge_sort26DeviceMergeSortMergeKernelINS2_10policy_hubIN6thrust24THRUST_300001_SM_1000_NS6detail15normal_iteratorINS6_10device_ptrIdEEEEE9Policy600ESB_PNS0_8NullTypeESB_SF_m5orderdSE_EEvbT2_T3_T4_PT6_PT7_T5_PSJ_SJ_NS1_7vsmem_tEE19static_temp_storage;
	add.s32 	%r391, %r390, %r389;
	st.shared.f64 	[%r391], %fd42;
	st.shared.f64 	[%r391+8], %fd47;
	st.shared.f64 	[%r391+16], %fd52;
	st.shared.f64 	[%r391+24], %fd57;
	st.shared.f64 	[%r391+32], %fd62;
	st.shared.f64 	[%r391+40], %fd67;
	st.shared.f64 	[%r391+48], %fd72;
	st.shared.f64 	[%r391+56], %fd77;
	bar.warp.sync 	-1;
	mad.lo.s32 	%r392, %r383, -7, %r386;
	shr.s32 	%r393, %r392, 5;
	add.s32 	%r394, %r393, %r392;
	shl.b32 	%r395, %r394, 3;
	add.s32 	%r396, %r390, %r395;
	ld.shared.f64 	%fd202, [%r396];
	add.s32 	%r397, %r392, 32;
	shr.s32 	%r398, %r397, 5;
	add.s32 	%r399, %r398, %r392;
	shl.b32 	%r400, %r399, 3;
	add.s32 	%r401, %r390, %r400;
	ld.shared.f64 	%fd203, [%r401+256];
	add.s32 	%r402, %r392, 64;
	shr.s32 	%r403, %r402, 5;
	add.s32 	%r404, %r403, %r392;
	shl.b32 	%r405, %r404, 3;
	add.s32 	%r406, %r390, %r405;
	ld.shared.f64 	%fd204, [%r406+512];
	add.s32 	%r407, %r392, 96;
	shr.s32 	%r408, %r407, 5;
	add.s32 	%r409, %r408, %r392;
	shl.b32 	%r410, %r409, 3;
	add.s32 	%r411, %r390, %r410;
	ld.shared.f64 	%fd205, [%r411+768];
	add.s32 	%r412, %r392, 128;
	shr.s32 	%r413, %r412, 5;
	add.s32 	%r414, %r413, %r392;
	shl.b32 	%r415, %r414, 3;
	add.s32 	%r416, %r390, %r415;
	ld.shared.f64 	%fd206, [%r416+1024];
	add.s32 	%r417, %r392, 160;
	shr.s32 	%r418, %r417, 5;
	add.s32 	%r419, %r418, %r392;
	shl.b32 	%r420, %r419, 3;
	add.s32 	%r421, %r390, %r420;
	ld.shared.f64 	%fd207, [%r421+1280];
	add.s32 	%r422, %r392, 192;
	shr.s32 	%r423, %r422, 5;
	add.s32 	%r424, %r423, %r392;
	shl.b32 	%r425, %r424, 3;
	add.s32 	%r426, %r390, %r425;
	ld.shared.f64 	%fd208, [%r426+1536];
	add.s32 	%r427, %r392, 224;
	shr.s32 	%r428, %r427, 5;
	add.s32 	%r429, %r428, %r392;
	shl.b32 	%r430, %r429, 3;
	add.s32 	%r431, %r390, %r430;
	ld.shared.f64 	%fd209, [%r431+1792];
	and.b32  	%r432, %r1, 31;
	or.b32  	%r433, %r384, %r432;
	cvt.u64.u32 	%rd211, %r433;
	add.s64 	%rd212, %rd10, %rd211;
	shl.b64 	%rd213, %rd212, 3;
	add.s64 	%rd214, %rd1, %rd213;
	st.global.f64 	[%rd214], %fd202;
	st.global.f64 	[%rd214+256], %fd203;
	st.global.f64 	[%rd214+512], %fd204;
	st.global.f64 	[%rd214+768], %fd205;
	st.global.f64 	[%rd214+1024], %fd206;
	st.global.f64 	[%rd214+1280], %fd207;
	st.global.f64 	[%rd214+1536], %fd208;
	st.global.f64 	[%rd214+1792], %fd209;
	bra.uni 	$L__BB6_190;
$L__BB6_66:
	// begin inline asm
	mov.u32 %r434, %laneid;
	// end inline asm
	and.b32  	%r435, %r5, 7936;
	shl.b32 	%r436, %r434, 3;
	add.s32 	%r437, %r436, %r435;
	shr.s32 	%r438, %r437, 5;
	add.s32 	%r439, %r438, %r437;
	shl.b32 	%r440, %r439, 3;
	mov.u32 	%r441, _ZZN3cub18CUB_300001_SM_10006detail10merge_sort26DeviceMergeSortMergeKernelINS2_10policy_hubIN6thrust24THRUST_300001_SM_1000_NS6detail15normal_iteratorINS6_10device_ptrIdEEEEE9Policy600ESB_PNS0_8NullTypeESB_SF_m5orderdSE_EEvbT2_T3_T4_PT6_PT7_T5_PSJ_SJ_NS1_7vsmem_tEE19static_temp_storage;
	add.s32 	%r442, %r441, %r440;
	st.shared.f64 	[%r442], %fd42;
	st.shared.f64 	[%r442+8], %fd47;
	st.shared.f64 	[%r442+16], %fd52;
	st.shared.f64 	[%r442+24], %fd57;
	st.shared.f64 	[%r442+32], %fd62;
	st.shared.f64 	[%r442+40], %fd67;
	st.shared.f64 	[%r442+48], %fd72;
	st.shared.f64 	[%r442+56], %fd77;
	bar.warp.sync 	-1;
	mad.lo.s32 	%r443, %r434, -7, %r437;
	shr.s32 	%r444, %r443, 5;
	add.s32 	%r445, %r444, %r443;
	shl.b32 	%r446, %r445, 3;
	add.s32 	%r447, %r441, %r446;
	ld.shared.f64 	%fd210, [%r447];
	add.s32 	%r448, %r443, 32;
	shr.s32 	%r449, %r448, 5;
	add.s32 	%r450, %r449, %r443;
	shl.b32 	%r451, %r450, 3;
	add.s32 	%r452, %r441, %r451;
	ld.shared.f64 	%fd211, [%r452+256];
	add.s32 	%r453, %r443, 64;
	shr.s32 	%r454, %r453, 5;
	add.s32 	%r455, %r454, %r443;
	shl.b32 	%r456, %r455, 3;
	add.s32 	%r457, %r441, %r456;
	ld.shared.f64 	%fd212, [%r457+512];
	add.s32 	%r458, %r443, 96;
	shr.s32 	%r459, %r458, 5;
	add.s32 	%r460, %r459, %r443;
	shl.b32 	%r461, %r460, 3;
	add.s32 	%r462, %r441, %r461;
	ld.shared.f64 	%fd213, [%r462+768];
	add.s32 	%r463, %r443, 128;
	shr.s32 	%r464, %r463, 5;
	add.s32 	%r465, %r464, %r443;
	shl.b32 	%r466, %r465, 3;
	add.s32 	%r467, %r441, %r466;
	ld.shared.f64 	%fd214, [%r467+1024];
	add.s32 	%r468, %r443, 160;
	shr.s32 	%r469, %r468, 5;
	add.s32 	%r470, %r469, %r443;
	shl.b32 	%r471, %r470, 3;
	add.s32 	%r472, %r441, %r471;
	ld.shared.f64 	%fd215, [%r472+1280];
	add.s32 	%r473, %r443, 192;
	shr.s32 	%r474, %r473, 5;
	add.s32 	%r475, %r474, %r443;
	shl.b32 	%r476, %r475, 3;
	add.s32 	%r477, %r441, %r476;
	ld.shared.f64 	%fd216, [%r477+1536];
	add.s32 	%r478, %r443, 224;
	shr.s32 	%r479, %r478, 5;
	add.s32 	%r480, %r479, %r443;
	shl.b32 	%r481, %r480, 3;
	add.s32 	%r482, %r441, %r481;
	ld.shared.f64 	%fd217, [%r482+1792];
	and.b32  	%r483, %r1, 31;
	cvt.u64.u32 	%rd215, %r435;
	cvt.u64.u32 	%rd216, %r483;
	add.s64 	%rd217, %rd10, %rd216;
	add.s64 	%rd218, %rd217, %rd215;
	shl.b64 	%rd219, %rd218, 3;
	add.s64 	%rd220, %rd2, %rd219;
	st.global.f64 	[%rd220], %fd210;
	st.global.f64 	[%rd220+256], %fd211;
	st.global.f64 	[%rd220+512], %fd212;
	st.global.f64 	[%rd220+768], %fd213;
	st.global.f64 	[%rd220+1024], %fd214;
	st.global.f64 	[%rd220+1280], %fd215;
	st.global.f64 	[%rd220+1536], %fd216;
	st.global.f64 	[%rd220+1792], %fd217;
	bra.uni 	$L__BB6_190;
$L__BB6_67:
	ld.param.u64 	%rd225, [_ZN3cub18CUB_300001_SM_10006detail10merge_sort26DeviceMergeSortMergeKernelINS2_10policy_hubIN6thrust24THRUST_300001_SM_1000_NS6detail15normal_iteratorINS6_10device_ptrIdEEEEE9Policy600ESB_PNS0_8NullTypeESB_SF_m5orderdSE_EEvbT2_T3_T4_PT6_PT7_T5_PSJ_SJ_NS1_7vsmem_tE_param_8];
	ld.param.u64 	%rd223, [_ZN3cub18CUB_300001_SM_10006detail10merge_sort26DeviceMergeSortMergeKernelINS2_10policy_hubIN6thrust24THRUST_300001_SM_1000_NS6detail15normal_iteratorINS6_10device_ptrIdEEEEE9Policy600ESB_PNS0_8NullTypeESB_SF_m5orderdSE_EEvbT2_T3_T4_PT6_PT7_T5_PSJ_SJ_NS1_7vsmem_tE_param_7];
	ld.param.u64 	%rd221, [_ZN3cub18CUB_300001_SM_10006detail10merge_sort26DeviceMergeSortMergeKernelINS2_10policy_hubIN6thrust24THRUST_300001_SM_1000_NS6detail15normal_iteratorINS6_10device_ptrIdEEEEE9Policy600ESB_PNS0_8NullTypeESB_SF_m5orderdSE_EEvbT2_T3_T4_PT6_PT7_T5_PSJ_SJ_NS1_7vsmem_tE_param_3];
	ld.param.s8 	%rs2, [_ZN3cub18CUB_300001_SM_10006detail10merge_sort26DeviceMergeSortMergeKernelINS2_10policy_hubIN6thrust24THRUST_300001_SM_1000_NS6detail15normal_iteratorINS6_10device_ptrIdEEEEE9Policy600ESB_PNS0_8NullTypeESB_SF_m5orderdSE_EEvbT2_T3_T4_PT6_PT7_T5_PSJ_SJ_NS1_7vsmem_tE_param_0];
	cvta.to.global.u64 	%rd26, %rd223;
	shl.b64 	%rd27, %rd3, 3;
	add.s64 	%rd28, %rd26, %rd27;
	ld.global.u64 	%rd11, [%rd28];
	ld.global.u64 	%rd29, [%rd28+8];
	neg.s64 	%rd30, %rd225;
	and.b64  	%rd31, %rd30, %rd3;
	shl.b64 	%rd12, %rd31, 11;
	shl.b64 	%rd32, %rd225, 10;
	and.b64  	%rd13, %rd32, -2048;
	sub.s64 	%rd33, %rd3, %rd31;
	shl.b64 	%rd34, %rd33, 11;
	sub.s64 	%rd35, %rd11, %rd12;
	sub.s64 	%rd36, %rd29, %rd12;
	sub.s64 	%rd37, %rd221, %rd12;
	max.u64 	%rd38, %rd37, %rd13;
	sub.s64 	%rd39, %rd38, %rd13;
	sub.s64 	%rd40, %rd34, %rd35;
	min.u64 	%rd14, %rd40, %rd39;
	setp.eq.s64 	%p30, %rd33, -1;
	selp.b64 	%rd41, 2047, 2048, %p30;
	add.s64 	%rd42, %rd41, %rd34;
	sub.s64 	%rd43, %rd42, %rd36;
	or.b64  	%rd44, %rd30, %rd3;
	setp.eq.s64 	%p31, %rd44, -1;
	min.u64 	%rd45, %rd13, %rd37;
	selp.b64 	%rd46, %rd45, %rd36, %p31;
	selp.b64 	%rd47, %rd13, %rd43, %p31;
	min.u64 	%rd48, %rd47, %rd39;
	cvt.u32.u64 	%r87, %rd35;
	cvt.u32.u64 	%r88, %rd46;
	sub.s32 	%r32, %r88, %r87;
	cvt.u32.u64 	%r89, %rd48;
	cvt.u32.u64 	%r90, %rd14;
	sub.s32 	%r33, %r89, %r90;
	// begin inline asm
	griddepcontrol.wait;
	// end inline asm
	setp.eq.s16 	%p32, %rs2, 0;
	@%p32 bra 	$L__BB6_100;
	add.s64 	%rd49, %rd12, %rd13;
	add.s64 	%rd50, %rd49, %rd14;
	add.s32 	%r34, %r33, %r32;
	setp.ge.s32 	%p33, %r1, %r34;
	cvt.u64.u32 	%rd51, %r1;
	add.s64 	%rd52, %rd11, %rd51;
	shl.b64 	%rd53, %rd52, 3;
	add.s64 	%rd15, %rd2, %rd53;
	sub.s32 	%r91, %r1, %r32;
	cvt.s64.s32 	%rd54, %r91;
	add.s64 	%rd55, %rd50, %rd54;
	shl.b64 	%rd56, %rd55, 3;
	add.s64 	%rd16, %rd2, %rd56;
	@%p33 bra 	$L__BB6_72;
	setp.ge.s32 	%p34, %r1, %r32;
	@%p34 bra 	$L__BB6_71;
	ld.global.f64 	%fd268, [%rd15];
	bra.uni 	$L__BB6_72;
$L__BB6_71:
	ld.global.f64 	%fd268, [%rd16];
$L__BB6_72:
	add.s32 	%r35, %r1, 256;
	setp.ge.s32 	%p35, %r35, %r34;
	@%p35 bra 	$L__BB6_76;
	setp.lt.s32 	%p36, %r35, %r32;
	@%p36 bra 	$L__BB6_75;
	ld.global.f64 	%fd267, [%rd16+2048];
	bra.uni 	$L__BB6_76;
$L__BB6_75:
	ld.global.f64 	%fd267, [%rd15+2048];
$L__BB6_76:
	add.s32 	%r36, %r1, 512;
	setp.ge.s32 	%p37, %r36, %r34;
	@%p37 bra 	$L__BB6_80;
	setp.lt.s32 	%p38, %r36, %r32;
	@%p38 bra 	$L__BB6_79;
	ld.global.f64 	%fd266, [%rd16+4096];
	bra.uni 	$L__BB6_80;
$L__BB6_79:
	ld.global.f64 	%fd266, [%rd15+4096];
$L__BB6_80:
	add.s32 	%r37, %r1, 768;
	setp.ge.s32 	%p39, %r37, %r34;
	@%p39 bra 	$L__BB6_84;
	setp.lt.s32 	%p40, %r37, %r32;
	@%p40 bra 	$L__BB6_83;
	ld.global.f64 	%fd265, [%rd16+6144];
	bra.uni 	$L__BB6_84;
$L__BB6_83:
	ld.global.f64 	%fd265, [%rd15+6144];
$L__BB6_84:
	or.b32  	%r38, %r1, 1024;
	setp.ge.s32 	%p41, %r38, %r34;
	@%p41 bra 	$L__BB6_88;
	setp.lt.s32 	%p42, %r38, %r32;
	@%p42 bra 	$L__BB6_87;
	ld.global.f64 	%fd264, [%rd16+8192];
	bra.uni 	$L__BB6_88;
$L__BB6_87:
	ld.global.f64 	%fd264, [%rd15+8192];
$L__BB6_88:
	add.s32 	%r39, %r1, 1280;
	setp.ge.s32 	%p43, %r39, %r34;
	@%p43 bra 	$L__BB6_92;
	setp.lt.s32 	%p44, %r39, %r32;
	@%p44 bra 	$L__BB6_91;
	ld.global.f64 	%fd263, [%rd16+10240];
	bra.uni 	$L__BB6_92;
$L__BB6_91:
	ld.global.f64 	%fd263, [%rd15+10240];
$L__BB6_92:
	add.s32 	%r40, %r1, 1536;
	setp.ge.s32 	%p45, %r40, %r34;
	@%p45 bra 	$L__BB6_96;
	setp.lt.s32 	%p46, %r40, %r32;
	@%p46 bra 	$L__BB6_95;
	ld.global.f64 	%fd262, [%rd16+12288];
	bra.uni 	$L__BB6_96;
$L__BB6_95:
	ld.global.f64 	%fd262, [%rd15+12288];
$L__BB6_96:
	add.s32 	%r41, %r1, 1792;
	setp.ge.s32 	%p47, %r41, %r34;
	@%p47 bra 	$L__BB6_116;
	setp.lt.s32 	%p48, %r41, %r32;
	@%p48 bra 	$L__BB6_99;
	ld.global.f64 	%fd261, [%rd16+14336];
	bra.uni 	$L__BB6_116;
$L__BB6_99:
	ld.global.f64 	%fd261, [%rd15+14336];
	bra.uni 	$L__BB6_116;
$L__BB6_100:
	add.s64 	%rd57, %rd12, %rd13;
	add.s64 	%rd17, %rd57, %rd14;
	add.s32 	%r42, %r33, %r32;
	setp.ge.s32 	%p49, %r1, %r42;
	@%p49 bra 	$L__BB6_102;
	setp.lt.s32 	%p50, %r1, %r32;
	sub.s32 	%r92, %r1, %r32;
	cvt.s64.s32 	%rd58, %r92;
	cvt.u64.u32 	%rd59, %r1;
	selp.b64 	%rd60, %rd11, %rd17, %p50;
	selp.b64 	%rd61, %rd59, %rd58, %p50;
	add.s64 	%rd62, %rd61, %rd60;
	shl.b64 	%rd63, %rd62, 3;
	add.s64 	%rd64, %rd1, %rd63;
	ld.global.f64 	%fd268, [%rd64];
$L__BB6_102:
	add.s32 	%r43, %r1, 256;
	setp.ge.s32 	%p51, %r43, %r42;
	@%p51 bra 	$L__BB6_104;
	setp.lt.s32 	%p52, %r43, %r32;
	sub.s32 	%r93, %r43, %r32;
	cvt.s64.s32 	%rd65, %r93;
	cvt.u64.u32 	%rd66, %r43;
	selp.b64 	%rd67, %rd11, %rd17, %p52;
	selp.b64 	%rd68, %rd66, %rd65, %p52;
	add.s64 	%rd69, %rd68, %rd67;
	shl.b64 	%rd70, %rd69, 3;
	add.s64 	%rd71, %rd1, %rd70;
	ld.global.f64 	%fd267, [%rd71];
$L__BB6_104:
	add.s32 	%r44, %r1, 512;
	setp.ge.s32 	%p53, %r44, %r42;
	@%p53 bra 	$L__BB6_106;
	setp.lt.s32 	%p54, %r44, %r32;
	sub.s32 	%r94, %r44, %r32;
	cvt.s64.s32 	%rd72, %r94;
	cvt.u64.u32 	%rd73, %r44;
	selp.b64 	%rd74, %rd11, %rd17, %p54;
	selp.b64 	%rd75, %rd73, %rd72, %p54;
	add.s64 	%rd76, %rd75, %rd74;
	shl.b64 	%rd77, %rd76, 3;
	add.s64 	%rd78, %rd1, %rd77;
	ld.global.f64 	%fd266, [%rd78];
$L__BB6_106:
	add.s32 	%r45, %r1, 768;
	setp.ge.s32 	%p55, %r45, %r42;
	@%p55 bra 	$L__BB6_108;
	setp.lt.s32 	%p56, %r45, %r32;
	sub.s32 	%r95, %r45, %r32;
	cvt.s64.s32 	%rd79, %r95;
	cvt.u64.u32 	%rd80, %r45;
	selp.b64 	%rd81, %rd11, %rd17, %p56;
	selp.b64 	%rd82, %rd80, %rd79, %p56;
	add.s64 	%rd83, %rd82, %rd81;
	shl.b64 	%rd84, %rd83, 3;
	add.s64 	%rd85, %rd1, %rd84;
	ld.global.f64 	%fd265, [%rd85];
$L__BB6_108:
	or.b32  	%r46, %r1, 1024;
	setp.ge.s32 	%p57, %r46, %r42;
	@%p57 bra 	$L__BB6_110;
	setp.lt.s32 	%p58, %r46, %r32;
	sub.s32 	%r96, %r46, %r32;
	cvt.s64.s32 	%rd86, %r96;
	cvt.u64.u32 	%rd87, %r46;
	selp.b64 	%rd88, %rd11, %rd17, %p58;
	selp.b64 	%rd89, %rd87, %rd86, %p58;
	add.s64 	%rd90, %rd89, %rd88;
	shl.b64 	%rd91, %rd90, 3;
	add.s64 	%rd92, %rd1, %rd91;
	ld.global.f64 	%fd264, [%rd92];
$L__BB6_110:
	add.s32 	%r47, %r1, 1280;
	setp.ge.s32 	%p59, %r47, %r42;
	@%p59 bra 	$L__BB6_112;
	setp.lt.s32 	%p60, %r47, %r32;
	sub.s32 	%r97, %r47, %r32;
	cvt.s64.s32 	%rd93, %r97;
	cvt.u64.u32 	%rd94, %r47;
	selp.b64 	%rd95, %rd11, %rd17, %p60;
	selp.b64 	%rd96, %rd94, %rd93, %p60;
	add.s64 	%rd97, %rd96, %rd95;
	shl.b64 	%rd98, %rd97, 3;
	add.s64 	%rd99, %rd1, %rd98;
	ld.global.f64 	%fd263, [%rd99];
$L__BB6_112:
	add.s32 	%r48, %r1, 1536;
	setp.ge.s32 	%p61, %r48, %r42;
	@%p61 bra 	$L__BB6_114;
	setp.lt.s32 	%p62, %r48, %r32;
	sub.s32 	%r98, %r48, %r32;
	cvt.s64.s32 	%rd100, %r98;
	cvt.u64.u32 	%rd101, %r48;
	selp.b64 	%rd102, %rd11, %rd17, %p62;
	selp.b64 	%rd103, %rd101, %rd100, %p62;
	add.s64 	%rd104, %rd103, %rd102;
	shl.b64 	%rd105, %rd104, 3;
	add.s64 	%rd106, %rd1, %rd105;
	ld.global.f64 	%fd262, [%rd106];
$L__BB6_114:
	add.s32 	%r49, %r1, 1792;
	setp.ge.s32 	%p63, %r49, %r42;
	@%p63 bra 	$L__BB6_116;
	setp.lt.s32 	%p64, %r49, %r32;
	sub.s32 	%r99, %r49, %r32;
	cvt.s64.s32 	%rd107, %r99;
	cvt.u64.u32 	%rd108, %r49;
	selp.b64 	%rd109, %rd11, %rd17, %p64;
	selp.b64 	%rd110, %rd108, %rd107, %p64;
	add.s64 	%rd111, %rd110, %rd109;
	shl.b64 	%rd112, %rd111, 3;
	add.s64 	%rd113, %rd1, %rd112;
	ld.global.f64 	%fd261, [%rd113];
$L__BB6_116:
	shl.b32 	%r51, %r1, 3;
	mov.u32 	%r100, _ZZN3cub18CUB_300001_SM_10006detail10merge_sort26DeviceMergeSortMergeKernelINS2_10policy_hubIN6thrust24THRUST_300001_SM_1000_NS6detail15normal_iteratorINS6_10device_ptrIdEEEEE9Policy600ESB_PNS0_8NullTypeESB_SF_m5orderdSE_EEvbT2_T3_T4_PT6_PT7_T5_PSJ_SJ_NS1_7vsmem_tEE19static_temp_storage;
	add.s32 	%r101, %r100, %r51;
	st.shared.f64 	[%r101], %fd268;
	st.shared.f64 	[%r101+2048], %fd267;
	st.shared.f64 	[%r101+4096], %fd266;
	st.shared.f64 	[%r101+6144], %fd265;
	st.shared.f64 	[%r101+8192], %fd264;
	st.shared.f64 	[%r101+10240], %fd263;
	st.shared.f64 	[%r101+12288], %fd262;
	st.shared.f64 	[%r101+14336], %fd261;
	bar.sync 	0;
	// begin inline asm
	griddepcontrol.launch_dependents;
	// end inline asm
	add.s32 	%r50, %r33, %r32;
	min.s32 	%r52, %r51, %r50;
	shl.b32 	%r102, %r32, 3;
	add.s32 	%r53, %r100, %r102;
	setp.lt.s32 	%p65, %r52, %r33;
	sub.s32 	%r103, %r52, %r33;
	selp.b32 	%r489, 0, %r103, %p65;
	min.s32 	%r487, %r52, %r32;
	setp.ge.s32 	%p66, %r489, %r487;
	@%p66 bra 	$L__BB6_118;
$L__BB6_117:
	sub.s32 	%r104, %r487, %r489;
	shr.u32 	%r105, %r104, 31;
	add.s32 	%r106, %r104, %r105;
	shr.s32 	%r107, %r106, 1;
	add.s32 	%r108, %r107, %r489;
	shl.b32 	%r109, %r108, 3;
	add.s32 	%r111, %r100, %r109;
	ld.shared.f64 	%fd194, [%r111];
	not.b32 	%r112, %r108;
	add.s32 	%r113, %r52, %r112;
	shl.b32 	%r114, %r113, 3;
	add.s32 	%r115, %r53, %r114;
	ld.shared.f64 	%fd195, [%r115];
	setp.geu.f64 	%p67, %fd195, %fd194;
	add.s32 	%r116, %r108, 1;
	selp.b32 	%r489, %r116, %r489, %p67;
	selp.b32 	%r487, %r487, %r108, %p67;
	setp.lt.s32 	%p68, %r489, %r487;
	@%p68 bra 	$L__BB6_117;
$L__BB6_118:
	sub.s32 	%r117, %r52, %r489;
	add.s32 	%r61, %r117, %r32;
	shl.b32 	%r118, %r117, 3;
	add.s32 	%r62, %r53, %r118;
	ld.shared.f64 	%fd270, [%r62];
	shl.b32 	%r119, %r489, 3;
	add.s32 	%r63, %r100, %r119;
	ld.shared.f64 	%fd271, [%r63];
	setp.ge.s32 	%p70, %r61, %r50;
	mov.pred 	%p195, 0;
	@%p70 bra 	$L__BB6_120;
	setp.ge.s32 	%p71, %r489, %r32;
	setp.lt.f64 	%p72, %fd270, %fd271;
	or.pred  	%p195, %p71, %p72;
$L__BB6_120:
	selp.f64 	%fd126, %fd270, %fd271, %p195;
	selp.u32 	%r121, 1, 0, %p195;
	add.s32 	%r64, %r61, %r121;
	not.pred 	%p73, %p195;
	selp.u32 	%r122, 1, 0, %p73;
	add.s32 	%r65, %r489, %r122;
	@%p73 bra 	$L__BB6_122;
	ld.shared.f64 	%fd270, [%r62+8];
	bra.uni 	$L__BB6_123;
$L__BB6_122:
	ld.shared.f64 	%fd271, [%r63+8];
$L__BB6_123:
	setp.ge.s32 	%p75, %r64, %r50;
	mov.pred 	%p196, 0;
	@%p75 bra 	$L__BB6_125;
	setp.ge.s32 	%p76, %r65, %r32;
	setp.lt.f64 	%p77, %fd270, %fd271;
	or.pred  	%p196, %p76, %p77;
$L__BB6_125:
	selp.f64 	%fd131, %fd270, %fd271, %p196;
	selp.u32 	%r123, 1, 0, %p196;
	add.s32 	%r66, %r64, %r123;
	not.pred 	%p78, %p196;
	selp.u32 	%r124, 1, 0, %p78;
	add.s32 	%r67, %r65, %r124;
	@%p196 bra 	$L__BB6_127;
	shl.b32 	%r125, %r67, 3;
	add.s32 	%r127, %r100, %r125;
	ld.shared.f64 	%fd271, [%r127];
	bra.uni 	$L__BB6_128;
$L__BB6_127:
	shl.b32 	%r128, %r66, 3;
	add.s32 	%r130, %r100, %r128;
	ld.shared.f64 	%fd270, [%r130];
$L__BB6_128:
	setp.ge.s32 	%p80, %r66, %r50;
	mov.pred 	%p197, 0;
	@%p80 bra 	$L__BB6_130;
	setp.ge.s32 	%p81, %r67, %r32;
	setp.lt.f64 	%p82, %fd270, %fd271;
	or.pred  	%p197, %p81, %p82;
$L__BB6_130:
	selp.f64 	%fd136, %fd270, %fd271, %p197;
	selp.u32 	%r131, 1, 0, %p197;
	add.s32 	%r68, %r66, %r131;
	not.pred 	%p83, %p197;
	selp.u32 	%r132, 1, 0, %p83;
	add.s32 	%r69, %r67, %r132;
	@%p197 bra 	$L__BB6_132;
	shl.b32 	%r133, %r69, 3;
	add.s32 	%r135, %r100, %r133;
	ld.shared.f64 	%fd271, [%r135];
	bra.uni 	$L__BB6_133;
$L__BB6_132:
	shl.b32 	%r136, %r68, 3;
	add.s32 	%r138, %r100, %r136;
	ld.shared.f64 	%fd270, [%r138];
$L__BB6_133:
	setp.ge.s32 	%p85, %r68, %r50;
	mov.pred 	%p198, 0;
	@%p85 bra 	$L__BB6_135;
	setp.ge.s32 	%p86, %r69, %r32;
	setp.lt.f64 	%p87, %fd270, %fd271;
	or.pred  	%p198, %p86, %p87;
$L__BB6_135:
	selp.f64 	%fd141, %fd270, %fd271, %p198;
	selp.u32 	%r139, 1, 0, %p198;
	add.s32 	%r70, %r68, %r139;
	not.pred 	%p88, %p198;
	selp.u32 	%r140, 1, 0, %p88;
	add.s32 	%r71, %r69, %r140;
	@%p198 bra 	$L__BB6_137;
	shl.b32 	%r141, %r71, 3;
	add.s32 	%r143, %r100, %r141;
	ld.shared.f64 	%fd271, [%r143];
	bra.uni 	$L__BB6_138;
$L__BB6_137:
	shl.b32 	%r144, %r70, 3;
	add.s32 	%r146, %r100, %r144;
	ld.shared.f64 	%fd270, [%r146];
$L__BB6_138:
	setp.ge.s32 	%p90, %r70, %r50;
	mov.pred 	%p199, 0;
	@%p90 bra 	$L__BB6_140;
	setp.ge.s32 	%p91, %r71, %r32;
	setp.lt.f64 	%p92, %fd270, %fd271;
	or.pred  	%p199, %p91, %p92;
$L__BB6_140:
	selp.f64 	%fd146, %fd270, %fd271, %p199;
	selp.u32 	%r147, 1, 0, %p199;
	add.s32 	%r72, %r70, %r147;
	not.pred 	%p93, %p199;
	selp.u32 	%r148, 1, 0, %p93;
	add.s32 	%r73, %r71, %r148;
	@%p199 bra 	$L__BB6_142;
	shl.b32 	%r149, %r73, 3;
	add.s32 	%r151, %r100, %r149;
	ld.shared.f64 	%fd271, [%r151];
	bra.uni 	$L__BB6_143;
$L__BB6_142:
	shl.b32 	%r152, %r72, 3;
	add.s32 	%r154, %r100, %r152;
	ld.shared.f64 	%fd270, [%r154];
$L__BB6_143:
	setp.ge.s32 	%p95, %r72, %r50;
	mov.pred 	%p200, 0;
	@%p95 bra 	$L__BB6_145;
	setp.ge.s32 	%p96, %r73, %r32;
	setp.lt.f64 	%p97, %fd270, %fd271;
	or.pred  	%p200, %p96, %p97;
$L__BB6_145:
	selp.f64 	%fd151, %fd270, %fd271, %p200;
	selp.u32 	%r155, 1, 0, %p200;
	add.s32 	%r74, %r72, %r155;
	not.pred 	%p98, %p200;
	selp.u32 	%r156, 1, 0, %p98;
	add.s32 	%r75, %r73, %r156;
	@%p200 bra 	$L__BB6_147;
	shl.b32 	%r157, %r75, 3;
	add.s32 	%r159, %r100, %r157;
	ld.shared.f64 	%fd271, [%r159];
	bra.uni 	$L__BB6_148;
$L__BB6_147:
	shl.b32 	%r160, %r74, 3;
	add.s32 	%r162, %r100, %r160;
	ld.shared.f64 	%fd270, [%r162];
$L__BB6_148:
	setp.ge.s32 	%p100, %r74, %r50;
	mov.pred 	%p201, 0;
	@%p100 bra 	$L__BB6_150;
	setp.ge.s32 	%p101, %r75, %r32;
	setp.lt.f64 	%p102, %fd270, %fd271;
	or.pred  	%p201, %p101, %p102;
$L__BB6_150:
	selp.f64 	%fd156, %fd270, %fd271, %p201;
	selp.u32 	%r163, 1, 0, %p201;
	add.s32 	%r76, %r74, %r163;
	not.pred 	%p103, %p201;
	selp.u32 	%r164, 1, 0, %p103;
	add.s32 	%r77, %r75, %r164;
	@%p201 bra 	$L__BB6_152;
	shl.b32 	%r165, %r77, 3;
	add.s32 	%r167, %r100, %r165;
	ld.shared.f64 	%fd271, [%r167];
	bra.uni 	$L__BB6_153;
$L__BB6_152:
	shl.b32 	%r168, %r76, 3;
	add.s32 	%r170, %r100, %r168;
	ld.shared.f64 	%fd270, [%r170];
$L__BB6_153:
	ld.param.s8 	%rs3, [_ZN3cub18CUB_300001_SM_10006detail10merge_sort26DeviceMergeSortMergeKernelINS2_10policy_hubIN6thrust24THRUST_300001_SM_1000_NS6detail15normal_iteratorINS6_10device_ptrIdEEEEE9Policy600ESB_PNS0_8NullTypeESB_SF_m5orderdSE_EEvbT2_T3_T4_PT6_PT7_T5_PSJ_SJ_NS1_7vsmem_tE_param_0];
	mov.u32 	%r171, %ctaid.x;
	mul.wide.u32 	%rd18, %r171, 2048;
	setp.eq.s16 	%p104, %rs3, 0;
	setp.lt.s32 	%p105, %r76, %r50;
	setp.ge.s32 	%p106, %r77, %r32;
	setp.lt.f64 	%p107, %fd270, %fd271;
	selp.f64 	%fd196, %fd270, %fd271, %p107;
	selp.f64 	%fd197, %fd270, %fd196, %p106;
	selp.f64 	%fd161, %fd197, %fd271, %p105;
	bar.sync 	0;
	@%p104 bra 	$L__BB6_172;
	// begin inline asm
	mov.u32 %r172, %laneid;
	// end inline asm
	and.b32  	%r78, %r51, 7936;
	shl.b32 	%r173, %r172, 3;
	add.s32 	%r174, %r173, %r78;
	shr.s32 	%r175, %r174, 5;
	add.s32 	%r176, %r175, %r174;
	shl.b32 	%r177, %r176, 3;
	mov.u32 	%r178, _ZZN3cub18CUB_300001_SM_10006detail10merge_sort26DeviceMergeSortMergeKernelINS2_10policy_hubIN6thrust24THRUST_300001_SM_1000_NS6detail15normal_iteratorINS6_10device_ptrIdEEEEE9Policy600ESB_PNS0_8NullTypeESB_SF_m5orderdSE_EEvbT2_T3_T4_PT6_PT7_T5_PSJ_SJ_NS1_7vsmem_tEE19static_temp_storage;
	add.s32 	%r179, %r178, %r177;
	st.shared.f64 	[%r179], %fd126;
	st.shared.f64 	[%r179+8], %fd131;
	st.shared.f64 	[%r179+16], %fd136;
	st.shared.f64 	[%r179+24], %fd141;
	st.shared.f64 	[%r179+32], %fd146;
	st.shared.f64 	[%r179+40], %fd151;
	st.shared.f64 	[%r179+48], %fd156;
	st.shared.f64 	[%r179+56], %fd161;
	bar.warp.sync 	-1;
	mad.lo.s32 	%r180, %r172, -7, %r174;
	shr.s32 	%r181, %r180, 5;
	add.s32 	%r182, %r181, %r180;
	shl.b32 	%r183, %r182, 3;
	add.s32 	%r184, %r178, %r183;
	ld.shared.f64 	%fd162, [%r184];
	add.s32 	%r185, %r180, 32;
	shr.s32 	%r186, %r185, 5;
	add.s32 	%r187, %r186, %r180;
	shl.b32 	%r188, %r187, 3;
	add.s32 	%r189, %r178, %r188;
	ld.shared.f64 	%fd163, [%r189+256];
	add.s32 	%r190, %r180, 64;
	shr.s32 	%r191, %r190, 5;
	add.s32 	%r192, %r191, %r180;
	shl.b32 	%r193, %r192, 3;
	add.s32 	%r194, %r178, %r193;
	ld.shared.f64 	%fd164, [%r194+512];
	add.s32 	%r195, %r180, 96;
	shr.s32 	%r196, %r195, 5;
	add.s32 	%r197, %r196, %r180;
	shl.b32 	%r198, %r197, 3;
	add.s32 	%r199, %r178, %r198;
	ld.shared.f64 	%fd165, [%r199+768];
	add.s32 	%r200, %r180, 128;
	shr.s32 	%r201, %r200, 5;
	add.s32 	%r202, %r201, %r180;
	shl.b32 	%r203, %r202, 3;
	add.s32 	%r204, %r178, %r203;
	ld.shared.f64 	%fd166, [%r204+1024];
	add.s32 	%r205, %r180, 160;
	shr.s32 	%r206, %r205, 5;
	add.s32 	%r207, %r206, %r180;
	shl.b32 	%r208, %r207, 3;
	add.s32 	%r209, %r178, %r208;
	ld.shared.f64 	%fd167, [%r209+1280];
	add.s32 	%r210, %r180, 192;
	shr.s32 	%r211, %r210, 5;
	add.s32 	%r212, %r211, %r180;
	shl.b32 	%r213, %r212, 3;
	add.s32 	%r214, %r178, %r213;
	ld.shared.f64 	%fd168, [%r214+1536];
	add.s32 	%r215, %r180, 224;
	shr.s32 	%r216, %r215, 5;
	add.s32 	%r217, %r216, %r180;
	shl.b32 	%r218, %r217, 3;
	add.s32 	%r219, %r178, %r218;
	ld.shared.f64 	%fd169, [%r219+1792];
	setp.ne.s32 	%p108, %r1, 0;
	@%p108 bra 	$L__BB6_156;
	st.volatile.shared.u32 	[_ZZN3cub18CUB_300001_SM_10006detail10merge_sort26DeviceMergeSortMergeKernelINS2_10policy_hubIN6thrust24THRUST_300001_SM_1000_NS6detail15normal_iteratorINS6_10device_ptrIdEEEEE9Policy600ESB_PNS0_8NullTypeESB_SF_m5orderdSE_EEvbT2_T3_T4_PT6_PT7_T5_PSJ_SJ_NS1_7vsmem_tEE19static_temp_storage+16896], %r50;
$L__BB6_156:
	bar.sync 	0;
	ld.volatile.shared.u32 	%r79, [_ZZN3cub18CUB_300001_SM_10006detail10merge_sort26DeviceMergeSortMergeKernelINS2_10policy_hubIN6thrust24THRUST_300001_SM_1000_NS6detail15normal_iteratorINS6_10device_ptrIdEEEEE9Policy600ESB_PNS0_8NullTypeESB_SF_m5orderdSE_EEvbT2_T3_T4_PT6_PT7_T5_PSJ_SJ_NS1_7vsmem_tEE19static_temp_storage+16896];
	and.b32  	%r220, %r1, 31;
	add.s32 	%r80, %r78, %r220;
	setp.ge.s32 	%p109, %r80, %r79;
	cvt.u64.u32 	%rd114, %r80;
	add.s64 	%rd115, %rd18, %rd114;
	shl.b64 	%rd116, %rd115, 3;
	add.s64 	%rd19, %rd1, %rd116;
	@%p109 bra 	$L__BB6_158;
	st.global.f64 	[%rd19], %fd162;
$L__BB6_158:
	add.s32 	%r221, %r80, 32;
	setp.ge.s32 	%p110, %r221, %r79;
	@%p110 bra 	$L__BB6_160;
	st.global.f64 	[%rd19+256], %fd163;
$L__BB6_160:
	add.s32 	%r222, %r80, 64;
	setp.ge.s32 	%p111, %r222, %r79;
	@%p111 bra 	$L__BB6_162;
	st.global.f64 	[%rd19+512], %fd164;
$L__BB6_162:
	add.s32 	%r223, %r80, 96;
	setp.ge.s32 	%p112, %r223, %r79;
	@%p112 bra 	$L__BB6_164;
	st.global.f64 	[%rd19+768], %fd165;
$L__BB6_164:
	add.s32 	%r224, %r80, 128;
	setp.ge.s32 	%p113, %r224, %r79;
	@%p113 bra 	$L__BB6_166;
	st.global.f64 	[%rd19+1024], %fd166;
$L__BB6_166:
	add.s32 	%r225, %r80, 160;
	setp.ge.s32 	%p114, %r225, %r79;
	@%p114 bra 	$L__BB6_168;
	st.global.f64 	[%rd19+1280], %fd167;
$L__BB6_168:
	add.s32 	%r226, %r80, 192;
	setp.ge.s32 	%p115, %r226, %r79;
	@%p115 bra 	$L__BB6_170;
	st.global.f64 	[%rd19+1536], %fd168;
$L__BB6_170:
	add.s32 	%r227, %r80, 224;
	setp.ge.s32 	%p116, %r227, %r79;
	@%p116 bra 	$L__BB6_190;
	st.global.f64 	[%rd19+1792], %fd169;
	bra.uni 	$L__BB6_190;
$L__BB6_172:
	// begin inline asm
	mov.u32 %r228, %laneid;
	// end inline asm
	and.b32  	%r81, %r51, 7936;
	shl.b32 	%r229, %r228, 3;
	add.s32 	%r230, %r229, %r81;
	shr.s32 	%r231, %r230, 5;
	add.s32 	%r232, %r231, %r230;
	shl.b32 	%r233, %r232, 3;
	mov.u32 	%r234, _ZZN3cub18CUB_300001_SM_10006detail10merge_sort26DeviceMergeSortMergeKernelINS2_10policy_hubIN6thrust24THRUST_300001_SM_1000_NS6detail15normal_iteratorINS6_10device_ptrIdEEEEE9Policy600ESB_PNS0_8NullTypeESB_SF_m5orderdSE_EEvbT2_T3_T4_PT6_PT7_T5_PSJ_SJ_NS1_7vsmem_tEE19static_temp_storage;
	add.s32 	%r235, %r234, %r233;
	st.shared.f64 	[%r235], %fd126;
	st.shared.f64 	[%r235+8], %fd131;
	st.shared.f64 	[%r235+16], %fd136;
	st.shared.f64 	[%r235+24], %fd141;
	st.shared.f64 	[%r235+32], %fd146;
	st.shared.f64 	[%r235+40], %fd151;
	st.shared.f64 	[%r235+48], %fd156;
	st.shared.f64 	[%r235+56], %fd161;
	bar.warp.sync 	-1;
	mad.lo.s32 	%r236, %r228, -7, %r230;
	shr.s32 	%r237, %r236, 5;
	add.s32 	%r238, %r237, %r236;
	shl.b32 	%r239, %r238, 3;
	add.s32 	%r240, %r234, %r239;
	ld.shared.f64 	%fd170, [%r240];
	add.s32 	%r241, %r236, 32;
	shr.s32 	%r242, %r241, 5;
	add.s32 	%r243, %r242, %r236;
	shl.b32 	%r244, %r243, 3;
	add.s32 	%r245, %r234, %r244;
	ld.shared.f64 	%fd171, [%r245+256];
	add.s32 	%r246, %r236, 64;
	shr.s32 	%r247, %r246, 5;
	add.s32 	%r248, %r247, %r236;
	shl.b32 	%r249, %r248, 3;
	add.s32 	%r250, %r234, %r249;
	ld.shared.f64 	%fd172, [%r250+512];
	add.s32 	%r251, %r236, 96;
	shr.s32 	%r252, %r251, 5;
	add.s32 	%r253, %r252, %r236;
	shl.b32 	%r254, %r253, 3;
	add.s32 	%r255, %r234, %r254;
	ld.shared.f64 	%fd173, [%r255+768];
	add.s32 	%r256, %r236, 128;
	shr.s32 	%r257, %r256, 5;
	add.s32 	%r258, %r257, %r236;
	shl.b32 	%r259, %r258, 3;
	add.s32 	%r260, %r234, %r259;
	ld.shared.f64 	%fd174, [%r260+1024];
	add.s32 	%r261, %r236, 160;
	shr.s32 	%r262, %r261, 5;
	add.s32 	%r263, %r262, %r236;
	shl.b32 	%r264, %r263, 3;
	add.s32 	%r265, %r234, %r264;
	ld.shared.f64 	%fd175, [%r265+1280];
	add.s32 	%r266, %r236, 192;
	shr.s32 	%r267, %r266, 5;
	add.s32 	%r268, %r267, %r236;
	shl.b32 	%r269, %r268, 3;
	add.s32 	%r270, %r234, %r269;
	ld.shared.f64 	%fd176, [%r270+1536];
	add.s32 	%r271, %r236, 224;
	shr.s32 	%r272, %r271, 5;
	add.s32 	%r273, %r272, %r236;
	shl.b32 	%r274, %r273, 3;
	add.s32 	%r275, %r234, %r274;
	ld.shared.f64 	%fd177, [%r275+1792];
	setp.ne.s32 	%p117, %r1, 0;
	@%p117 bra 	$L__BB6_174;
	st.volatile.shared.u32 	[_ZZN3cub18CUB_300001_SM_10006detail10merge_sort26DeviceMergeSortMergeKernelINS2_10policy_hubIN6thrust24THRUST_300001_SM_1000_NS6detail15normal_iteratorINS6_10device_ptrIdEEEEE9Policy600ESB_PNS0_8NullTypeESB_SF_m5orderdSE_EEvbT2_T3_T4_PT6_PT7_T5_PSJ_SJ_NS1_7vsmem_tEE19static_temp_storage+16896], %r50;
$L__BB6_174:
	bar.sync 	0;
	ld.volatile.shared.u32 	%r82, [_ZZN3cub18CUB_300001_SM_10006detail10merge_sort26DeviceMergeSortMergeKernelINS2_10policy_hubIN6thrust24THRUST_300001_SM_1000_NS6detail15normal_iteratorINS6_10device_ptrIdEEEEE9Policy600ESB_PNS0_8NullTypeESB_SF_m5orderdSE_EEvbT2_T3_T4_PT6_PT7_T5_PSJ_SJ_NS1_7vsmem_tEE19static_temp_storage+16896];
	and.b32  	%r276, %r1, 31;
	cvt.u64.u32 	%rd117, %r81;
	cvt.u64.u32 	%rd118, %r276;
	add.s32 	%r83, %r81, %r276;
	add.s64 	%rd119, %rd18, %rd118;
	add.s64 	%rd120, %rd119, %rd117;
	setp.ge.s32 	%p118, %r83, %r82;
	shl.b64 	%rd121, %rd120, 3;
	add.s64 	%rd20, %rd2, %rd121;
	@%p118 bra 	$L__BB6_176;
	st.global.f64 	[%rd20], %fd170;
$L__BB6_176:
	add.s32 	%r277, %r83, 32;
	setp.ge.s32 	%p119, %r277, %r82;
	@%p119 bra 	$L__BB6_178;
	st.global.f64 	[%rd20+256], %fd171;
$L__BB6_178:
	add.s32 	%r278, %r83, 64;
	setp.ge.s32 	%p120, %r278, %r82;
	@%p120 bra 	$L__BB6_180;
	st.global.f64 	[%rd20+512], %fd172;
$L__BB6_180:
	add.s32 	%r279, %r83, 96;
	setp.ge.s32 	%p121, %r279, %r82;
	@%p121 bra 	$L__BB6_182;
	st.global.f64 	[%rd20+768], %fd173;
$L__BB6_182:
	add.s32 	%r280, %r83, 128;
	setp.ge.s32 	%p122, %r280, %r82;
	@%p122 bra 	$L__BB6_184;
	st.global.f64 	[%rd20+1024], %fd174;
$L__BB6_184:
	add.s32 	%r281, %r83, 160;
	setp.ge.s32 	%p123, %r281, %r82;
	@%p123 bra 	$L__BB6_186;
	st.global.f64 	[%rd20+1280], %fd175;
$L__BB6_186:
	add.s32 	%r282, %r83, 192;
	setp.ge.s32 	%p124, %r282, %r82;
	@%p124 bra 	$L__BB6_188;
	st.global.f64 	[%rd20+1536], %fd176;
$L__BB6_188:
	add.s32 	%r283, %r83, 224;
	setp.ge.s32 	%p125, %r283, %r82;
	@%p125 bra 	$L__BB6_190;
	st.global.f64 	[%rd20+1792], %fd177;
$L__BB6_190:
	ret;

}


// ===== COMPILED SASS (sm_100) =====

	.target	sm_100

	.elftype	@"ET_EXEC"


//--------------------- .note.nv.tkinfo           --------------------------
	.section	.note.nv.tkinfo,"",@"SHT_NOTE"
	.sectionflags	@"SHF_NOTE_NV_TKINFO"
	.tkinfo
        /*0018*/ 	.word	0x00000002
        /*0030*/ 	.string	""
        /*0030*/ 	.string	"ptxas"
        /*0030*/ 	.string	"Cuda compilation tools, release 13.0, V13.0.88"
        /*0030*/ 	.string	"Build cuda_13.0.r13.0/compiler.36424714_0"
        /*0030*/ 	.string	"-arch sm_100 -m 64 "



//--------------------- .note.nv.cuinfo           --------------------------
	.section	.note.nv.cuinfo,"",@"SHT_NOTE"
	.sectionflags	@"SHF_NOTE_NV_CUINFO"
        /*0018*/ 	.short	0x0002
        /*001a*/ 	.short	0x0064
        /*001c*/ 	.short	0x0082
	.zero		2


//--------------------- .nv.info                  --------------------------
	.section	.nv.info,"",@"SHT_CUDA_INFO"
	.align	4


	//----- nvinfo : EIATTR_REGCOUNT
	.align		4
        /*0000*/ 	.byte	0x04, 0x2f
        /*0002*/ 	.short	(.L_46 - .L_45)
	.align		4
.L_45:
        /*0004*/ 	.word	index@(_ZN3cub18CUB_300001_SM_10006detail11EmptyKernelIvEEvv)
        /*0008*/ 	.word	0x00000004


	//----- nvinfo : EIATTR_FRAME_SIZE
	.align		4
.L_46:
        /*000c*/ 	.byte	0x04, 0x11
        /*000e*/ 	.short	(.L_48 - .L_47)
	.align		4
.L_47:
        /*0010*/ 	.word	index@(_ZN3cub18CUB_300001_SM_10006detail11EmptyKernelIvEEvv)
        /*0014*/ 	.word	0x00000000


	//----- nvinfo : EIATTR_REGCOUNT
	.align		4
.L_48:
        /*0018*/ 	.byte	0x04, 0x2f
        /*001a*/ 	.short	(.L_50 - .L_49)
	.align		4
.L_49:
        /*001c*/ 	.word	index@(_ZN3cub18CUB_300001_SM_10006detail10merge_sort30DeviceMergeSortBlockSortKernelINS2_10policy_hubIN6thrust24THRUST_300001_SM_1000_NS6detail15normal_iteratorINS6_10device_ptrIdEEEEE9Policy600ESB_PNS0_8NullTypeESB_SF_j5orderdSE_EEvbT0_T1_T2_T3_T4_PT6_PT7_T5_NS1_7vsmem_tE)
        /*0020*/ 	.word	0x00000030


	//----- nvinfo : EIATTR_FRAME_SIZE
	.align		4
.L_50:
        /*0024*/ 	.byte	0x04, 0x11
        /*0026*/ 	.short	(.L_52 - .L_51)
	.align		4
.L_51:
        /*0028*/ 	.word	index@(_ZN3cub18CUB_300001_SM_10006detail10merge_sort30DeviceMergeSortBlockSortKernelINS2_10policy_hubIN6thrust24THRUST_300001_SM_1000_NS6detail15normal_iteratorINS6_10device_ptrIdEEEEE9Policy600ESB_PNS0_8NullTypeESB_SF_j5orderdSE_EEvbT0_T1_T2_T3_T4_PT6_PT7_T5_NS1_7vsmem_tE)
        /*002c*/ 	.word	0x00000000


	//----- nvinfo : EIATTR_REGCOUNT
	.align		4
.L_52:
        /*0030*/ 	.byte	0x04, 0x2f
        /*0032*/ 	.short	(.L_54 - .L_53)
	.align		4
.L_53:
        /*0034*/ 	.word	index@(_ZN3cub18CUB_300001_SM_10006detail10merge_sort30DeviceMergeSortPartitionKernelIN6thrust24THRUST_300001_SM_1000_NS6detail15normal_iteratorINS5_10device_ptrIdEEEEj5orderdEEvbT_PT2_T0_SF_PSF_T1_SF_i)
        /*0038*/ 	.word	0x00000013


	//----- nvinfo : EIATTR_FRAME_SIZE
	.align		4
.L_54:
        /*003c*/ 	.byte	0x04, 0x11
        /*003e*/ 	.short	(.L_56 - .L_55)
	.align		4
.L_55:
        /*0040*/ 	.word	index@(_ZN3cub18CUB_300001_SM_10006detail10merge_sort30DeviceMergeSortPartitionKernelIN6thrust24THRUST_300001_SM_1000_NS6detail15normal_iteratorINS5_10device_ptrIdEEEEj5orderdEEvbT_PT2_T0_SF_PSF_T1_SF_i)
        /*0044*/ 	.word	0x00000000


	//----- nvinfo : EIATTR_REGCOUNT
	.align		4
.L_56:
        /*0048*/ 	.byte	0x04, 0x2f
        /*004a*/ 	.short	(.L_58 - .L_57)
	.align		4
.L_57:
        /*004c*/ 	.word	index@(_ZN3cub18CUB_300001_SM_10006detail10merge_sort26DeviceMergeSortMergeKernelINS2_10policy_hubIN6thrust24THRUST_300001_SM_1000_NS6detail15normal_iteratorINS6_10device_ptrIdEEEEE9Policy600ESB_PNS0_8NullTypeESB_SF_j5orderdSE_EEvbT2_T3_T4_PT6_PT7_T5_PSJ_SJ_NS1_7vsmem_tE)
        /*0050*/ 	.word	0x00000020


	//----- nvinfo : EIATTR_FRAME_SIZE
	.align		4
.L_58:
        /*0054*/ 	.byte	0x04, 0x11
        /*0056*/ 	.short	(.L_60 - .L_59)
	.align		4
.L_59:
        /*0058*/ 	.word	index@(_ZN3cub18CUB_300001_SM_10006detail10merge_sort26DeviceMergeSortMergeKernelINS2_10policy_hubIN6thrust24THRUST_300001_SM_1000_NS6detail15normal_iteratorINS6_10device_ptrIdEEEEE9Policy600ESB_PNS0_8NullTypeESB_SF_j5orderdSE_EEvbT2_T3_T4_PT6_PT7_T5_PSJ_SJ_NS1_7vsmem_tE)
        /*005c*/ 	.word	0x00000000


	//----- nvinfo : EIATTR_REGCOUNT
	.align		4
.L_60:
        /*0060*/ 	.byte	0x04, 0x2f
        /*0062*/ 	.short	(.L_62 - .L_61)
	.align		4
.L_61:
        /*0064*/ 	.word	index@(_ZN3cub18CUB_300001_SM_10006detail10merge_sort30DeviceMergeSortBlockSortKernelINS2_10policy_hubIN6thrust24THRUST_300001_SM_1000_NS6detail15normal_iteratorINS6_10device_ptrIdEEEEE9Policy600ESB_PNS0_8NullTypeESB_SF_m5orderdSE_EEvbT0_T1_T2_T3_T4_PT6_PT7_T5_NS1_7vsmem_tE)
        /*0068*/ 	.word	0x00000030


	//----- nvinfo : EIATTR_FRAME_SIZE
	.align		4
.L_62:
        /*006c*/ 	.byte	0x04, 0x11
        /*006e*/ 	.short	(.L_64 - .L_63)
	.align		4
.L_63:
        /*0070*/ 	.word	index@(_ZN3cub18CUB_300001_SM_10006detail10merge_sort30DeviceMergeSortBlockSortKernelINS2_10policy_hubIN6thrust24THRUST_300001_SM_1000_NS6detail15normal_iteratorINS6_10device_ptrIdEEEEE9Policy600ESB_PNS0_8NullTypeESB_SF_m5orderdSE_EEvbT0_T1_T2_T3_T4_PT6_PT7_T5_NS1_7vsmem_tE)
        /*0074*/ 	.word	0x00000000


	//----- nvinfo : EIATTR_REGCOUNT
	.align		4
.L_64:
        /*0078*/ 	.byte	0x04, 0x2f
        /*007a*/ 	.short	(.L_66 - .L_65)
	.align		4
.L_65:
        /*007c*/ 	.word	index@(_ZN3cub18CUB_300001_SM_10006detail10merge_sort30DeviceMergeSortPartitionKernelIN6thrust24THRUST_300001_SM_1000_NS6detail15normal_iteratorINS5_10device_ptrIdEEEEm5orderdEEvbT_PT2_T0_SF_PSF_T1_SF_i)
        /*0080*/ 	.word	0x00000017


	//----- nvinfo : EIATTR_FRAME_SIZE
	.align		4
.L_66:
        /*0084*/ 	.byte	0x04, 0x11
        /*0086*/ 	.short	(.L_68 - .L_67)
	.align		4
.L_67:
        /*0088*/ 	.word	index@(_ZN3cub18CUB_300001_SM_10006detail10merge_sort30DeviceMergeSortPartitionKernelIN6thrust24THRUST_300001_SM_1000_NS6detail15normal_iteratorINS5_10device_ptrIdEEEEm5orderdEEvbT_PT2_T0_SF_PSF_T1_SF_i)
        /*008c*/ 	.word	0x00000000


	//----- nvinfo : EIATTR_REGCOUNT
	.align		4
.L_68:
        /*0090*/ 	.byte	0x04, 0x2f
        /*0092*/ 	.short	(.L_70 - .L_69)
	.align		4
.L_69:
        /*0094*/ 	.word	index@(_ZN3cub18CUB_300001_SM_10006detail10merge_sort26DeviceMergeSortMergeKernelINS2_10policy_hubIN6thrust24THRUST_300001_SM_1000_NS6detail15normal_iteratorINS6_10device_ptrIdEEEEE9Policy600ESB_PNS0_8NullTypeESB_SF_m5orderdSE_EEvbT2_T3_T4_PT6_PT7_T5_PSJ_SJ_NS1_7vsmem_tE)
        /*0098*/ 	.word	0x00000020


	//----- nvinfo : EIATTR_FRAME_SIZE
	.align		4
.L_70:
        /*009c*/ 	.byte	0x04, 0x11
        /*009e*/ 	.short	(.L_72 - .L_71)
	.align		4
.L_71:
        /*00a0*/ 	.word	index@(_ZN3cub18CUB_300001_SM_10006detail10merge_sort26DeviceMergeSortMergeKernelINS2_10policy_hubIN6thrust24THRUST_300001_SM_1000_NS6detail15normal_iteratorINS6_10device_ptrIdEEEEE9Policy600ESB_PNS0_8NullTypeESB_SF_m5orderdSE_EEvbT2_T3_T4_PT6_PT7_T5_PSJ_SJ_NS1_7vsmem_tE)
        /*00a4*/ 	.word	0x00000000


	//----- nvinfo : EIATTR_MIN_STACK_SIZE
	.align		4
.L_72:
        /*00a8*/ 	.byte	0x04, 0x12
        /*00aa*/ 	.short	(.L_74 - .L_73)
	.align		4
.L_73:
        /*00ac*/ 	.word	index@(_ZN3cub18CUB_300001_SM_10006detail10merge_sort26DeviceMergeSortMergeKernelINS2_10policy_hubIN6thrust24THRUST_300001_SM_1000_NS6detail15normal_iteratorINS6_10device_ptrIdEEEEE9Policy600ESB_PNS0_8NullTypeESB_SF_m5orderdSE_EEvbT2_T3_T4_PT6_PT7_T5_PSJ_SJ_NS1_7vsmem_tE)
        /*00b0*/ 	.word	0x00000000


	//----- nvinfo : EIATTR_MIN_STACK_SIZE
	.align		4
.L_74:
        /*00b4*/ 	.byte	0x04, 0x12
        /*00b6*/ 	.short	(.L_76 - .L_75)
	.align		4
.L_75:
        /*00b8*/ 	.word	index@(_ZN3cub18CUB_300001_SM_10006detail10merge_sort30DeviceMergeSortPartitionKernelIN6thrust24THRUST_300001_SM_1000_NS6detail15normal_iteratorINS5_10device_ptrIdEEEEm5orderdEEvbT_PT2_T0_SF_PSF_T1_SF_i)
        /*00bc*/ 	.word	0x00000000


	//----- nvinfo : EIATTR_MIN_STACK_SIZE
	.align		4
.L_76:
        /*00c0*/ 	.byte	0x04, 0x12
        /*00c2*/ 	.short	(.L_78 - .L_77)
	.align		4
.L_77:
        /*00c4*/ 	.word	index@(_ZN3cub18CUB_300001_SM_10006detail10merge_sort30DeviceMergeSortBlockSortKernelINS2_10policy_hubIN6thrust24THRUST_300001_SM_1000_NS6detail15normal_iteratorINS6_10device_ptrIdEEEEE9Policy600ESB_PNS0_8NullTypeESB_SF_m5orderdSE_EEvbT0_T1_T2_T3_T4_PT6_PT7_T5_NS1_7vsmem_tE)
        /*00c8*/ 	.word	0x00000000


	//----- nvinfo : EIATTR_MIN_STACK_SIZE
	.align		4
.L_78:
        /*00cc*/ 	.byte	0x04, 0x12
        /*00ce*/ 	.short	(.L_80 - .L_79)
	.align		4
.L_79:
        /*00d0*/ 	.word	index@(_ZN3cub18CUB_300001_SM_10006detail10merge_sort26DeviceMergeSortMergeKernelINS2_10policy_hubIN6thrust24THRUST_300001_SM_1000_NS6detail15normal_iteratorINS6_10device_ptrIdEEEEE9Policy600ESB_PNS0_8NullTypeESB_SF_j5orderdSE_EEvbT2_T3_T4_PT6_PT7_T5_PSJ_SJ_NS1_7vsmem_tE)
        /*00d4*/ 	.word	0x00000000


	//----- nvinfo : EIATTR_MIN_STACK_SIZE
	.align		4
.L_80:
        /*00d8*/ 	.byte	0x04, 0x12
        /*00da*/ 	.short	(.L_82 - .L_81)
	.align		4
.L_81:
        /*00dc*/ 	.word	index@(_ZN3cub18CUB_300001_SM_10006detail10merge_sort30DeviceMergeSortPartitionKernelIN6thrust24THRUST_300001_SM_1000_NS6detail15normal_iteratorINS5_10device_ptrIdEEEEj5orderdEEvbT_PT2_T0_SF_PSF_T1_SF_i)
        /*00e0*/ 	.word	0x00000000


	//----- nvinfo : EIATTR_MIN_STACK_SIZE
	.align		4
.L_82:
        /*00e4*/ 	.byte	0x04, 0x12
        /*00e6*/ 	.short	(.L_84 - .L_83)
	.align		4
.L_83:
        /*00e8*/ 	.word	index@(_ZN3cub18CUB_300001_SM_10006detail10merge_sort30DeviceMergeSortBlockSortKernelINS2_10policy_hubIN6thrust24THRUST_300001_SM_1000_NS6detail15normal_iteratorINS6_10device_ptrIdEEEEE9Policy600ESB_PNS0_8NullTypeESB_SF_j5orderdSE_EEvbT0_T1_T2_T3_T4_PT6_PT7_T5_NS1_7vsmem_tE)
        /*00ec*/ 	.word	0x00000000


	//----- nvinfo : EIATTR_MIN_STACK_SIZE
	.align		4
.L_84:
        /*00f0*/ 	.byte	0x04, 0x12
        /*00f2*/ 	.short	(.L_86 - .L_85)
	.align		4
.L_85:
        /*00f4*/ 	.word	index@(_ZN3cub18CUB_300001_SM_10006detail11EmptyKernelIvEEvv)
        /*00f8*/ 	.word	0x00000000
.L_86:


//--------------------- .nv.compat                --------------------------
	.section	.nv.compat,"",@"SHT_CUDA_COMPAT_INFO"
	.align	4
        /*0000*/ 	.byte	0x02, 0x09, 0x00, 0x00, 0x02, 0x02, 0x01, 0x00, 0x02, 0x05, 0x05, 0x00, 0x03, 0x07, 0x01, 0x01
        /*0010*/ 	.byte	0x02, 0x03, 0x00, 0x00, 0x02, 0x06, 0x01, 0x00, 0x04, 0x0b, 0x08, 0x00, 0x01, 0x00, 0x00, 0x00
        /*0020*/ 	.byte	0x00, 0x00, 0x00, 0x00


//--------------------- .nv.info._ZN3cub18CUB_300001_SM_10006detail10merge_sort26DeviceMergeSortMergeKernelINS2_10policy_hubIN6thrust24THRUST_300001_SM_1000_NS6detail15normal_iteratorINS6_10device_ptrIdEEEEE9Policy600ESB_PNS0_8NullTypeESB_SF_m5orderdSE_EEvbT2_T3_T4_PT6_PT7_T5_PSJ_SJ_NS1_7vsmem_tE --------------------------
	.section	.nv.info._ZN3cub18CUB_300001_SM_10006detail10merge_sort26DeviceMergeSortMergeKernelINS2_10policy_hubIN6thrust24THRUST_300001_SM_1000_NS6detail15normal_iteratorINS6_10device_ptrIdEEEEE9Policy600ESB_PNS0_8NullTypeESB_SF_m5orderdSE_EEvbT2_T3_T4_PT6_PT7_T5_PSJ_SJ_NS1_7vsmem_tE,"",@"SHT_CUDA_INFO"
	.sectionflags	@""
	.align	4


	//----- nvinfo : EIATTR_CUDA_API_VERSION
	.align		4
        /*0000*/ 	.byte	0x04, 0x37
        /*0002*/ 	.short	(.L_88 - .L_87)
.L_87:
        /*0004*/ 	.word	0x00000082


	//----- nvinfo : EIATTR_KPARAM_INFO
	.align		4
.L_88:
        /*0008*/ 	.byte	0x04, 0x17
        /*000a*/ 	.short	(.L_90 - .L_89)
.L_89:
        /*000c*/ 	.word	0x00000000
        /*0010*/ 	.short	0x0009
        /*0012*/ 	.short	0x0048
        /*0014*/ 	.byte	0x00, 0xf0, 0x21, 0x00


	//----- nvinfo : EIATTR_KPARAM_INFO
	.align		4
.L_90:
        /*0018*/ 	.byte	0x04, 0x17
        /*001a*/ 	.short	(.L_92 - .L_91)
.L_91:
        /*001c*/ 	.word	0x00000000
        /*0020*/ 	.short	0x0008
        /*0022*/ 	.short	0x0040
        /*0024*/ 	.byte	0x00, 0xf0, 0x21, 0x00


	//----- nvinfo : EIATTR_KPARAM_INFO
	.align		4
.L_92:
        /*0028*/ 	.byte	0x04, 0x17
        /*002a*/ 	.short	(.L_94 - .L_93)
.L_93:
        /*002c*/ 	.word	0x00000000
        /*0030*/ 	.short	0x0007
        /*0032*/ 	.short	0x0038
        /*0034*/ 	.byte	0x00, 0xf5, 0x21, 0x00


	//----- nvinfo : EIATTR_KPARAM_INFO
	.align		4
.L_94:
        /*0038*/ 	.byte	0x04, 0x17
        /*003a*/ 	.short	(.L_96 - .L_95)
.L_95:
        /*003c*/ 	.word	0x00000000
        /*0040*/ 	.short	0x0006
        /*0042*/ 	.short	0x0030
        /*0044*/ 	.byte	0x00, 0xf0, 0x05, 0x00


	//----- nvinfo : EIATTR_KPARAM_INFO
	.align		4
.L_96:
        /*0048*/ 	.byte	0x04, 0x17
        /*004a*/ 	.short	(.L_98 - .L_97)
.L_97:
        /*004c*/ 	.word	0x00000000
        /*0050*/ 	.short	0x0005
        /*0052*/ 	.short	0x0028
        /*0054*/ 	.byte	0x00, 0xf5, 0x21, 0x00


	//----- nvinfo : EIATTR_KPARAM_INFO
	.align		4
.L_98:
        /*0058*/ 	.byte	0x04, 0x17
        /*005a*/ 	.short	(.L_100 - .L_99)
.L_99:
        /*005c*/ 	.word	0x00000000
        /*0060*/ 	.short	0x0004
        /*0062*/ 	.short	0x0020
        /*0064*/ 	.byte	0x00, 0xf5, 0x21, 0x00


	//----- nvinfo : EIATTR_KPARAM_INFO
	.align		4
.L_100:
        /*0068*/ 	.byte	0x04, 0x17
        /*006a*/ 	.short	(.L_102 - .L_101)
.L_101:
        /*006c*/ 	.word	0x00000000
        /*0070*/ 	.short	0x0003
        /*0072*/ 	.short	0x0018
        /*0074*/ 	.byte	0x00, 0xf0, 0x21, 0x00


	//----- nvinfo : EIATTR_KPARAM_INFO
	.align		4
.L_102:
        /*0078*/ 	.byte	0x04, 0x17
        /*007a*/ 	.short	(.L_104 - .L_103)
.L_103:
        /*007c*/ 	.word	0x00000000
        /*0080*/ 	.short	0x0002
        /*0082*/ 	.short	0x0010
        /*0084*/ 	.byte	0x00, 0xf5, 0x21, 0x00


	//----- nvinfo : EIATTR_KPARAM_INFO
	.align		4
.L_104:
        /*0088*/ 	.byte	0x04, 0x17
        /*008a*/ 	.short	(.L_106 - .L_105)
.L_105:
        /*008c*/ 	.word	0x00000000
        /*0090*/ 	.short	0x0001
        /*0092*/ 	.short	0x0008
        /*0094*/ 	.byte	0x00, 0xf0, 0x21, 0x00


	//----- nvinfo : EIATTR_KPARAM_INFO
	.align		4
.L_106:
        /*0098*/ 	.byte	0x04, 0x17
        /*009a*/ 	.short	(.L_108 - .L_107)
.L_107:
        /*009c*/ 	.word	0x00000000
        /*00a0*/ 	.short	0x0000
        /*00a2*/ 	.short	0x0000
        /*00a4*/ 	.byte	0x00, 0xf0, 0x05, 0x00


	//----- nvinfo : EIATTR_SPARSE_MMA_MASK
	.align		4
.L_108:
        /*00a8*/ 	.byte	0x03, 0x50
        /*00aa*/ 	.short	0x0000


	//----- nvinfo : EIATTR_MAXREG_COUNT
	.align		4
        /*00ac*/ 	.byte	0x03, 0x1b
        /*00ae*/ 	.short	0x00ff


	//----- nvinfo : EIATTR_NUM_BARRIERS
	.align		4
        /*00b0*/ 	.byte	0x02, 0x4c
        /*00b2*/ 	.byte	0x01
	.zero		1


	//----- nvinfo : EIATTR_MERCURY_ISA_VERSION
	.align		4
        /*00b4*/ 	.byte	0x03, 0x5f
        /*00b6*/ 	.short	0x0101


	//----- nvinfo : EIATTR_COOP_GROUP_MASK_REGIDS
	.align		4
        /*00b8*/ 	.byte	0x04, 0x29
        /*00ba*/ 	.short	(.L_110 - .L_109)


	//   ....[0]....
.L_109:
        /*00bc*/ 	.word	0xffffffff


	//   ....[1]....
        /*00c0*/ 	.word	0xffffffff


	//   ....[2]....
        /*00c4*/ 	.word	0xffffffff


	//   ....[3]....
        /*00c8*/ 	.word	0xffffffff


	//----- nvinfo : EIATTR_COOP_GROUP_INSTR_OFFSETS
	.align		4
.L_110:
        /*00cc*/ 	.byte	0x04, 0x28
        /*00ce*/ 	.short	(.L_112 - .L_111)


	//   ....[0]....
.L_111:
        /*00d0*/ 	.word	0x00001ad0


	//   ....[1]....
        /*00d4*/ 	.word	0x00001eb0


	//   ....[2]....
        /*00d8*/ 	.word	0x00003e50


	//   ....[3]....
        /*00dc*/ 	.word	0x00004340


	//----- nvinfo : EIATTR_VRC_CTA_INIT_COUNT
	.align		4
.L_112:
        /*00e0*/ 	.byte	0x02, 0x4a
	.zero		1
	.zero		1


	//----- nvinfo : EIATTR_EXIT_INSTR_OFFSETS
	.align		4
        /*00e4*/ 	.byte	0x04, 0x1c
        /*00e6*/ 	.short	(.L_114 - .L_113)


	//   ....[0]....
.L_113:
        /*00e8*/ 	.word	0x00001c90


	//   ....[1]....
        /*00ec*/ 	.word	0x00002090


	//   ....[2]....
        /*00f0*/ 	.word	0x000040c0


	//   ....[3]....
        /*00f4*/ 	.word	0x000040e0


	//   ....[4]....
        /*00f8*/ 	.word	0x00004620


	//   ....[5]....
        /*00fc*/ 	.word	0x00004640


	//----- nvinfo : EIATTR_MAX_THREADS
	.align		4
.L_114:
        /*0100*/ 	.byte	0x04, 0x05
        /*0102*/ 	.short	(.L_116 - .L_115)
.L_115:
        /*0104*/ 	.word	0x00000100
        /*0108*/ 	.word	0x00000001
        /*010c*/ 	.word	0x00000001


	//----- nvinfo : EIATTR_CRS_STACK_SIZE
	.align		4
.L_116:
        /*0110*/ 	.byte	0x04, 0x1e
        /*0112*/ 	.short	(.L_118 - .L_117)
.L_117:
        /*0114*/ 	.word	0x00000000


	//----- nvinfo : EIATTR_CBANK_PARAM_SIZE
	.align		4
.L_118:
        /*0118*/ 	.byte	0x03, 0x19
        /*011a*/ 	.short	0x0050


	//----- nvinfo : EIATTR_PARAM_CBANK
	.align		4
        /*011c*/ 	.byte	0x04, 0x0a
        /*011e*/ 	.short	(.L_120 - .L_119)
	.align		4
.L_119:
        /*0120*/ 	.word	index@(.nv.constant0._ZN3cub18CUB_300001_SM_10006detail10merge_sort26DeviceMergeSortMergeKernelINS2_10policy_hubIN6thrust24THRUST_300001_SM_1000_NS6detail15normal_iteratorINS6_10device_ptrIdEEEEE9Policy600ESB_PNS0_8NullTypeESB_SF_m5orderdSE_EEvbT2_T3_T4_PT6_PT7_T5_PSJ_SJ_NS1_7vsmem_tE)
        /*0124*/ 	.short	0x0380
        /*0126*/ 	.short	0x0050


	//----- nvinfo : EIATTR_SW_WAR
	.align		4
.L_120:
        /*0128*/ 	.byte	0x04, 0x36
        /*012a*/ 	.short	(.L_122 - .L_121)
.L_121:
        /*012c*/ 	.word	0x00000008
.L_122:


//--------------------- .nv.info._ZN3cub18CUB_300001_SM_10006detail10merge_sort30DeviceMergeSortPartitionKernelIN6thrust24THRUST_300001_SM_1000_NS6detail15normal_iteratorINS5_10device_ptrIdEEEEm5orderdEEvbT_PT2_T0_SF_PSF_T1_SF_i --------------------------
	.section	.nv.info._ZN3cub18CUB_300001_SM_10006detail10merge_sort30DeviceMergeSortPartitionKernelIN6thrust24THRUST_300001_SM_1000_NS6detail15normal_iteratorINS5_10device_ptrIdEEEEm5orderdEEvbT_PT2_T0_SF_PSF_T1_SF_i,"",@"SHT_CUDA_INFO"
	.sectionflags	@""
	.align	4


	//----- nvinfo : EIATTR_CUDA_API_VERSION
	.align		4
        /*0000*/ 	.byte	0x04, 0x37
        /*0002*/ 	.short	(.L_124 - .L_123)
.L_123:
        /*0004*/ 	.word	0x00000082


	//----- nvinfo : EIATTR_KPARAM_INFO
	.align		4
.L_124:
        /*0008*/ 	.byte	0x04, 0x17
        /*000a*/ 	.short	(.L_126 - .L_125)
.L_125:
        /*000c*/ 	.word	0x00000000
        /*0010*/ 	.short	0x0008
        /*0012*/ 	.short	0x0040
        /*0014*/ 	.byte	0x00, 0xf0, 0x11, 0x00


	//----- nvinfo : EIATTR_KPARAM_INFO
	.align		4
.L_126:
        /*0018*/ 	.byte	0x04, 0x17
        /*001a*/ 	.short	(.L_128 - .L_127)
.L_127:
        /*001c*/ 	.word	0x00000000
        /*0020*/ 	.short	0x0007
        /*0022*/ 	.short	0x0038
        /*0024*/ 	.byte	0x00, 0xf0, 0x21, 0x00


	//----- nvinfo : EIATTR_KPARAM_INFO
	.align		4
.L_128:
        /*0028*/ 	.byte	0x04, 0x17
        /*002a*/ 	.short	(.L_130 - .L_129)
.L_129:
        /*002c*/ 	.word	0x00000000
        /*0030*/ 	.short	0x0006
        /*0032*/ 	.short	0x0030
        /*0034*/ 	.byte	0x00, 0xf0, 0x05, 0x00


	//----- nvinfo : EIATTR_KPARAM_INFO
	.align		4
.L_130:
        /*0038*/ 	.byte	0x04, 0x17
        /*003a*/ 	.short	(.L_132 - .L_131)
.L_131:
        /*003c*/ 	.word	0x00000000
        /*0040*/ 	.short	0x0005
        /*0042*/ 	.short	0x0028
        /*0044*/ 	.byte	0x00, 0xf5, 0x21, 0x00


	//----- nvinfo : EIATTR_KPARAM_INFO
	.align		4
.L_132:
        /*0048*/ 	.byte	0x04, 0x17
        /*004a*/ 	.short	(.L_134 - .L_133)
.L_133:
        /*004c*/ 	.word	0x00000000
        /*0050*/ 	.short	0x0004
        /*0052*/ 	.short	0x0020
        /*0054*/ 	.byte	0x00, 0xf0, 0x21, 0x00


	//----- nvinfo : EIATTR_KPARAM_INFO
	.align		4
.L_134:
        /*0058*/ 	.byte	0x04, 0x17
        /*005a*/ 	.short	(.L_136 - .L_135)
.L_135:
        /*005c*/ 	.word	0x00000000
        /*0060*/ 	.short	0x0003
        /*0062*/ 	.short	0x0018
        /*0064*/ 	.byte	0x00, 0xf0, 0x21, 0x00


	//----- nvinfo : EIATTR_KPARAM_INFO
	.align		4
.L_136:
        /*0068*/ 	.byte	0x04, 0x17
        /*006a*/ 	.short	(.L_138 - .L_137)
.L_137:
        /*006c*/ 	.word	0x00000000
        /*0070*/ 	.short	0x0002
        /*0072*/ 	.short	0x0010
        /*0074*/ 	.byte	0x00, 0xf5, 0x21, 0x00


	//----- nvinfo : EIATTR_KPARAM_INFO
	.align		4
.L_138:
        /*0078*/ 	.byte	0x04, 0x17
        /*007a*/ 	.short	(.L_140 - .L_139)
.L_139:
        /*007c*/ 	.word	0x00000000
        /*0080*/ 	.short	0x0001
        /*0082*/ 	.short	0x0008
        /*0084*/ 	.byte	0x00, 0xf0, 0x21, 0x00


	//----- nvinfo : EIATTR_KPARAM_INFO
	.align		4
.L_140:
        /*0088*/ 	.byte	0x04, 0x17
        /*008a*/ 	.short	(.L_142 - .L_141)
.L_141:
        /*008c*/ 	.word	0x00000000
        /*0090*/ 	.short	0x0000
        /*0092*/ 	.short	0x0000
        /*0094*/ 	.byte	0x00, 0xf0, 0x05, 0x00


	//----- nvinfo : EIATTR_SPARSE_MMA_MASK
	.align		4
.L_142:
        /*0098*/ 	.byte	0x03, 0x50
        /*009a*/ 	.short	0x0000


	//----- nvinfo : EIATTR_MAXREG_COUNT
	.align		4
        /*009c*/ 	.byte	0x03, 0x1b
        /*009e*/ 	.short	0x00ff


	//----- nvinfo : EIATTR_MERCURY_ISA_VERSION
	.align		4
        /*00a0*/ 	.byte	0x03, 0x5f
        /*00a2*/ 	.short	0x0101


	//----- nvinfo : EIATTR_VRC_CTA_INIT_COUNT
	.align		4
        /*00a4*/ 	.byte	0x02, 0x4a
	.zero		1
	.zero		1


	//----- nvinfo : EIATTR_EXIT_INSTR_OFFSETS
	.align		4
        /*00a8*/ 	.byte	0x04, 0x1c
        /*00aa*/ 	.short	(.L_144 - .L_143)


	//   ....[0]....
.L_143:
        /*00ac*/ 	.word	0x00000080


	//   ....[1]....
        /*00b0*/ 	.word	0x000003d0


	//   ....[2]....
        /*00b4*/ 	.word	0x00000b70


	//----- nvinfo : EIATTR_CRS_STACK_SIZE
	.align		4
.L_144:
        /*00b8*/ 	.byte	0x04, 0x1e
        /*00ba*/ 	.short	(.L_146 - .L_145)
.L_145:
        /*00bc*/ 	.word	0x00000000


	//----- nvinfo : EIATTR_CBANK_PARAM_SIZE
	.align		4
.L_146:
        /*00c0*/ 	.byte	0x03, 0x19
        /*00c2*/ 	.short	0x0044


	//----- nvinfo : EIATTR_PARAM_CBANK
	.align		4
        /*00c4*/ 	.byte	0x04, 0x0a
        /*00c6*/ 	.short	(.L_148 - .L_147)
	.align		4
.L_147:
        /*00c8*/ 	.word	index@(.nv.constant0._ZN3cub18CUB_300001_SM_10006detail10merge_sort30DeviceMergeSortPartitionKernelIN6thrust24THRUST_300001_SM_1000_NS6detail15normal_iteratorINS5_10device_ptrIdEEEEm5orderdEEvbT_PT2_T0_SF_PSF_T1_SF_i)
        /*00cc*/ 	.short	0x0380
        /*00ce*/ 	.short	0x0044


	//----- nvinfo : EIATTR_SW_WAR
	.align		4
.L_148:
        /*00d0*/ 	.byte	0x04, 0x36
        /*00d2*/ 	.short	(.L_150 - .L_149)
.L_149:
        /*00d4*/ 	.word	0x00000008
.L_150:


//--------------------- .nv.info._ZN3cub18CUB_300001_SM_10006detail10merge_sort30DeviceMergeSortBlockSortKernelINS2_10policy_hubIN6thrust24THRUST_300001_SM_1000_NS6detail15normal_iteratorINS6_10device_ptrIdEEEEE9Policy600ESB_PNS0_8NullTypeESB_SF_m5orderdSE_EEvbT0_T1_T2_T3_T4_PT6_PT7_T5_NS1_7vsmem_tE --------------------------
	.section	.nv.info._ZN3cub18CUB_300001_SM_10006detail10merge_sort30DeviceMergeSortBlockSortKernelINS2_10policy_hubIN6thrust24THRUST_300001_SM_1000_NS6detail15normal_iteratorINS6_10device_ptrIdEEEEE9Policy600ESB_PNS0_8NullTypeESB_SF_m5orderdSE_EEvbT0_T1_T2_T3_T4_PT6_PT7_T5_NS1_7vsmem_tE,"",@"SHT_CUDA_INFO"
	.sectionflags	@""
	.align	4


	//----- nvinfo : EIATTR_CUDA_API_VERSION
	.align		4
        /*0000*/ 	.byte	0x04, 0x37
        /*0002*/ 	.short	(.L_152 - .L_151)
.L_151:
        /*0004*/ 	.word	0x00000082


	//----- nvinfo : EIATTR_KPARAM_INFO
	.align		4
.L_152:
        /*0008*/ 	.byte	0x04, 0x17
        /*000a*/ 	.short	(.L_154 - .L_153)
.L_153:
        /*000c*/ 	.word	0x00000000
        /*0010*/ 	.short	0x0009
        /*0012*/ 	.short	0x0048
        /*0014*/ 	.byte	0x00, 0xf0, 0x21, 0x00


	//----- nvinfo : EIATTR_KPARAM_INFO
	.align		4
.L_154:
        /*0018*/ 	.byte	0x04, 0x17
        /*001a*/ 	.short	(.L_156 - .L_155)
.L_155:
        /*001c*/ 	.word	0x00000000
        /*0020*/ 	.short	0x0008
        /*0022*/ 	.short	0x0040
        /*0024*/ 	.byte	0x00, 0xf0, 0x05, 0x00


	//----- nvinfo : EIATTR_KPARAM_INFO
	.align		4
.L_156:
        /*0028*/ 	.byte	0x04, 0x17
        /*002a*/ 	.short	(.L_158 - .L_157)
.L_157:
        /*002c*/ 	.word	0x00000000
        /*0030*/ 	.short	0x0007
        /*0032*/ 	.short	0x0038
        /*0034*/ 	.byte	0x00, 0xf5, 0x21, 0x00


	//----- nvinfo : EIATTR_KPARAM_INFO
	.align		4
.L_158:
        /*0038*/ 	.byte	0x04, 0x17
        /*003a*/ 	.short	(.L_160 - .L_159)
.L_159:
        /*003c*/ 	.word	0x00000000
        /*0040*/ 	.short	0x0006
        /*0042*/ 	.short	0x0030
        /*0044*/ 	.byte	0x00, 0xf5, 0x21, 0x00


	//----- nvinfo : EIATTR_KPARAM_INFO
	.align		4
.L_160:
        /*0048*/ 	.byte	0x04, 0x17
        /*004a*/ 	.short	(.L_162 - .L_161)
.L_161:
        /*004c*/ 	.word	0x00000000
        /*0050*/ 	.short	0x0005
        /*0052*/ 	.short	0x0028
        /*0054*/ 	.byte	0x00, 0xf0, 0x21, 0x00


	//----- nvinfo : EIATTR_KPARAM_INFO
	.align		4
.L_162:
        /*0058*/ 	.byte	0x04, 0x17
        /*005a*/ 	.short	(.L_164 - .L_163)
.L_163:
        /*005c*/ 	.word	0x00000000
        /*0060*/ 	.short	0x0004
        /*0062*/ 	.short	0x0020
        /*0064*/ 	.byte	0x00, 0xf5, 0x21, 0x00


	//----- nvinfo : EIATTR_KPARAM_INFO
	.align		4
.L_164:
        /*0068*/ 	.byte	0x04, 0x17
        /*006a*/ 	.short	(.L_166 - .L_165)
.L_165:
        /*006c*/ 	.word	0x00000000
        /*0070*/ 	.short	0x0003
        /*0072*/ 	.short	0x0018
        /*0074*/ 	.byte	0x00, 0xf0, 0x21, 0x00


	//----- nvinfo : EIATTR_KPARAM_INFO
	.align		4
.L_166:
        /*0078*/ 	.byte	0x04, 0x17
        /*007a*/ 	.short	(.L_168 - .L_167)
.L_167:
        /*007c*/ 	.word	0x00000000
        /*0080*/ 	.short	0x0002
        /*0082*/ 	.short	0x0010
        /*0084*/ 	.byte	0x00, 0xf5, 0x21, 0x00


	//----- nvinfo : EIATTR_KPARAM_INFO
	.align		4
.L_168:
        /*0088*/ 	.byte	0x04, 0x17
        /*008a*/ 	.short	(.L_170 - .L_169)
.L_169:
        /*008c*/ 	.word	0x00000000
        /*0090*/ 	.short	0x0001
        /*0092*/ 	.short	0x0008
        /*0094*/ 	.byte	0x00, 0xf0, 0x21, 0x00


	//----- nvinfo : EIATTR_KPARAM_INFO
	.align		4
.L_170:
        /*0098*/ 	.byte	0x04, 0x17
        /*009a*/ 	.short	(.L_172 - .L_171)
.L_171:
        /*009c*/ 	.word	0x00000000
        /*00a0*/ 	.short	0x0000
        /*00a2*/ 	.short	0x0000
        /*00a4*/ 	.byte	0x00, 0xf0, 0x05, 0x00


	//----- nvinfo : EIATTR_SPARSE_MMA_MASK
	.align		4
.L_172:
        /*00a8*/ 	.byte	0x03, 0x50
        /*00aa*/ 	.short	0x0000


	//----- nvinfo : EIATTR_MAXREG_COUNT
	.align		4
        /*00ac*/ 	.byte	0x03, 0x1b
        /*00ae*/ 	.short	0x00ff


	//----- nvinfo : EIATTR_NUM_BARRIERS
	.align		4
        /*00b0*/ 	.byte	0x02, 0x4c
        /*00b2*/ 	.byte	0x01
	.zero		1


	//----- nvinfo : EIATTR_MERCURY_ISA_VERSION
	.align		4
        /*00b4*/ 	.byte	0x03, 0x5f
        /*00b6*/ 	.short	0x0101


	//----- nvinfo : EIATTR_COOP_GROUP_MASK_REGIDS
	.align		4
        /*00b8*/ 	.byte	0x04, 0x29
        /*00ba*/ 	.short	(.L_174 - .L_173)


	//   ....[0]....
.L_173:
        /*00bc*/ 	.word	0xffffffff


	//   ....[1]....
        /*00c0*/ 	.word	0xffffffff


	//   ....[2]....
        /*00c4*/ 	.word	0xffffffff


	//   ....[3]....
        /*00c8*/ 	.word	0xffffffff


	//   ....[4]....
        /*00cc*/ 	.word	0xffffffff


	//   ....[5]....
        /*00d0*/ 	.word	0xffffffff


	//----- nvinfo : EIATTR_COOP_GROUP_INSTR_OFFSETS
	.align		4
.L_174:
        /*00d4*/ 	.byte	0x04, 0x28
        /*00d6*/ 	.short	(.L_176 - .L_175)


	//   ....[0]....
.L_175:
        /*00d8*/ 	.word	0x00000550


	//   ....[1]....
        /*00dc*/ 	.word	0x00001b60


	//   ....[2]....
        /*00e0*/ 	.word	0x00001da0


	//   ....[3]....
        /*00e4*/ 	.word	0x000025a0


	//   ....[4]....
        /*00e8*/ 	.word	0x00004100


	//   ....[5]....
        /*00ec*/ 	.word	0x00004470


	//----- nvinfo : EIATTR_VRC_CTA_INIT_COUNT
	.align		4
.L_176:
        /*00f0*/ 	.byte	0x02, 0x4a
	.zero		1
	.zero		1


	//----- nvinfo : EIATTR_EXIT_INSTR_OFFSETS
	.align		4
        /*00f4*/ 	.byte	0x04, 0x1c
        /*00f6*/ 	.short	(.L_178 - .L_177)


	//   ....[0]....
.L_177:
        /*00f8*/ 	.word	0x00001ce0


	//   ....[1]....
        /*00fc*/ 	.word	0x00001eb0


	//   ....[2]....
        /*0100*/ 	.word	0x000043a0


	//   ....[3]....
        /*0104*/ 	.word	0x000043c0


	//   ....[4]....
        /*0108*/ 	.word	0x000046e0


	//   ....[5]....
        /*010c*/ 	.word	0x00004700


	//----- nvinfo : EIATTR_MAX_THREADS
	.align		4
.L_178:
        /*0110*/ 	.byte	0x04, 0x05
        /*0112*/ 	.short	(.L_180 - .L_179)
.L_179:
        /*0114*/ 	.word	0x00000100
        /*0118*/ 	.word	0x00000001
        /*011c*/ 	.word	0x00000001


	//----- nvinfo : EIATTR_CRS_STACK_SIZE
	.align		4
.L_180:
        /*0120*/ 	.byte	0x04, 0x1e
        /*0122*/ 	.short	(.L_182 - .L_181)
.L_181:
        /*0124*/ 	.word	0x00000000


	//----- nvinfo : EIATTR_CBANK_PARAM_SIZE
	.align		4
.L_182:
        /*0128*/ 	.byte	0x03, 0x19
        /*012a*/ 	.short	0x0050


	//----- nvinfo : EIATTR_PARAM_CBANK
	.align		4
        /*012c*/ 	.byte	0x04, 0x0a
        /*012e*/ 	.short	(.L_184 - .L_183)
	.align		4
.L_183:
        /*0130*/ 	.word	index@(.nv.constant0._ZN3cub18CUB_300001_SM_10006detail10merge_sort30DeviceMergeSortBlockSortKernelINS2_10policy_hubIN6thrust24THRUST_300001_SM_1000_NS6detail15normal_iteratorINS6_10device_ptrIdEEEEE9Policy600ESB_PNS0_8NullTypeESB_SF_m5orderdSE_EEvbT0_T1_T2_T3_T4_PT6_PT7_T5_NS1_7vsmem_tE)
        /*0134*/ 	.short	0x0380
        /*0136*/ 	.short	0x0050


	//----- nvinfo : EIATTR_SW_WAR
	.align		4
.L_184:
        /*0138*/ 	.byte	0x04, 0x36
        /*013a*/ 	.short	(.L_186 - .L_185)
.L_185:
        /*013c*/ 	.word	0x00000008
.L_186:


//--------------------- .nv.info._ZN3cub18CUB_300001_SM_10006detail10merge_sort26DeviceMergeSortMergeKernelINS2_10policy_hubIN6thrust24THRUST_300001_SM_1000_NS6detail15normal_iteratorINS6_10device_ptrIdEEEEE9Policy600ESB_PNS0_8NullTypeESB_SF_j5orderdSE_EEvbT2_T3_T4_PT6_PT7_T5_PSJ_SJ_NS1_7vsmem_tE --------------------------
	.section	.nv.info._ZN3cub18CUB_300001_SM_10006detail10merge_sort26DeviceMergeSortMergeKernelINS2_10policy_hubIN6thrust24THRUST_300001_SM_1000_NS6detail15normal_iteratorINS6_10device_ptrIdEEEEE9Policy600ESB_PNS0_8NullTypeESB_SF_j5orderdSE_EEvbT2_T3_T4_PT6_PT7_T5_PSJ_SJ_NS1_7vsmem_tE,"",@"SHT_CUDA_INFO"
	.sectionflags	@""
	.align	4


	//----- nvinfo : EIATTR_CUDA_API_VERSION
	.align		4
        /*0000*/ 	.byte	0x04, 0x37
        /*0002*/ 	.short	(.L_188 - .L_187)
.L_187:
        /*0004*/ 	.word	0x00000082


	//----- nvinfo : EIATTR_KPARAM_INFO
	.align		4
.L_188:
        /*0008*/ 	.byte	0x04, 0x17
        /*000a*/ 	.short	(.L_190 - .L_189)
.L_189:
        /*000c*/ 	.word	0x00000000
        /*0010*/ 	.short	0x0009
        /*0012*/ 	.short	0x0048
        /*0014*/ 	.byte	0x00, 0xf0, 0x21, 0x00


	//----- nvinfo : EIATTR_KPARAM_INFO
	.align		4
.L_190:
        /*0018*/ 	.byte	0x04, 0x17
        /*001a*/ 	.short	(.L_192 - .L_191)
.L_191:
        /*001c*/ 	.word	0x00000000
        /*0020*/ 	.short	0x0008
        /*0022*/ 	.short	0x0040
        /*0024*/ 	.byte	0x00, 0xf0, 0x11, 0x00


	//----- nvinfo : EIATTR_KPARAM_INFO
	.align		4
.L_192:
        /*0028*/ 	.byte	0x04, 0x17
        /*002a*/ 	.short	(.L_194 - .L_193)
.L_193:
        /*002c*/ 	.word	0x00000000
        /*0030*/ 	.short	0x0007
        /*0032*/ 	.short	0x0038
        /*0034*/ 	.byte	0x00, 0xf5, 0x21, 0x00


	//----- nvinfo : EIATTR_KPARAM_INFO
	.align		4
.L_194:
        /*0038*/ 	.byte	0x04, 0x17
        /*003a*/ 	.short	(.L_196 - .L_195)
.L_195:
        /*003c*/ 	.word	0x00000000
        /*0040*/ 	.short	0x0006
        /*0042*/ 	.short	0x0030
        /*0044*/ 	.byte	0x00, 0xf0, 0x05, 0x00


	//----- nvinfo : EIATTR_KPARAM_INFO
	.align		4
.L_196:
        /*0048*/ 	.byte	0x04, 0x17
        /*004a*/ 	.short	(.L_198 - .L_197)
.L_197:
        /*004c*/ 	.word	0x00000000
        /*0050*/ 	.short	0x0005
        /*0052*/ 	.short	0x0028
        /*0054*/ 	.byte	0x00, 0xf5, 0x21, 0x00


	//----- nvinfo : EIATTR_KPARAM_INFO
	.align		4
.L_198:
        /*0058*/ 	.byte	0x04, 0x17
        /*005a*/ 	.short	(.L_200 - .L_199)
.L_199:
        /*005c*/ 	.word	0x00000000
        /*0060*/ 	.short	0x0004
        /*0062*/ 	.short	0x0020
        /*0064*/ 	.byte	0x00, 0xf5, 0x21, 0x00


	//----- nvinfo : EIATTR_KPARAM_INFO
	.align		4
.L_200:
        /*0068*/ 	.byte	0x04, 0x17
        /*006a*/ 	.short	(.L_202 - .L_201)
.L_201:
        /*006c*/ 	.word	0x00000000
        /*0070*/ 	.short	0x0003
        /*0072*/ 	.short	0x0018
        /*0074*/ 	.byte	0x00, 0xf0, 0x11, 0x00


	//----- nvinfo : EIATTR_KPARAM_INFO
	.align		4
.L_202:
        /*0078*/ 	.byte	0x04, 0x17
        /*007a*/ 	.short	(.L_204 - .L_203)
.L_203:
        /*007c*/ 	.word	0x00000000
        /*0080*/ 	.short	0x0002
        /*0082*/ 	.short	0x0010
        /*0084*/ 	.byte	0x00, 0xf5, 0x21, 0x00


	//----- nvinfo : EIATTR_KPARAM_INFO
	.align		4
.L_204:
        /*0088*/ 	.byte	0x04, 0x17
        /*008a*/ 	.short	(.L_206 - .L_205)
.L_205:
        /*008c*/ 	.word	0x00000000
        /*0090*/ 	.short	0x0001
        /*0092*/ 	.short	0x0008
        /*0094*/ 	.byte	0x00, 0xf0, 0x21, 0x00


	//----- nvinfo : EIATTR_KPARAM_INFO
	.align		4
.L_206:
        /*0098*/ 	.byte	0x04, 0x17
        /*009a*/ 	.short	(.L_208 - .L_207)
.L_207:
        /*009c*/ 	.word	0x00000000
        /*00a0*/ 	.short	0x0000
        /*00a2*/ 	.short	0x0000
        /*00a4*/ 	.byte	0x00, 0xf0, 0x05, 0x00


	//----- nvinfo : EIATTR_SPARSE_MMA_MASK
	.align		4
.L_208:
        /*00a8*/ 	.byte	0x03, 0x50
        /*00aa*/ 	.short	0x0000


	//----- nvinfo : EIATTR_MAXREG_COUNT
	.align		4
        /*00ac*/ 	.byte	0x03, 0x1b
        /*00ae*/ 	.short	0x00ff


	//----- nvinfo : EIATTR_NUM_BARRIERS
	.align		4
        /*00b0*/ 	.byte	0x02, 0x4c
        /*00b2*/ 	.byte	0x01
	.zero		1


	//----- nvinfo : EIATTR_MERCURY_ISA_VERSION
	.align		4
        /*00b4*/ 	.byte	0x03, 0x5f
        /*00b6*/ 	.short	0x0101


	//----- nvinfo : EIATTR_COOP_GROUP_MASK_REGIDS
	.align		4
        /*00b8*/ 	.byte	0x04, 0x29
        /*00ba*/ 	.short	(.L_210 - .L_209)


	//   ....[0]....
.L_209:
        /*00bc*/ 	.word	0xffffffff


	//   ....[1]....
        /*00c0*/ 	.word	0xffffffff


	//   ....[2]....
        /*00c4*/ 	.word	0xffffffff


	//   ....[3]....
        /*00c8*/ 	.word	0xffffffff


	//----- nvinfo : EIATTR_COOP_GROUP_INSTR_OFFSETS
	.align		4
.L_210:
        /*00cc*/ 	.byte	0x04, 0x28
        /*00ce*/ 	.short	(.L_212 - .L_211)


	//   ....[0]....
.L_211:
        /*00d0*/ 	.word	0x000018a0


	//   ....[1]....
        /*00d4*/ 	.word	0x00001c80


	//   ....[2]....
        /*00d8*/ 	.word	0x00003a30


	//   ....[3]....
        /*00dc*/ 	.word	0x00003f70


	//----- nvinfo : EIATTR_VRC_CTA_INIT_COUNT
	.align		4
.L_212:
        /*00e0*/ 	.byte	0x02, 0x4a
	.zero		1
	.zero		1


	//----- nvinfo : EIATTR_EXIT_INSTR_OFFSETS
	.align		4
        /*00e4*/ 	.byte	0x04, 0x1c
        /*00e6*/ 	.short	(.L_214 - .L_213)


	//   ....[0]....
.L_213:
        /*00e8*/ 	.word	0x00001a10


	//   ....[1]....
        /*00ec*/ 	.word	0x00001df0


	//   ....[2]....
        /*00f0*/ 	.word	0x00003ce0


	//   ....[3]....
        /*00f4*/ 	.word	0x00003d00


	//   ....[4]....
        /*00f8*/ 	.word	0x00004220


	//   ....[5]....
        /*00fc*/ 	.word	0x00004240


	//----- nvinfo : EIATTR_MAX_THREADS
	.align		4
.L_214:
        /*0100*/ 	.byte	0x04, 0x05
        /*0102*/ 	.short	(.L_216 - .L_215)
.L_215:
        /*0104*/ 	.word	0x00000100
        /*0108*/ 	.word	0x00000001
        /*010c*/ 	.word	0x00000001


	//----- nvinfo : EIATTR_CRS_STACK_SIZE
	.align		4
.L_216:
        /*0110*/ 	.byte	0x04, 0x1e
        /*0112*/ 	.short	(.L_218 - .L_217)
.L_217:
        /*0114*/ 	.word	0x00000000


	//----- nvinfo : EIATTR_CBANK_PARAM_SIZE
	.align		4
.L_218:
        /*0118*/ 	.byte	0x03, 0x19
        /*011a*/ 	.short	0x0050


	//----- nvinfo : EIATTR_PARAM_CBANK
	.align		4
        /*011c*/ 	.byte	0x04, 0x0a
        /*011e*/ 	.short	(.L_220 - .L_219)
	.align		4
.L_219:
        /*0120*/ 	.word	index@(.nv.constant0._ZN3cub18CUB_300001_SM_10006detail10merge_sort26DeviceMergeSortMergeKernelINS2_10policy_hubIN6thrust24THRUST_300001_SM_1000_NS6detail15normal_iteratorINS6_10device_ptrIdEEEEE9Policy600ESB_PNS0_8NullTypeESB_SF_j5orderdSE_EEvbT2_T3_T4_PT6_PT7_T5_PSJ_SJ_NS1_7vsmem_tE)
        /*0124*/ 	.short	0x0380
        /*0126*/ 	.short	0x0050


	//----- nvinfo : EIATTR_SW_WAR
	.align		4
.L_220:
        /*0128*/ 	.byte	0x04, 0x36
        /*012a*/ 	.short	(.L_222 - .L_221)
.L_221:
        /*012c*/ 	.word	0x00000008
.L_222:


//--------------------- .nv.info._ZN3cub18CUB_300001_SM_10006detail10merge_sort30DeviceMergeSortPartitionKernelIN6thrust24THRUST_300001_SM_1000_NS6detail15normal_iteratorINS5_10device_ptrIdEEEEj5orderdEEvbT_PT2_T0_SF_PSF_T1_SF_i --------------------------
	.section	.nv.info._ZN3cub18CUB_300001_SM_10006detail10merge_sort30DeviceMergeSortPartitionKernelIN6thrust24THRUST_300001_SM_1000_NS6detail15normal_iteratorINS5_10device_ptrIdEEEEj5orderdEEvbT_PT2_T0_SF_PSF_T1_SF_i,"",@"SHT_CUDA_INFO"
	.sectionflags	@""
	.align	4


	//----- nvinfo : EIATTR_CUDA_API_VERSION
	.align		4
        /*0000*/ 	.byte	0x04, 0x37
        /*0002*/ 	.short	(.L_224 - .L_223)
.L_223:
        /*0004*/ 	.word	0x00000082


	//----- nvinfo : EIATTR_KPARAM_INFO
	.align		4
.L_224:
        /*0008*/ 	.byte	0x04, 0x17
        /*000a*/ 	.short	(.L_226 - .L_225)
.L_225:
        /*000c*/ 	.word	0x00000000
        /*0010*/ 	.short	0x0008
        /*0012*/ 	.short	0x0030
        /*0014*/ 	.byte	0x00, 0xf0, 0x11, 0x00


	//----- nvinfo : EIATTR_KPARAM_INFO
	.align		4
.L_226:
        /*0018*/ 	.byte	0x04, 0x17
        /*001a*/ 	.short	(.L_228 - .L_227)
.L_227:
        /*001c*/ 	.word	0x00000000
        /*0020*/ 	.short	0x0007
        /*0022*/ 	.short	0x002c
        /*0024*/ 	.byte	0x00, 0xf0, 0x11, 0x00


	//----- nvinfo : EIATTR_KPARAM_INFO
	.align		4
.L_228:
        /*0028*/ 	.byte	0x04, 0x17
        /*002a*/ 	.short	(.L_230 - .L_229)
.L_229:
        /*002c*/ 	.word	0x00000000
        /*0030*/ 	.short	0x0006
        /*0032*/ 	.short	0x0028
        /*0034*/ 	.byte	0x00, 0xf0, 0x05, 0x00


	//----- nvinfo : EIATTR_KPARAM_INFO
	.align		4
.L_230:
        /*0038*/ 	.byte	0x04, 0x17
        /*003a*/ 	.short	(.L_232 - .L_231)
.L_231:
        /*003c*/ 	.word	0x00000000
        /*0040*/ 	.short	0x0005
        /*0042*/ 	.short	0x0020
        /*0044*/ 	.byte	0x00, 0xf5, 0x21, 0x00


	//----- nvinfo : EIATTR_KPARAM_INFO
	.align		4
.L_232:
        /*0048*/ 	.byte	0x04, 0x17
        /*004a*/ 	.short	(.L_234 - .L_233)
.L_233:
        /*004c*/ 	.word	0x00000000
        /*0050*/ 	.short	0x0004
        /*0052*/ 	.short	0x001c
        /*0054*/ 	.byte	0x00, 0xf0, 0x11, 0x00


	//----- nvinfo : EIATTR_KPARAM_INFO
	.align		4
.L_234:
        /*0058*/ 	.byte	0x04, 0x17
        /*005a*/ 	.short	(.L_236 - .L_235)
.L_235:
        /*005c*/ 	.word	0x00000000
        /*0060*/ 	.short	0x0003
        /*0062*/ 	.short	0x0018
        /*0064*/ 	.byte	0x00, 0xf0, 0x11, 0x00


	//----- nvinfo : EIATTR_KPARAM_INFO
	.align		4
.L_236:
        /*0068*/ 	.byte	0x04, 0x17
        /*006a*/ 	.short	(.L_238 - .L_237)
.L_237:
        /*006c*/ 	.word	0x00000000
        /*0070*/ 	.short	0x0002
        /*0072*/ 	.short	0x0010
        /*0074*/ 	.byte	0x00, 0xf5, 0x21, 0x00


	//----- nvinfo : EIATTR_KPARAM_INFO
	.align		4
.L_238:
        /*0078*/ 	.byte	0x04, 0x17
        /*007a*/ 	.short	(.L_240 - .L_239)
.L_239:
        /*007c*/ 	.word	0x00000000
        /*0080*/ 	.short	0x0001
        /*0082*/ 	.short	0x0008
        /*0084*/ 	.byte	0x00, 0xf0, 0x21, 0x00


	//----- nvinfo : EIATTR_KPARAM_INFO
	.align		4
.L_240:
        /*0088*/ 	.byte	0x04, 0x17
        /*008a*/ 	.short	(.L_242 - .L_241)
.L_241:
        /*008c*/ 	.word	0x00000000
        /*0090*/ 	.short	0x0000
        /*0092*/ 	.short	0x0000
        /*0094*/ 	.byte	0x00, 0xf0, 0x05, 0x00


	//----- nvinfo : EIATTR_SPARSE_MMA_MASK
	.align		4
.L_242:
        /*0098*/ 	.byte	0x03, 0x50
        /*009a*/ 	.short	0x0000


	//----- nvinfo : EIATTR_MAXREG_COUNT
	.align		4
        /*009c*/ 	.byte	0x03, 0x1b
        /*009e*/ 	.short	0x00ff


	//----- nvinfo : EIATTR_MERCURY_ISA_VERSION
	.align		4
        /*00a0*/ 	.byte	0x03, 0x5f
        /*00a2*/ 	.short	0x0101


	//----- nvinfo : EIATTR_VRC_CTA_INIT_COUNT
	.align		4
        /*00a4*/ 	.byte	0x02, 0x4a
	.zero		1
	.zero		1


	//----- nvinfo : EIATTR_EXIT_INSTR_OFFSETS
	.align		4
        /*00a8*/ 	.byte	0x04, 0x1c
        /*00aa*/ 	.short	(.L_244 - .L_243)


	//   ....[0]....
.L_243:
        /*00ac*/ 	.word	0x00000070


	//   ....[1]....
        /*00b0*/ 	.word	0x000001e0


	//   ....[2]....
        /*00b4*/ 	.word	0x00000650


	//----- nvinfo : EIATTR_CRS_STACK_SIZE
	.align		4
.L_244:
        /*00b8*/ 	.byte	0x04, 0x1e
        /*00ba*/ 	.short	(.L_246 - .L_245)
.L_245:
        /*00bc*/ 	.word	0x00000000


	//----- nvinfo : EIATTR_CBANK_PARAM_SIZE
	.align		4
.L_246:
        /*00c0*/ 	.byte	0x03, 0x19
        /*00c2*/ 	.short	0x0034


	//----- nvinfo : EIATTR_PARAM_CBANK
	.align		4
        /*00c4*/ 	.byte	0x04, 0x0a
        /*00c6*/ 	.short	(.L_248 - .L_247)
	.align		4
.L_247:
        /*00c8*/ 	.word	index@(.nv.constant0._ZN3cub18CUB_300001_SM_10006detail10merge_sort30DeviceMergeSortPartitionKernelIN6thrust24THRUST_300001_SM_1000_NS6detail15normal_iteratorINS5_10device_ptrIdEEEEj5orderdEEvbT_PT2_T0_SF_PSF_T1_SF_i)
        /*00cc*/ 	.short	0x0380
        /*00ce*/ 	.short	0x0034


	//----- nvinfo : EIATTR_SW_WAR
	.align		4
.L_248:
        /*00d0*/ 	.byte	0x04, 0x36
        /*00d2*/ 	.short	(.L_250 - .L_249)
.L_249:
        /*00d4*/ 	.word	0x00000008
.L_250:


//--------------------- .nv.info._ZN3cub18CUB_300001_SM_10006detail10merge_sort30DeviceMergeSortBlockSortKernelINS2_10policy_hubIN6thrust24THRUST_300001_SM_1000_NS6detail15normal_iteratorINS6_10device_ptrIdEEEEE9Policy600ESB_PNS0_8NullTypeESB_SF_j5orderdSE_EEvbT0_T1_T2_T3_T4_PT6_PT7_T5_NS1_7vsmem_tE --------------------------
	.section	.nv.info._ZN3cub18CUB_300001_SM_10006detail10merge_sort30DeviceMergeSortBlockSortKernelINS2_10policy_hubIN6thrust24THRUST_300001_SM_1000_NS6detail15normal_iteratorINS6_10device_ptrIdEEEEE9Policy600ESB_PNS0_8NullTypeESB_SF_j5orderdSE_EEvbT0_T1_T2_T3_T4_PT6_PT7_T5_NS1_7vsmem_tE,"",@"SHT_CUDA_INFO"
	.sectionflags	@""
	.align	4


	//----- nvinfo : EIATTR_CUDA_API_VERSION
	.align		4
        /*0000*/ 	.byte	0x04, 0x37
        /*0002*/ 	.short	(.L_252 - .L_251)
.L_251:
        /*0004*/ 	.word	0x00000082


	//----- nvinfo : EIATTR_KPARAM_INFO
	.align		4
.L_252:
        /*0008*/ 	.byte	0x04, 0x17
        /*000a*/ 	.short	(.L_254 - .L_253)
.L_253:
        /*000c*/ 	.word	0x00000000
        /*0010*/ 	.short	0x0009
        /*0012*/ 	.short	0x0048
        /*0014*/ 	.byte	0x00, 0xf0, 0x21, 0x00


	//----- nvinfo : EIATTR_KPARAM_INFO
	.align		4
.L_254:
        /*0018*/ 	.byte	0x04, 0x17
        /*001a*/ 	.short	(.L_256 - .L_255)
.L_255:
        /*001c*/ 	.word	0x00000000
        /*0020*/ 	.short	0x0008
        /*0022*/ 	.short	0x0040
        /*0024*/ 	.byte	0x00, 0xf0, 0x05, 0x00


	//----- nvinfo : EIATTR_KPARAM_INFO
	.align		4
.L_256:
        /*0028*/ 	.byte	0x04, 0x17
        /*002a*/ 	.short	(.L_258 - .L_257)
.L_257:
        /*002c*/ 	.word	0x00000000
        /*0030*/ 	.short	0x0007
        /*0032*/ 	.short	0x0038
        /*0034*/ 	.byte	0x00, 0xf5, 0x21, 0x00


	//----- nvinfo : EIATTR_KPARAM_INFO
	.align		4
.L_258:
        /*0038*/ 	.byte	0x04, 0x17
        /*003a*/ 	.short	(.L_260 - .L_259)
.L_259:
        /*003c*/ 	.word	0x00000000
        /*0040*/ 	.short	0x0006
        /*0042*/ 	.short	0x0030
        /*0044*/ 	.byte	0x00, 0xf5, 0x21, 0x00


	//----- nvinfo : EIATTR_KPARAM_INFO
	.align		4
.L_260:
        /*0048*/ 	.byte	0x04, 0x17
        /*004a*/ 	.short	(.L_262 - .L_261)
.L_261:
        /*004c*/ 	.word	0x00000000
        /*0050*/ 	.short	0x0005
        /*0052*/ 	.short	0x0028
        /*0054*/ 	.byte	0x00, 0xf0, 0x11, 0x00


	//----- nvinfo : EIATTR_KPARAM_INFO
	.align		4
.L_262:
        /*0058*/ 	.byte	0x04, 0x17
        /*005a*/ 	.short	(.L_264 - .L_263)
.L_263:
        /*005c*/ 	.word	0x00000000
        /*0060*/ 	.short	0x0004
        /*0062*/ 	.short	0x0020
        /*0064*/ 	.byte	0x00, 0xf5, 0x21, 0x00


	//----- nvinfo : EIATTR_KPARAM_INFO
	.align		4
.L_264:
        /*0068*/ 	.byte	0x04, 0x17
        /*006a*/ 	.short	(.L_266 - .L_265)
.L_265:
        /*006c*/ 	.word	0x00000000
        /*0070*/ 	.short	0x0003
        /*0072*/ 	.short	0x0018
        /*0074*/ 	.byte	0x00, 0xf0, 0x21, 0x00


	//----- nvinfo : EIATTR_KPARAM_INFO
	.align		4
.L_266:
        /*0078*/ 	.byte	0x04, 0x17
        /*007a*/ 	.short	(.L_268 - .L_267)
.L_267:
        /*007c*/ 	.word	0x00000000
        /*0080*/ 	.short	0x0002
        /*0082*/ 	.short	0x0010
        /*0084*/ 	.byte	0x00, 0xf5, 0x21, 0x00


	//----- nvinfo : EIATTR_KPARAM_INFO
	.align		4
.L_268:
        /*0088*/ 	.byte	0x04, 0x17
        /*008a*/ 	.short	(.L_270 - .L_269)
.L_269:
        /*008c*/ 	.word	0x00000000
        /*0090*/ 	.short	0x0001
        /*0092*/ 	.short	0x0008
        /*0094*/ 	.byte	0x00, 0xf0, 0x21, 0x00


	//----- nvinfo : EIATTR_KPARAM_INFO
	.align		4
.L_270:
        /*0098*/ 	.byte	0x04, 0x17
        /*009a*/ 	.short	(.L_272 - .L_271)
.L_271:
        /*009c*/ 	.word	0x00000000
        /*00a0*/ 	.short	0x0000
        /*00a2*/ 	.short	0x0000
        /*00a4*/ 	.byte	0x00, 0xf0, 0x05, 0x00


	//----- nvinfo : EIATTR_SPARSE_MMA_MASK
	.align		4
.L_272:
        /*00a8*/ 	.byte	0x03, 0x50
        /*00aa*/ 	.short	0x0000


	//----- nvinfo : EIATTR_MAXREG_COUNT
	.align		4
        /*00ac*/ 	.byte	0x03, 0x1b
        /*00ae*/ 	.short	0x00ff


	//----- nvinfo : EIATTR_NUM_BARRIERS
	.align		4
        /*00b0*/ 	.byte	0x02, 0x4c
        /*00b2*/ 	.byte	0x01
	.zero		1


	//----- nvinfo : EIATTR_MERCURY_ISA_VERSION
	.align		4
        /*00b4*/ 	.byte	0x03, 0x5f
        /*00b6*/ 	.short	0x0101


	//----- nvinfo : EIATTR_COOP_GROUP_MASK_REGIDS
	.align		4
        /*00b8*/ 	.byte	0x04, 0x29
        /*00ba*/ 	.short	(.L_274 - .L_273)


	//   ....[0]....
.L_273:
        /*00bc*/ 	.word	0xffffffff


	//   ....[1]....
        /*00c0*/ 	.word	0xffffffff


	//   ....[2]....
        /*00c4*/ 	.word	0xffffffff


	//   ....[3]....
        /*00c8*/ 	.word	0xffffffff


	//   ....[4]....
        /*00cc*/ 	.word	0xffffffff


	//   ....[5]....
        /*00d0*/ 	.word	0xffffffff


	//----- nvinfo : EIATTR_COOP_GROUP_INSTR_OFFSETS
	.align		4
.L_274:
        /*00d4*/ 	.byte	0x04, 0x28
        /*00d6*/ 	.short	(.L_276 - .L_275)


	//   ....[0]....
.L_275:
        /*00d8*/ 	.word	0x00000530


	//   ....[1]....
        /*00dc*/ 	.word	0x00001b30


	//   ....[2]....
        /*00e0*/ 	.word	0x00001d80


	//   ....[3]....
        /*00e4*/ 	.word	0x00002580


	//   ....[4]....
        /*00e8*/ 	.word	0x000040e0


	//   ....[5]....
        /*00ec*/ 	.word	0x00004440


	//----- nvinfo : EIATTR_VRC_CTA_INIT_COUNT
	.align		4
.L_276:
        /*00f0*/ 	.byte	0x02, 0x4a
	.zero		1
	.zero		1


	//----- nvinfo : EIATTR_EXIT_INSTR_OFFSETS
	.align		4
        /*00f4*/ 	.byte	0x04, 0x1c
        /*00f6*/ 	.short	(.L_278 - .L_277)


	//   ....[0]....
.L_277:
        /*00f8*/ 	.word	0x00001cc0


	//   ....[1]....
        /*00fc*/ 	.word	0x00001e90


	//   ....[2]....
        /*0100*/ 	.word	0x00004380


	//   ....[3]....
        /*0104*/ 	.word	0x000043a0


	//   ....[4]....
        /*0108*/ 	.word	0x000046c0


	//   ....[5]....
        /*010c*/ 	.word	0x000046e0


	//----- nvinfo : EIATTR_MAX_THREADS
	.align		4
.L_278:
        /*0110*/ 	.byte	0x04, 0x05
        /*0112*/ 	.short	(.L_280 - .L_279)
.L_279:
        /*0114*/ 	.word	0x00000100
        /*0118*/ 	.word	0x00000001
        /*011c*/ 	.word	0x00000001


	//----- nvinfo : EIATTR_CRS_STACK_SIZE
	.align		4
.L_280:
        /*0120*/ 	.byte	0x04, 0x1e
        /*0122*/ 	.short	(.L_282 - .L_281)
.L_281:
        /*0124*/ 	.word	0x00000000


	//----- nvinfo : EIATTR_CBANK_PARAM_SIZE
	.align		4
.L_282:
        /*0128*/ 	.byte	0x03, 0x19
        /*012a*/ 	.short	0x0050


	//----- nvinfo : EIATTR_PARAM_CBANK
	.align		4
        /*012c*/ 	.byte	0x04, 0x0a
        /*012e*/ 	.short	(.L_284 - .L_283)
	.align		4
.L_283:
        /*0130*/ 	.word	index@(.nv.constant0._ZN3cub18CUB_300001_SM_10006detail10merge_sort30DeviceMergeSortBlockSortKernelINS2_10policy_hubIN6thrust24THRUST_300001_SM_1000_NS6detail15normal_iteratorINS6_10device_ptrIdEEEEE9Policy600ESB_PNS0_8NullTypeESB_SF_j5orderdSE_EEvbT0_T1_T2_T3_T4_PT6_PT7_T5_NS1_7vsmem_tE)
        /*0134*/ 	.short	0x0380
        /*0136*/ 	.short	0x0050


	//----- nvinfo : EIATTR_SW_WAR
	.align		4
.L_284:
        /*0138*/ 	.byte	0x04, 0x36
        /*013a*/ 	.short	(.L_286 - .L_285)
.L_285:
        /*013c*/ 	.word	0x00000008
.L_286:


//--------------------- .nv.info._ZN3cub18CUB_300001_SM_10006detail11EmptyKernelIvEEvv --------------------------
	.section	.nv.info._ZN3cub18CUB_300001_SM_10006detail11EmptyKernelIvEEvv,"",@"SHT_CUDA_INFO"
	.sectionflags	@""
	.align	4


	//----- nvinfo : EIATTR_CUDA_API_VERSION
	.align		4
        /*0000*/ 	.byte	0x04, 0x37
        /*0002*/ 	.short	(.L_288 - .L_287)
.L_287:
        /*0004*/ 	.word	0x00000082


	//----- nvinfo : EIATTR_SPARSE_MMA_MASK
	.align		4
.L_288:
        /*0008*/ 	.byte	0x03, 0x50
        /*000a*/ 	.short	0x0000


	//----- nvinfo : EIATTR_MAXREG_COUNT
	.align		4
        /*000c*/ 	.byte	0x03, 0x1b
        /*000e*/ 	.short	0x00ff


	//----- nvinfo : EIATTR_MERCURY_ISA_VERSION
	.align		4
        /*0010*/ 	.byte	0x03, 0x5f
        /*0012*/ 	.short	0x0101


	//----- nvinfo : EIATTR_VRC_CTA_INIT_COUNT
	.align		4
        /*0014*/ 	.byte	0x02, 0x4a
	.zero		1
	.zero		1


	//----- nvinfo : EIATTR_EXIT_INSTR_OFFSETS
	.align		4
        /*0018*/ 	.byte	0x04, 0x1c
        /*001a*/ 	.short	(.L_290 - .L_289)


	//   ....[0]....
.L_289:
        /*001c*/ 	.word	0x00000010


	//----- nvinfo : EIATTR_SW_WAR
	.align		4
.L_290:
        /*0020*/ 	.byte	0x04, 0x36
        /*0022*/ 	.short	(.L_292 - .L_291)
.L_291:
        /*0024*/ 	.word	0x00000008
.L_292:


//--------------------- .nv.callgraph             --------------------------
	.section	.nv.callgraph,"",@"SHT_CUDA_CALLGRAPH"
	.align	4
	.sectionentsize	8
	.align		4
        /*0000*/ 	.word	0x00000000
	.align		4
        /*0004*/ 	.word	0xffffffff
	.align		4
        /*0008*/ 	.word	0x00000000
	.align		4
        /*000c*/ 	.word	0xfffffffe
	.align		4
        /*0010*/ 	.word	0x00000000
	.align		4
        /*0014*/ 	.word	0xfffffffd
	.align		4
        /*0018*/ 	.word	0x00000000
	.align		4
        /*001c*/ 	.word	0xfffffffc


//--------------------- .nv.constant4             --------------------------
	.section	.nv.constant4,"a",@progbits
	.align	8
	.align		8
.nv.constant4:
        /*0000*/ 	.dword	_ZN34_INTERNAL_a080a5f2_4_k_cu_99c6426f4cuda3std3__45__cpo5beginE
	.align		8
        /*0008*/ 	.dword	_ZN34_INTERNAL_a080a5f2_4_k_cu_99c6426f4cuda3std3__45__cpo3endE
	.align		8
        /*0010*/ 	.dword	_ZN34_INTERNAL_a080a5f2_4_k_cu_99c6426f4cuda3std3__45__cpo6cbeginE
	.align		8
        /*0018*/ 	.dword	_ZN34_INTERNAL_a080a5f2_4_k_cu_99c6426f4cuda3std3__45__cpo4cendE
	.align		8
        /*0020*/ 	.dword	_ZN34_INTERNAL_a080a5f2_4_k_cu_99c6426f4cuda3std3__45__cpo6rbeginE
	.align		8
        /*0028*/ 	.dword	_ZN34_INTERNAL_a080a5f2_4_k_cu_99c6426f4cuda3std3__45__cpo4rendE
	.align		8
        /*0030*/ 	.dword	_ZN34_INTERNAL_a080a5f2_4_k_cu_99c6426f4cuda3std3__45__cpo7crbeginE
	.align		8
        /*0038*/ 	.dword	_ZN34_INTERNAL_a080a5f2_4_k_cu_99c6426f4cuda3std3__45__cpo5crendE
	.align		8
        /*0040*/ 	.dword	_ZN34_INTERNAL_a080a5f2_4_k_cu_99c6426f4cuda3std3__436_GLOBAL__N__a080a5f2_4_k_cu_99c6426f6ignoreE
	.align		8
        /*0048*/ 	.dword	_ZN34_INTERNAL_a080a5f2_4_k_cu_99c6426f4cuda3std3__419piecewise_constructE
	.align		8
        /*0050*/ 	.dword	_ZN34_INTERNAL_a080a5f2_4_k_cu_99c6426f4cuda3std3__48in_placeE
	.align		8
        /*0058*/ 	.dword	_ZN34_INTERNAL_a080a5f2_4_k_cu_99c6426f4cuda3std3__420unreachable_sentinelE
	.align		8
        /*0060*/ 	.dword	_ZN34_INTERNAL_a080a5f2_4_k_cu_99c6426f4cuda3std3__47nulloptE
	.align		8
        /*0068*/ 	.dword	_ZN34_INTERNAL_a080a5f2_4_k_cu_99c6426f4cuda3std3__48unexpectE
	.align		8
        /*0070*/ 	.dword	_ZN34_INTERNAL_a080a5f2_4_k_cu_99c6426f4cuda3std6ranges3__45__cpo4swapE
	.align		8
        /*0078*/ 	.dword	_ZN34_INTERNAL_a080a5f2_4_k_cu_99c6426f4cuda3std6ranges3__45__cpo9iter_moveE
	.align		8
        /*0080*/ 	.dword	_ZN34_INTERNAL_a080a5f2_4_k_cu_99c6426f4cuda3std6ranges3__45__cpo5beginE
	.align		8
        /*0088*/ 	.dword	_ZN34_INTERNAL_a080a5f2_4_k_cu_99c6426f4cuda3std6ranges3__45__cpo3endE
	.align		8
        /*0090*/ 	.dword	_ZN34_INTERNAL_a080a5f2_4_k_cu_99c6426f4cuda3std6ranges3__45__cpo6cbeginE
	.align		8
        /*0098*/ 	.dword	_ZN34_INTERNAL_a080a5f2_4_k_cu_99c6426f4cuda3std6ranges3__45__cpo4cendE
	.align		8
        /*00a0*/ 	.dword	_ZN34_INTERNAL_a080a5f2_4_k_cu_99c6426f4cuda3std6ranges3__45__cpo7advanceE
	.align		8
        /*00a8*/ 	.dword	_ZN34_INTERNAL_a080a5f2_4_k_cu_99c6426f4cuda3std6ranges3__45__cpo9iter_swapE
	.align		8
        /*00b0*/ 	.dword	_ZN34_INTERNAL_a080a5f2_4_k_cu_99c6426f4cuda3std6ranges3__45__cpo4nextE
	.align		8
        /*00b8*/ 	.dword	_ZN34_INTERNAL_a080a5f2_4_k_cu_99c6426f4cuda3std6ranges3__45__cpo4prevE
	.align		8
        /*00c0*/ 	.dword	_ZN34_INTERNAL_a080a5f2_4_k_cu_99c6426f4cuda3std6ranges3__45__cpo4dataE
	.align		8
        /*00c8*/ 	.dword	_ZN34_INTERNAL_a080a5f2_4_k_cu_99c6426f4cuda3std6ranges3__45__cpo5cdataE
	.align		8
        /*00d0*/ 	.dword	_ZN34_INTERNAL_a080a5f2_4_k_cu_99c6426f4cuda3std6ranges3__45__cpo4sizeE
	.align		8
        /*00d8*/ 	.dword	_ZN34_INTERNAL_a080a5f2_4_k_cu_99c6426f4cuda3std6ranges3__45__cpo5ssizeE
	.align		8
        /*00e0*/ 	.dword	_ZN34_INTERNAL_a080a5f2_4_k_cu_99c6426f4cuda3std6ranges3__45__cpo8distanceE
	.align		8
        /*00e8*/ 	.dword	_ZN34_INTERNAL_a080a5f2_4_k_cu_99c6426f6thrust24THRUST_300001_SM_1000_NS8cuda_cub3parE
	.align		8
        /*00f0*/ 	.dword	_ZN34_INTERNAL_a080a5f2_4_k_cu_99c6426f6thrust24THRUST_300001_SM_1000_NS8cuda_cub10par_nosyncE
	.align		8
        /*00f8*/ 	.dword	_ZN34_INTERNAL_a080a5f2_4_k_cu_99c6426f6thrust24THRUST_300001_SM_1000_NS6system6detail10sequential3seqE
	.align		8
        /*0100*/ 	.dword	_ZN34_INTERNAL_a080a5f2_4_k_cu_99c6426f6thrust24THRUST_300001_SM_1000_NS6system3cpp3parE
	.align		8
        /*0108*/ 	.dword	_ZN34_INTERNAL_a080a5f2_4_k_cu_99c6426f6thrust24THRUST_300001_SM_1000_NS12placeholders2_1E
	.align		8
        /*0110*/ 	.dword	_ZN34_INTERNAL_a080a5f2_4_k_cu_99c6426f6thrust24THRUST_300001_SM_1000_NS12placeholders2_2E
	.align		8
        /*0118*/ 	.dword	_ZN34_INTERNAL_a080a5f2_4_k_cu_99c6426f6thrust24THRUST_300001_SM_1000_NS12placeholders2_3E
	.align		8
        /*0120*/ 	.dword	_ZN34_INTERNAL_a080a5f2_4_k_cu_99c6426f6thrust24THRUST_300001_SM_1000_NS12placeholders2_4E
	.align		8
        /*0128*/ 	.dword	_ZN34_INTERNAL_a080a5f2_4_k_cu_99c6426f6thrust24THRUST_300001_SM_1000_NS12placeholders2_5E
	.align		8
        /*0130*/ 	.dword	_ZN34_INTERNAL_a080a5f2_4_k_cu_99c6426f6thrust24THRUST_300001_SM_1000_NS12placeholders2_6E
	.align		8
        /*0138*/ 	.dword	_ZN34_INTERNAL_a080a5f2_4_k_cu_99c6426f6thrust24THRUST_300001_SM_1000_NS12placeholders2_7E
	.align		8
        /*0140*/ 	.dword	_ZN34_INTERNAL_a080a5f2_4_k_cu_99c6426f6thrust24THRUST_300001_SM_1000_NS12placeholders2_8E
	.align		8
        /*0148*/ 	.dword	_ZN34_INTERNAL_a080a5f2_4_k_cu_99c6426f6thrust24THRUST_300001_SM_1000_NS12placeholders2_9E
	.align		8
        /*0150*/ 	.dword	_ZN34_INTERNAL_a080a5f2_4_k_cu_99c6426f6thrust24THRUST_300001_SM_1000_NS12placeholders3_10E
	.align		8
        /*0158*/ 	.dword	_ZN34_INTERNAL_a080a5f2_4_k_cu_99c6426f6thrust24THRUST_300001_SM_1000_NS3seqE
	.align		8
        /*0160*/ 	.dword	_ZN34_INTERNAL_a080a5f2_4_k_cu_99c6426f6thrust24THRUST_300001_SM_1000_NS6deviceE


//--------------------- .text._ZN3cub18CUB_300001_SM_10006detail10merge_sort26DeviceMergeSortMergeKernelINS2_10policy_hubIN6thrust24THRUST_300001_SM_1000_NS6detail15normal_iteratorINS6_10device_ptrIdEEEEE9Policy600ESB_PNS0_8NullTypeESB_SF_m5orderdSE_EEvbT2_T3_T4_PT6_PT7_T5_PSJ_SJ_NS1_7vsmem_tE --------------------------
	.section	.text._ZN3cub18CUB_300001_SM_10006detail10merge_sort26DeviceMergeSortMergeKernelINS2_10policy_hubIN6thrust24THRUST_300001_SM_1000_NS6detail15normal_iteratorINS6_10device_ptrIdEEEEE9Policy600ESB_PNS0_8NullTypeESB_SF_m5orderdSE_EEvbT2_T3_T4_PT6_PT7_T5_PSJ_SJ_NS1_7vsmem_tE,"ax",@progbits
	.align	128
        .global         _ZN3cub18CUB_300001_SM_10006detail10merge_sort26DeviceMergeSortMergeKernelINS2_10policy_hubIN6thrust24THRUST_300001_SM_1000_NS6detail15normal_iteratorINS6_10device_ptrIdEEEEE9Policy600ESB_PNS0_8NullTypeESB_SF_m5orderdSE_EEvbT2_T3_T4_PT6_PT7_T5_PSJ_SJ_NS1_7vsmem_tE
        .type           _ZN3cub18CUB_300001_SM_10006detail10merge_sort26DeviceMergeSortMergeKernelINS2_10policy_hubIN6thrust24THRUST_300001_SM_1000_NS6detail15normal_iteratorINS6_10device_ptrIdEEEEE9Policy600ESB_PNS0_8NullTypeESB_SF_m5orderdSE_EEvbT2_T3_T4_PT6_PT7_T5_PSJ_SJ_NS1_7vsmem_tE,@function
        .size           _ZN3cub18CUB_300001_SM_10006detail10merge_sort26DeviceMergeSortMergeKernelINS2_10policy_hubIN6thrust24THRUST_300001_SM_1000_NS6detail15normal_iteratorINS6_10device_ptrIdEEEEE9Policy600ESB_PNS0_8NullTypeESB_SF_m5orderdSE_EEvbT2_T3_T4_PT6_PT7_T5_PSJ_SJ_NS1_7vsmem_tE,(.L_x_127 - _ZN3cub18CUB_300001_SM_10006detail10merge_sort26DeviceMergeSortMergeKernelINS2_10policy_hubIN6thrust24THRUST_300001_SM_1000_NS6detail15normal_iteratorINS6_10device_ptrIdEEEEE9Policy600ESB_PNS0_8NullTypeESB_SF_m5orderdSE_EEvbT2_T3_T4_PT6_PT7_T5_PSJ_SJ_NS1_7vsmem_tE)
        .other          _ZN3cub18CUB_300001_SM_10006detail10merge_sort26DeviceMergeSortMergeKernelINS2_10policy_hubIN6thrust24THRUST_300001_SM_1000_NS6detail15normal_iteratorINS6_10device_ptrIdEEEEE9Policy600ESB_PNS0_8NullTypeESB_SF_m5orderdSE_EEvbT2_T3_T4_PT6_PT7_T5_PSJ_SJ_NS1_7vsmem_tE,@"STO_CUDA_ENTRY STV_DEFAULT"
_ZN3cub18CUB_300001_SM_10006detail10merge_sort26DeviceMergeSortMergeKernelINS2_10policy_hubIN6thrust24THRUST_300001_SM_1000_NS6detail15normal_iteratorINS6_10device_ptrIdEEEEE9Policy600ESB_PNS0_8NullTypeESB_SF_m5orderdSE_EEvbT2_T3_T4_PT6_PT7_T5_PSJ_SJ_NS1_7vsmem_tE:
.text._ZN3cub18CUB_300001_SM_10006detail10merge_sort26DeviceMergeSortMergeKernelINS2_10policy_hubIN6thrust24THRUST_300001_SM_1000_NS6detail15normal_iteratorINS6_10device_ptrIdEEEEE9Policy600ESB_PNS0_8NullTypeESB_SF_m5orderdSE_EEvbT2_T3_T4_PT6_PT7_T5_PSJ_SJ_NS1_7vsmem_tE:
[----:B------:R-:W-:Y:S08]  /*0000*/  LDC R1, c[0x0][0x37c] ;  /* 0x0000df00ff017b82 */ /* 0x000ff00000000800 */
[----:B------:R-:W0:Y:S01]  /*0010*/  S2UR UR24, SR_CTAID.X ;  /* 0x00000000001879c3 */ /* 0x000e220000002500 */
[----:B------:R-:W1:Y:S01]  /*0020*/  LDCU UR4, c[0x0][0x370] ;  /* 0x00006e00ff0477ac */ /* 0x000e620008000800 */
[----:B------:R-:W2:Y:S01]  /*0030*/  S2R R0, SR_TID.X ;  /* 0x0000000000007919 */ /* 0x000ea20000002100 */
[----:B------:R-:W3:Y:S01]  /*0040*/  LDCU.64 UR14, c[0x0][0x358] ;  /* 0x00006b00ff0e77ac */ /* 0x000ee20008000a00 */
[----:B------:R-:W4:Y:S01]  /*0050*/  LDCU.64 UR8, c[0x0][0x3c0] ;  /* 0x00007800ff0877ac */ /* 0x000f220008000a00 */
[----:B-1----:R-:W-:-:S04]  /*0060*/  UIADD3 UR4, UPT, UPT, UR4, -0x1, URZ ;  /* 0xffffffff04047890 */ /* 0x002fc8000fffe0ff */
[----:B0-----:R-:W-:-:S09]  /*0070*/  UISETP.GE.U32.AND UP0, UPT, UR24, UR4, UPT ;  /* 0x000000041800728c */ /* 0x001fd2000bf06070 */
[----:B---34-:R-:W-:Y:S05]  /*0080*/  BRA.U UP0, `(.L_x_0) ;  /* 0x0000002100047547 */ /* 0x018fea000b800000 */
[----:B------:R-:W0:Y:S01]  /*0090*/  LDCU.64 UR4, c[0x0][0x3b8] ;  /* 0x00007700ff0477ac */ /* 0x000e220008000a00 */
[----:B------:R-:W1:Y:S01]  /*00a0*/  LDCU.64 UR12, c[0x0][0x398] ;  /* 0x00007300ff0c77ac */ /* 0x000e620008000a00 */
[----:B------:R-:W3:Y:S01]  /*00b0*/  LDCU.U8 UR10, c[0x0][0x380] ;  /* 0x00007000ff0a77ac */ /* 0x000ee20008000000 */
[----:B0-----:R-:W-:-:S04]  /*00c0*/  ULEA UR4, UP0, UR24, UR4, 0x3 ;  /* 0x0000000418047291 */ /* 0x001fc8000f8018ff */
[----:B------:R-:W-:Y:S02]  /*00d0*/  ULEA.HI.X UR5, UR24, UR5, URZ, 0x3, UP0 ;  /* 0x0000000518057291 */ /* 0x000fe400080f1cff */
[----:B------:R-:W-:-:S04]  /*00e0*/  IMAD.U32 R2, RZ, RZ, UR4 ;  /* 0x00000004ff027e24 */ /* 0x000fc8000f8e00ff */
[----:B------:R-:W-:-:S05]  /*00f0*/  IMAD.U32 R3, RZ, RZ, UR5 ;  /* 0x00000005ff037e24 */ /* 0x000fca000f8e00ff */
[----:B------:R-:W4:Y:S04]  /*0100*/  LDG.E.64 R6, desc[UR14][R2.64] ;  /* 0x0000000e02067981 */ /* 0x000f28000c1e1b00 */
[----:B------:R-:W5:Y:S01]  /*0110*/  LDG.E.64 R4, desc[UR14][R2.64+0x8] ;  /* 0x0000080e02047981 */ /* 0x000f62000c1e1b00 */
[----:B------:R-:W-:Y:S01]  /*0120*/  UIADD3 UR6, UP0, UPT, URZ, -UR8, URZ ;  /* 0x80000008ff067290 */ /* 0x000fe2000ff1e0ff */
[----:B------:R-:W-:Y:S01]  /*0130*/  ACQBULK ;  /* 0x000000000000782e */ /* 0x000fe20000000000 */
[----:B------:R-:W-:Y:S02]  /*0140*/  UIMAD.WIDE.U32 UR4, UR8, 0x400, URZ ;  /* 0x00000400080478a5 */ /* 0x000fe4000f8e00ff */
[----:B------:R-:W-:Y:S02]  /*0150*/  ULOP3.LUT UR19, UR6, UR24, URZ, 0xc0, !UPT ;  /* 0x0000001806137292 */ /* 0x000fe4000f8ec0ff */
[----:B------:R-:W-:-:S02]  /*0160*/  USHF.L.U32 UR21, UR9, 0xa, URZ ;  /* 0x0000000a09157899 */ /* 0x000fc400080006ff */
[----:B------:R-:W-:Y:S02]  /*0170*/  USHF.L.U32 UR22, UR19, 0xb, URZ ;  /* 0x0000000b13167899 */ /* 0x000fe400080006ff */
[----:B------:R-:W-:Y:S02]  /*0180*/  UIADD3 UR21, UPT, UPT, UR5, UR21, URZ ;  /* 0x0000001505157290 */ /* 0x000fe4000fffe0ff */
[----:B------:R-:W-:Y:S02]  /*0190*/  USHF.L.U64.HI UR23, UR19, 0xb, URZ ;  /* 0x0000000b13177899 */ /* 0x000fe400080102ff */
[----:B-1----:R-:W-:Y:S02]  /*01a0*/  UIADD3 UR12, UP1, UPT, -UR22, UR12, URZ ;  /* 0x0000000c160c7290 */ /* 0x002fe4000ff3e1ff */
[----:B------:R-:W-:Y:S02]  /*01b0*/  ULOP3.LUT UR5, UR6, UR24, URZ, 0xfc, !UPT ;  /* 0x0000001806057292 */ /* 0x000fe4000f8efcff */
[----:B------:R-:W-:-:S02]  /*01c0*/  ULOP3.LUT UR20, UR4, 0xfffff800, URZ, 0xc0, !UPT ;  /* 0xfffff80004147892 */ /* 0x000fc4000f8ec0ff */
[----:B------:R-:W-:Y:S02]  /*01d0*/  UIADD3.X UR13, UPT, UPT, ~UR23, UR13, URZ, UP1, !UPT ;  /* 0x0000000d170d7290 */ /* 0x000fe40008ffe5ff */
[----:B------:R-:W-:Y:S02]  /*01e0*/  UIADD3.X UR7, UPT, UPT, URZ, ~UR9, URZ, UP0, !UPT ;  /* 0x80000009ff077290 */ /* 0x000fe400087fe4ff */
[----:B------:R-:W-:Y:S02]  /*01f0*/  UIADD3 UR19, UP1, UPT, UR24, -UR19, URZ ;  /* 0x8000001318137290 */ /* 0x000fe4000ff3e0ff */
[----:B---3--:R-:W-:Y:S02]  /*0200*/  UPRMT UR10, UR10, 0x8880, URZ ;  /* 0x000088800a0a7896 */ /* 0x008fe400080000ff */
[----:B------:R-:W-:Y:S02]  /*0210*/  UISETP.NE.U32.AND UP0, UPT, UR5, -0x1, UPT ;  /* 0xffffffff0500788c */ /* 0x000fe4000bf05070 */
[----:B------:R-:W-:-:S02]  /*0220*/  UISETP.GT.U32.AND UP3, UPT, UR12, UR20, UPT ;  /* 0x000000140c00728c */ /* 0x000fc4000bf64070 */
[----:B------:R-:W-:Y:S02]  /*0230*/  UIADD3.X UR9, UPT, UPT, URZ, -0x1, URZ, UP1, !UPT ;  /* 0xffffffffff097890 */ /* 0x000fe40008ffe4ff */
[----:B------:R-:W-:Y:S02]  /*0240*/  UISETP.NE.U32.AND UP2, UPT, UR19, -0x1, UPT ;  /* 0xffffffff1300788c */ /* 0x000fe4000bf45070 */
[----:B------:R-:W-:Y:S01]  /*0250*/  UISETP.GT.U32.AND.EX UP3, UPT, UR13, UR21, UPT, UP3 ;  /* 0x000000150d00728c */ /* 0x000fe2000bf64130 */
[----:B------:R-:W-:Y:S01]  /*0260*/  UMOV UR6, UR10 ;  /* 0x0000000a00067c82 */ /* 0x000fe20008000000 */
[----:B------:R-:W-:Y:S02]  /*0270*/  UISETP.NE.AND.EX UP2, UPT, UR9, -0x1, UPT, UP2 ;  /* 0xffffffff0900788c */ /* 0x000fe4000bf45320 */
[----:B------:R-:W-:Y:S02]  /*0280*/  USEL UR10, UR12, UR20, UP3 ;  /* 0x000000140c0a7287 */ /* 0x000fe40009800000 */
[----:B------:R-:W-:Y:S01]  /*0290*/  USEL UR11, UR13, UR21, UP3 ;  /* 0x000000150d0b7287 */ /* 0x000fe20009800000 */
[----:B------:R-:W-:Y:S01]  /*02a0*/  UMOV UR8, 0x7ff ;  /* 0x000007ff00087882 */ /* 0x000fe20000000000 */
[----:B------:R-:W-:-:S02]  /*02b0*/  USHF.L.U32 UR18, UR19, 0xb, URZ ;  /* 0x0000000b13127899 */ /* 0x000fc400080006ff */
[----:B------:R-:W-:Y:S02]  /*02c0*/  UISETP.NE.AND.EX UP0, UPT, UR7, -0x1, UPT, UP0 ;  /* 0xffffffff0700788c */ /* 0x000fe4000bf05300 */
[----:B------:R-:W-:Y:S02]  /*02d0*/  USEL UR7, UR8, 0x800, !UP2 ;  /* 0x0000080008077887 */ /* 0x000fe4000d000000 */
[----:B------:R-:W-:Y:S02]  /*02e0*/  USHF.L.U64.HI UR19, UR19, 0xb, UR9 ;  /* 0x0000000b13137899 */ /* 0x000fe40008010209 */
[----:B------:R-:W-:Y:S02]  /*02f0*/  UISETP.LT.U32.AND UP1, UPT, UR20, UR12, UPT ;  /* 0x0000000c1400728c */ /* 0x000fe4000bf21070 */
[----:B------:R-:W-:-:S04]  /*0300*/  UIADD3 UR10, UP2, UPT, UR10, -UR20, URZ ;  /* 0x800000140a0a7290 */ /* 0x000fc8000ff5e0ff */
[----:B------:R-:W-:Y:S01]  /*0310*/  UIADD3.X UR11, UPT, UPT, UR11, ~UR21, URZ, UP2, !UPT ;  /* 0x800000150b0b7290 */ /* 0x000fe200097fe4ff */
[----:B----4-:R-:W-:Y:S02]  /*0320*/  R2UR UR26, R6 ;  /* 0x00000000061a72ca */ /* 0x010fe400000e0000 */
[----:B------:R-:W-:Y:S02]  /*0330*/  R2UR UR27, R7 ;  /* 0x00000000071b72ca */ /* 0x000fe400000e0000 */
[----:B-----5:R-:W-:Y:S02]  /*0340*/  R2UR UR4, R4 ;  /* 0x00000000040472ca */ /* 0x020fe400000e0000 */
[----:B------:R-:W-:-:S07]  /*0350*/  R2UR UR5, R5 ;  /* 0x00000000050572ca */ /* 0x000fce00000e0000 */
[----:B------:R-:W-:-:S04]  /*0360*/  UIADD3 UR17, UP3, UPT, UR26, -UR22, URZ ;  /* 0x800000161a117290 */ /* 0x000fc8000ff7e0ff */
[----:B------:R-:W-:Y:S02]  /*0370*/  UIADD3 UR16, UP4, UPT, UR4, -UR22, URZ ;  /* 0x8000001604107290 */ /* 0x000fe4000ff9e0ff */
[----:B------:R-:W-:Y:S02]  /*0380*/  UIADD3.X UR9, UPT, UPT, UR27, ~UR23, URZ, UP3, !UPT ;  /* 0x800000171b097290 */ /* 0x000fe40009ffe4ff */
[----:B------:R-:W-:Y:S02]  /*0390*/  UIADD3 UR8, UP3, UPT, -UR17, UR18, URZ ;  /* 0x0000001211087290 */ /* 0x000fe4000ff7e1ff */
[----:B------:R-:W-:Y:S02]  /*03a0*/  UIADD3.X UR4, UPT, UPT, UR5, ~UR23, URZ, UP4, !UPT ;  /* 0x8000001705047290 */ /* 0x000fe4000a7fe4ff */
[----:B------:R-:W-:Y:S02]  /*03b0*/  UIADD3 UR5, UP4, UP5, -UR16, UR7, UR18 ;  /* 0x0000000710057290 */ /* 0x000fe4000fd9e112 */
[----:B------:R-:W-:-:S02]  /*03c0*/  UIADD3.X UR9, UPT, UPT, ~UR9, UR19, URZ, UP3, !UPT ;  /* 0x0000001309097290 */ /* 0x000fc40009ffe5ff */
[----:B------:R-:W-:Y:S02]  /*03d0*/  UIADD3.X UR4, UPT, UPT, ~UR4, URZ, UR19, UP4, UP5 ;  /* 0x000000ff04047290 */ /* 0x000fe4000a7ea513 */
[----:B------:R-:W-:Y:S02]  /*03e0*/  UISETP.LT.U32.AND.EX UP3, UPT, UR21, UR13, UPT, UP1 ;  /* 0x0000000d1500728c */ /* 0x000fe4000bf61110 */
[----:B------:R-:W-:Y:S02]  /*03f0*/  USEL UR5, UR20, UR5, !UP0 ;  /* 0x0000000514057287 */ /* 0x000fe4000c000000 */
[----:B------:R-:W-:Y:S02]  /*0400*/  USEL UR4, UR21, UR4, !UP0 ;  /* 0x0000000415047287 */ /* 0x000fe4000c000000 */
[----:B------:R-:W-:Y:S02]  /*0410*/  @!UP0 USEL UR16, UR20, UR12, UP3 ;  /* 0x0000000c14108287 */ /* 0x000fe40009800000 */
[----:B------:R-:W-:-:S02]  /*0420*/  UISETP.NE.AND UP0, UPT, UR6, URZ, UPT ;  /* 0x000000ff0600728c */ /* 0x000fc4000bf05270 */
[----:B------:R-:W-:Y:S02]  /*0430*/  UISETP.LT.U32.AND UP2, UPT, UR8, UR10, UPT ;  /* 0x0000000a0800728c */ /* 0x000fe4000bf41070 */
[----:B------:R-:W-:Y:S02]  /*0440*/  UISETP.LT.U32.AND UP4, UPT, UR5, UR10, UPT ;  /* 0x0000000a0500728c */ /* 0x000fe4000bf81070 */
[----:B------:R-:W-:Y:S02]  /*0450*/  UISETP.LT.U32.AND.EX UP1, UPT, UR9, UR11, UPT, UP2 ;  /* 0x0000000b0900728c */ /* 0x000fe4000bf21120 */
[----:B------:R-:W-:Y:S02]  /*0460*/  UISETP.LT.U32.AND.EX UP2, UPT, UR4, UR11, UPT, UP4 ;  /* 0x0000000b0400728c */ /* 0x000fe4000bf41140 */
[----:B------:R-:W-:Y:S02]  /*0470*/  USEL UR7, UR8, UR10, UP1 ;  /* 0x0000000a08077287 */ /* 0x000fe40008800000 */
[----:B------:R-:W-:-:S02]  /*0480*/  USEL UR5, UR5, UR10, UP2 ;  /* 0x0000000a05057287 */ /* 0x000fc40009000000 */
[----:B------:R-:W-:Y:S02]  /*0490*/  UIADD3 UR4, UPT, UPT, UR16, -UR17, URZ ;  /* 0x8000001110047290 */ /* 0x000fe4000fffe0ff */
[----:B------:R-:W-:Y:S02]  /*04a0*/  USEL UR8, UR9, UR11, UP1 ;  /* 0x0000000b09087287 */ /* 0x000fe40008800000 */
[----:B------:R-:W-:Y:S01]  /*04b0*/  UIADD3 UR5, UPT, UPT, UR5, -UR7, URZ ;  /* 0x8000000705057290 */ /* 0x000fe2000fffe0ff */
[----:B------:R-:W-:Y:S11]  /*04c0*/  BRA.U !UP0, `(.L_x_1) ;  /* 0x0000000108b07547 */ /* 0x000ff6000b800000 */
[----:B------:R-:W0:Y:S01]  /*04d0*/  LDCU.64 UR10, c[0x0][0x388] ;  /* 0x00007100ff0a77ac */ /* 0x000e220008000a00 */
[C---:B--2---:R-:W-:Y:S02]  /*04e0*/  IADD3 R2, P0, PT, R0.reuse, UR26, RZ ;  /* 0x0000001a00027c10 */ /* 0x044fe4000ff1e0ff */
[----:B------:R-:W-:-:S03]  /*04f0*/  ISETP.GE.AND P6, PT, R0, UR4, PT ;  /* 0x0000000400007c0c */ /* 0x000fc6000bfc6270 */
[----:B------:R-:W-:Y:S01]  /*0500*/  IMAD.X R3, RZ, RZ, UR27, P0 ;  /* 0x0000001bff037e24 */ /* 0x000fe200080e06ff */
[----:B0-----:R-:W-:-:S04]  /*0510*/  LEA R4, P0, R2, UR10, 0x3 ;  /* 0x0000000a02047c11 */ /* 0x001fc8000f8018ff */
[----:B------:R-:W-:-:S05]  /*0520*/  LEA.HI.X R5, R2, UR11, R3, 0x3, P0 ;  /* 0x0000000b02057c11 */ /* 0x000fca00080f1c03 */
[----:B------:R0:W5:Y:S01]  /*0530*/  @!P6 LDG.E.64 R2, desc[UR14][R4.64] ;  /* 0x0000000e0402e981 */ /* 0x000162000c1e1b00 */
[C---:B------:R-:W-:Y:S01]  /*0540*/  VIADD R7, R0.reuse, 0x100 ;  /* 0x0000010000077836 */ /* 0x040fe20000000000 */
[----:B------:R-:W-:Y:S01]  /*0550*/  UIADD3 UR6, UP1, UP2, UR7, UR22, UR20 ;  /* 0x0000001607067290 */ /* 0x000fe2000fa3e014 */
[C---:B------:R-:W-:Y:S02]  /*0560*/  VIADD R6, R0.reuse, -UR4 ;  /* 0x8000000400067c36 */ /* 0x040fe40008000000 */
[C---:B------:R-:W-:Y:S01]  /*0570*/  VIADD R8, R0.reuse, 0x200 ;  /* 0x0000020000087836 */ /* 0x040fe20000000000 */
[----:B------:R-:W-:Y:S01]  /*0580*/  UIADD3.X UR7, UPT, UPT, UR8, UR23, UR21, UP1, UP2 ;  /* 0x0000001708077290 */ /* 0x000fe20008fe4415 */
[----:B------:R-:W-:Y:S01]  /*0590*/  ISETP.GE.AND P5, PT, R7, UR4, PT ;  /* 0x0000000407007c0c */ /* 0x000fe2000bfa6270 */
[----:B------:R-:W-:Y:S01]  /*05a0*/  VIADD R7, R0, 0x300 ;  /* 0x0000030000077836 */ /* 0x000fe20000000000 */
[----:B------:R-:W-:Y:S02]  /*05b0*/  IADD3 R9, P0, PT, R6, UR6, RZ ;  /* 0x0000000606097c10 */ /* 0x000fe4000ff1e0ff */
[----:B------:R-:W-:Y:S01]  /*05c0*/  ISETP.GE.AND P4, PT, R8, UR4, PT ;  /* 0x0000000408007c0c */ /* 0x000fe2000bf86270 */
[----:B------:R-:W-:Y:S01]  /*05d0*/  VIADD R8, R0, 0x500 ;  /* 0x0000050000087836 */ /* 0x000fe20000000000 */
[----:B------:R-:W-:-:S02]  /*05e0*/  LEA.HI.X.SX32 R6, R6, UR7, 0x1, P0 ;  /* 0x0000000706067c11 */ /* 0x000fc400080f0eff */
[----:B------:R-:W-:Y:S02]  /*05f0*/  ISETP.GE.AND P3, PT, R7, UR4, PT ;  /* 0x0000000407007c0c */ /* 0x000fe4000bf66270 */
[C---:B------:R-:W-:Y:S02]  /*0600*/  LEA R12, P0, R9.reuse, UR10, 0x3 ;  /* 0x0000000a090c7c11 */ /* 0x040fe4000f8018ff */
[C---:B------:R-:W-:Y:S02]  /*0610*/  LOP3.LUT R7, R0.reuse, 0x400, RZ, 0xfc, !PT ;  /* 0x0000040000077812 */ /* 0x040fe400078efcff */
[----:B------:R-:W-:Y:S01]  /*0620*/  LEA.HI.X R13, R9, UR11, R6, 0x3, P0 ;  /* 0x0000000b090d7c11 */ /* 0x000fe200080f1c06 */
[C---:B------:R-:W-:Y:S01]  /*0630*/  VIADD R6, R0.reuse, 0x600 ;  /* 0x0000060000067836 */ /* 0x040fe20000000000 */
[----:B------:R-:W-:Y:S01]  /*0640*/  ISETP.GE.AND P2, PT, R7, UR4, PT ;  /* 0x0000000407007c0c */ /* 0x000fe2000bf46270 */
[----:B------:R-:W-:Y:S01]  /*0650*/  VIADD R7, R0, 0x700 ;  /* 0x0000070000077836 */ /* 0x000fe20000000000 */
[----:B------:R-:W-:Y:S01]  /*0660*/  ISETP.GE.AND P1, PT, R8, UR4, PT ;  /* 0x0000000408007c0c */ /* 0x000fe2000bf26270 */
[----:B------:R0:W5:Y:S01]  /*0670*/  @P5 LDG.E.64 R18, desc[UR14][R12.64+0x800] ;  /* 0x0008000e0c125981 */ /* 0x000162000c1e1b00 */
[----:B------:R-:W-:-:S03]  /*0680*/  ISETP.GE.AND P0, PT, R6, UR4, PT ;  /* 0x0000000406007c0c */ /* 0x000fc6000bf06270 */
[----:B------:R0:W5:Y:S06]  /*0690*/  @P3 LDG.E.64 R8, desc[UR14][R12.64+0x1800] ;  /* 0x0018000e0c083981 */ /* 0x00016c000c1e1b00 */
[----:B------:R0:W5:Y:S04]  /*06a0*/  @P2 LDG.E.64 R10, desc[UR14][R12.64+0x2000] ;  /* 0x0020000e0c0a2981 */ /* 0x000168000c1e1b00 */
[----:B------:R0:W5:Y:S04]  /*06b0*/  @P1 LDG.E.64 R20, desc[UR14][R12.64+0x2800] ;  /* 0x0028000e0c141981 */ /* 0x000168000c1e1b00 */
[----:B------:R0:W5:Y:S04]  /*06c0*/  @P0 LDG.E.64 R14, desc[UR14][R12.64+0x3000] ;  /* 0x0030000e0c0e0981 */ /* 0x000168000c1e1b00 */
[----:B------:R0:W5:Y:S01]  /*06d0*/  @P6 LDG.E.64 R2, desc[UR14][R12.64] ;  /* 0x0000000e0c026981 */ /* 0x000162000c1e1b00 */
[----:B------:R-:W-:-:S03]  /*06e0*/  ISETP.GE.AND P6, PT, R7, UR4, PT ;  /* 0x0000000407007c0c */ /* 0x000fc6000bfc6270 */
[----:B------:R0:W5:Y:S10]  /*06f0*/  @P4 LDG.E.64 R6, desc[UR14][R12.64+0x1000] ;  /* 0x0010000e0c064981 */ /* 0x000174000c1e1b00 */
[----:B------:R0:W5:Y:S04]  /*0700*/  @P6 LDG.E.64 R16, desc[UR14][R12.64+0x3800] ;  /* 0x0038000e0c106981 */ /* 0x000168000c1e1b00 */
[----:B------:R0:W5:Y:S04]  /*0710*/  @!P5 LDG.E.64 R18, desc[UR14][R4.64+0x800] ;  /* 0x0008000e0412d981 */ /* 0x000168000c1e1b00 */
[----:B------:R0:W5:Y:S04]  /*0720*/  @!P3 LDG.E.64 R8, desc[UR14][R4.64+0x1800] ;  /* 0x0018000e0408b981 */ /* 0x000168000c1e1b00 */
[----:B------:R0:W5:Y:S04]  /*0730*/  @!P2 LDG.E.64 R10, desc[UR14][R4.64+0x2000] ;  /* 0x0020000e040aa981 */ /* 0x000168000c1e1b00 */
[----:B------:R0:W5:Y:S04]  /*0740*/  @!P1 LDG.E.64 R20, desc[UR14][R4.64+0x2800] ;  /* 0x0028000e04149981 */ /* 0x000168000c1e1b00 */
[----:B------:R0:W5:Y:S04]  /*0750*/  @!P0 LDG.E.64 R14, desc[UR14][R4.64+0x3000] ;  /* 0x0030000e040e8981 */ /* 0x000168000c1e1b00 */
[----:B------:R0:W5:Y:S04]  /*0760*/  @!P4 LDG.E.64 R6, desc[UR14][R4.64+0x1000] ;  /* 0x0010000e0406c981 */ /* 0x000168000c1e1b00 */
[----:B------:R0:W5:Y:S01]  /*0770*/  @!P6 LDG.E.64 R16, desc[UR14][R4.64+0x3800] ;  /* 0x0038000e0410e981 */ /* 0x000162000c1e1b00 */
[----:B------:R-:W-:Y:S05]  /*0780*/  BRA `(.L_x_2) ;  /* 0x0000000400e87947 */ /* 0x000fea0003800000 */
.L_x_1:
[----:B------:R-:W-:Y:S01]  /*0790*/  UIADD3 UR7, UP1, UP2, UR7, UR22, UR20 ;  /* 0x0000001607077290 */ /* 0x000fe2000fa3e014 */
[----:B------:R-:W-:Y:S01]  /*07a0*/  IMAD.U32 R2, RZ, RZ, UR26 ;  /* 0x0000001aff027e24 */ /* 0x000fe2000f8e00ff */
[C---:B--2---:R-:W-:Y:S01]  /*07b0*/  ISETP.GE.AND P0, PT, R0.reuse, UR4, PT ;  /* 0x0000000400007c0c */ /* 0x044fe2000bf06270 */
[C---:B------:R-:W-:Y:S01]  /*07c0*/  VIADD R5, R0.reuse, -UR4 ;  /* 0x8000000400057c36 */ /* 0x040fe20008000000 */
[----:B------:R-:W-:Y:S01]  /*07d0*/  UIADD3.X UR8, UPT, UPT, UR8, UR23, UR21, UP1, UP2 ;  /* 0x0000001708087290 */ /* 0x000fe20008fe4415 */
[----:B------:R-:W-:Y:S01]  /*07e0*/  VIADD R7, R0, 0x100 ;  /* 0x0000010000077836 */ /* 0x000fe20000000000 */
[----:B------:R-:W-:Y:S01]  /*07f0*/  SEL R2, R2, UR7, !P0 ;  /* 0x0000000702027c07 */ /* 0x000fe2000c000000 */
[C---:B------:R-:W-:Y:S01]  /*0800*/  VIADD R11, R0.reuse, 0x200 ;  /* 0x00000200000b7836 */ /* 0x040fe20000000000 */
[----:B------:R-:W-:Y:S01]  /*0810*/  SEL R3, R0, R5, !P0 ;  /* 0x0000000500037207 */ /* 0x000fe20004000000 */
[----:B------:R-:W-:Y:S01]  /*0820*/  IMAD.U32 R9, RZ, RZ, UR27 ;  /* 0x0000001bff097e24 */ /* 0x000fe2000f8e00ff */
[----:B------:R-:W-:Y:S01]  /*0830*/  ISETP.GE.AND P2, PT, R7, UR4, PT ;  /* 0x0000000407007c0c */ /* 0x000fe2000bf46270 */
[----:B------:R-:W-:Y:S01]  /*0840*/  VIADD R6, R11, -UR4 ;  /* 0x800000040b067c36 */ /* 0x000fe20008000000 */
[----:B------:R-:W-:Y:S01]  /*0850*/  IADD3 R3, P1, PT, R3, R2, RZ ;  /* 0x0000000203037210 */ /* 0x000fe20007f3e0ff */
[----:B------:R-:W-:Y:S01]  /*0860*/  VIADD R2, R7, -UR4 ;  /* 0x8000000407027c36 */ /* 0x000fe20008000000 */
[----:B------:R-:W-:Y:S01]  /*0870*/  ISETP.GE.AND P3, PT, R11, UR4, PT ;  /* 0x000000040b007c0c */ /* 0x000fe2000bf66270 */
[----:B------:R-:W-:Y:S01]  /*0880*/  IMAD.U32 R4, RZ, RZ, UR26 ;  /* 0x0000001aff047e24 */ /* 0x000fe2000f8e00ff */
[----:B------:R-:W-:Y:S01]  /*0890*/  SHF.R.S32.HI R10, RZ, 0x1f, R5 ;  /* 0x0000001fff0a7819 */ /* 0x000fe20000011405 */
[----:B------:R-:W-:Y:S01]  /*08a0*/  IMAD.U32 R8, RZ, RZ, UR26 ;  /* 0x0000001aff087e24 */ /* 0x000fe2000f8e00ff */
[----:B------:R-:W-:Y:S01]  /*08b0*/  SEL R5, R7, R2, !P2 ;  /* 0x0000000207057207 */ /* 0x000fe20005000000 */
[----:B------:R-:W-:Y:S01]  /*08c0*/  IMAD.U32 R15, RZ, RZ, UR27 ;  /* 0x0000001bff0f7e24 */ /* 0x000fe2000f8e00ff */
[----:B------:R-:W-:Y:S01]  /*08d0*/  SEL R7, R11, R6, !P3 ;  /* 0x000000060b077207 */ /* 0x000fe20005800000 */
[----:B------:R-:W-:Y:S01]  /*08e0*/  IMAD.U32 R12, RZ, RZ, UR26 ;  /* 0x0000001aff0c7e24 */ /* 0x000fe2000f8e00ff */
[----:B------:R-:W-:Y:S01]  /*08f0*/  SEL R9, R9, UR8, !P0 ;  /* 0x0000000809097c07 */ /* 0x000fe2000c000000 */
[----:B------:R-:W-:Y:S01]  /*0900*/  IMAD.U32 R13, RZ, RZ, UR27 ;  /* 0x0000001bff0d7e24 */ /* 0x000fe2000f8e00ff */
[----:B------:R-:W-:Y:S01]  /*0910*/  SEL R10, R10, RZ, P0 ;  /* 0x000000ff0a0a7207 */ /* 0x000fe20000000000 */
[----:B------:R-:W-:Y:S01]  /*0920*/  IMAD.U32 R14, RZ, RZ, UR26 ;  /* 0x0000001aff0e7e24 */ /* 0x000fe2000f8e00ff */
[----:B------:R-:W-:Y:S01]  /*0930*/  SEL R4, R4, UR7, !P3 ;  /* 0x0000000704047c07 */ /* 0x000fe2000d800000 */
[----:B------:R-:W-:Y:S01]  /*0940*/  IMAD.U32 R17, RZ, RZ, UR27 ;  /* 0x0000001bff117e24 */ /* 0x000fe2000f8e00ff */
[----:B------:R-:W-:Y:S01]  /*0950*/  LOP3.LUT R11, R0, 0x400, RZ, 0xfc, !PT ;  /* 0x00000400000b7812 */ /* 0x000fe200078efcff */
[----:B------:R-:W-:Y:S01]  /*0960*/  IMAD.X R10, R10, 0x1, R9, P1 ;  /* 0x000000010a0a7824 */ /* 0x000fe200008e0609 */
[----:B------:R-:W-:Y:S01]  /*0970*/  IADD3 R7, P5, PT, R7, R4, RZ ;  /* 0x0000000407077210 */ /* 0x000fe20007fbe0ff */
[----:B------:R-:W-:Y:S01]  /*0980*/  VIADD R9, R0, 0x300 ;  /* 0x0000030000097836 */ /* 0x000fe20000000000 */
[----:B------:R-:W-:Y:S01]  /*0990*/  SEL R8, R8, UR7, !P2 ;  /* 0x0000000708087c07 */ /* 0x000fe2000d000000 */
[C---:B------:R-:W-:Y:S01]  /*09a0*/  VIADD R4, R11.reuse, -UR4 ;  /* 0x800000040b047c36 */ /* 0x040fe20008000000 */
[----:B------:R-:W-:Y:S01]  /*09b0*/  ISETP.GE.AND P1, PT, R11, UR4, PT ;  /* 0x000000040b007c0c */ /* 0x000fe2000bf26270 */
[----:B------:R-:W-:Y:S01]  /*09c0*/  IMAD.U32 R16, RZ, RZ, UR26 ;  /* 0x0000001aff107e24 */ /* 0x000fe2000f8e00ff */
[----:B------:R-:W-:Y:S01]  /*09d0*/  SHF.R.S32.HI R2, RZ, 0x1f, R2 ;  /* 0x0000001fff027819 */ /* 0x000fe20000011402 */
[----:B------:R-:W-:Y:S01]  /*09e0*/  VIADD R21, R0, 0x700 ;  /* 0x0000070000157836 */ /* 0x000fe20000000000 */
[----:B------:R-:W-:Y:S01]  /*09f0*/  IADD3 R5, P4, PT, R5, R8, RZ ;  /* 0x0000000805057210 */ /* 0x000fe20007f9e0ff */
[----:B------:R-:W-:Y:S01]  /*0a00*/  VIADD R8, R9, -UR4 ;  /* 0x8000000409087c36 */ /* 0x000fe20008000000 */
[----:B------:R-:W-:Y:S01]  /*0a10*/  SHF.R.S32.HI R6, RZ, 0x1f, R6 ;  /* 0x0000001fff067819 */ /* 0x000fe20000011406 */
[----:B------:R-:W-:Y:S01]  /*0a20*/  IMAD.U32 R18, RZ, RZ, UR26 ;  /* 0x0000001aff127e24 */ /* 0x000fe2000f8e00ff */
[----:B------:R-:W-:Y:S01]  /*0a30*/  SEL R15, R15, UR8, !P2 ;  /* 0x000000080f0f7c07 */ /* 0x000fe2000d000000 */
[----:B------:R-:W-:Y:S01]  /*0a40*/  IMAD.U32 R20, RZ, RZ, UR26 ;  /* 0x0000001aff147e24 */ /* 0x000fe2000f8e00ff */
[----:B------:R-:W-:Y:S01]  /*0a50*/  SEL R11, R11, R4, !P1 ;  /* 0x000000040b0b7207 */ /* 0x000fe20004800000 */
[----:B------:R-:W-:Y:S01]  /*0a60*/  IMAD.U32 R25, RZ, RZ, UR27 ;  /* 0x0000001bff197e24 */ /* 0x000fe2000f8e00ff */
[----:B------:R-:W-:Y:S01]  /*0a70*/  SEL R12, R12, UR7, !P1 ;  /* 0x000000070c0c7c07 */ /* 0x000fe2000c800000 */
[----:B------:R-:W-:Y:S01]  /*0a80*/  IMAD.U32 R23, RZ, RZ, UR27 ;  /* 0x0000001bff177e24 */ /* 0x000fe2000f8e00ff */
[----:B------:R-:W-:-:S02]  /*0a90*/  SEL R2, R2, RZ, P2 ;  /* 0x000000ff02027207 */ /* 0x000fc40001000000 */
[----:B------:R-:W-:Y:S02]  /*0aa0*/  ISETP.GE.AND P0, PT, R9, UR4, PT ;  /* 0x0000000409007c0c */ /* 0x000fe4000bf06270 */
[----:B------:R-:W-:Y:S02]  /*0ab0*/  SEL R13, R13, UR8, !P3 ;  /* 0x000000080d0d7c07 */ /* 0x000fe4000d800000 */
[----:B------:R-:W-:Y:S02]  /*0ac0*/  SEL R6, R6, RZ, P3 ;  /* 0x000000ff06067207 */ /* 0x000fe40001800000 */
[----:B------:R-:W-:Y:S01]  /*0ad0*/  IADD3 R11, P3, PT, R11, R12, RZ ;  /* 0x0000000c0b0b7210 */ /* 0x000fe20007f7e0ff */
[----:B------:R-:W-:Y:S01]  /*0ae0*/  IMAD.X R12, R2, 0x1, R15, P4 ;  /* 0x00000001020c7824 */ /* 0x000fe200020e060f */
[----:B------:R-:W-:Y:S01]  /*0af0*/  SEL R9, R9, R8, !P0 ;  /* 0x0000000809097207 */ /* 0x000fe20004000000 */
[----:B------:R-:W-:Y:S01]  /*0b00*/  VIADD R15, R0, 0x600 ;  /* 0x00000600000f7836 */ /* 0x000fe20000000000 */
[----:B------:R-:W-:-:S02]  /*0b10*/  SEL R14, R14, UR7, !P0 ;  /* 0x000000070e0e7c07 */ /* 0x000fc4000c000000 */
[----:B------:R-:W-:Y:S01]  /*0b20*/  SHF.R.S32.HI R8, RZ, 0x1f, R8 ;  /* 0x0000001fff087819 */ /* 0x000fe20000011408 */
[----:B------:R-:W-:Y:S01]  /*0b30*/  VIADD R2, R15, -UR4 ;  /* 0x800000040f027c36 */ /* 0x000fe20008000000 */
[----:B------:R-:W-:Y:S01]  /*0b40*/  IADD3 R9, P2, PT, R9, R14, RZ ;  /* 0x0000000e09097210 */ /* 0x000fe20007f5e0ff */
[----:B------:R-:W-:Y:S01]  /*0b50*/  IMAD.X R14, R6, 0x1, R13, P5 ;  /* 0x00000001060e7824 */ /* 0x000fe200028e060d */
[----:B------:R-:W-:Y:S01]  /*0b60*/  ISETP.GE.AND P5, PT, R15, UR4, PT ;  /* 0x000000040f007c0c */ /* 0x000fe2000bfa6270 */
[----:B------:R-:W-:Y:S01]  /*0b70*/  VIADD R13, R0, 0x500 ;  /* 0x00000500000d7836 */ /* 0x000fe20000000000 */
[----:B------:R-:W-:Y:S02]  /*0b80*/  SEL R17, R17, UR8, !P0 ;  /* 0x0000000811117c07 */ /* 0x000fe4000c000000 */
[----:B------:R-:W-:Y:S01]  /*0b90*/  SEL R15, R15, R2, !P5 ;  /* 0x000000020f0f7207 */ /* 0x000fe20006800000 */
[----:B------:R-:W-:Y:S01]  /*0ba0*/  VIADD R6, R13, -UR4 ;  /* 0x800000040d067c36 */ /* 0x000fe20008000000 */
[----:B------:R-:W-:-:S02]  /*0bb0*/  SEL R16, R16, UR7, !P5 ;  /* 0x0000000710107c07 */ /* 0x000fc4000e800000 */
[----:B------:R-:W-:Y:S02]  /*0bc0*/  SEL R8, R8, RZ, P0 ;  /* 0x000000ff08087207 */ /* 0x000fe40000000000 */
[----:B------:R-:W-:Y:S02]  /*0bd0*/  IADD3 R15, P0, PT, R15, R16, RZ ;  /* 0x000000100f0f7210 */ /* 0x000fe40007f1e0ff */
[----:B------:R-:W-:Y:S01]  /*0be0*/  ISETP.GE.AND P4, PT, R13, UR4, PT ;  /* 0x000000040d007c0c */ /* 0x000fe2000bf86270 */
[----:B------:R-:W-:Y:S01]  /*0bf0*/  IMAD.X R16, R8, 0x1, R17, P2 ;  /* 0x0000000108107824 */ /* 0x000fe200010e0611 */
[C---:B------:R-:W-:Y:S01]  /*0c00*/  ISETP.GE.AND P2, PT, R21.reuse, UR4, PT ;  /* 0x0000000415007c0c */ /* 0x040fe2000bf46270 */
[----:B------:R-:W-:Y:S01]  /*0c10*/  VIADD R8, R21, -UR4 ;  /* 0x8000000415087c36 */ /* 0x000fe20008000000 */
[----:B------:R-:W-:Y:S02]  /*0c20*/  SHF.R.S32.HI R19, RZ, 0x1f, R4 ;  /* 0x0000001fff137819 */ /* 0x000fe40000011404 */
[----:B------:R-:W-:-:S02]  /*0c30*/  SEL R18, R18, UR7, !P4 ;  /* 0x0000000712127c07 */ /* 0x000fc4000e000000 */
[----:B------:R-:W-:Y:S01]  /*0c40*/  SEL R4, R20, UR7, !P2 ;  /* 0x0000000714047c07 */ /* 0x000fe2000d000000 */
[----:B------:R-:W0:Y:S01]  /*0c50*/  LDCU.64 UR6, c[0x0][0x3a0] ;  /* 0x00007400ff0677ac */ /* 0x000e220008000a00 */
[----:B------:R-:W-:Y:S02]  /*0c60*/  SEL R13, R13, R6, !P4 ;  /* 0x000000060d0d7207 */ /* 0x000fe40006000000 */
[----:B------:R-:W-:Y:S01]  /*0c70*/  SEL R17, R21, R8, !P2 ;  /* 0x0000000815117207 */ /* 0x000fe20005000000 */
[----:B------:R-:W-:Y:S01]  /*0c80*/  IMAD.U32 R21, RZ, RZ, UR27 ;  /* 0x0000001bff157e24 */ /* 0x000fe2000f8e00ff */
[----:B------:R-:W-:Y:S01]  /*0c90*/  IADD3 R13, P6, PT, R13, R18, RZ ;  /* 0x000000120d0d7210 */ /* 0x000fe20007fde0ff */
[----:B------:R-:W-:Y:S01]  /*0ca0*/  IMAD.U32 R18, RZ, RZ, UR27 ;  /* 0x0000001bff127e24 */ /* 0x000fe2000f8e00ff */
[----:B------:R-:W-:Y:S02]  /*0cb0*/  SHF.R.S32.HI R6, RZ, 0x1f, R6 ;  /* 0x0000001fff067819 */ /* 0x000fe40000011406 */
[----:B------:R-:W-:-:S02]  /*0cc0*/  SHF.R.S32.HI R2, RZ, 0x1f, R2 ;  /* 0x0000001fff027819 */ /* 0x000fc40000011402 */
[----:B------:R-:W-:Y:S02]  /*0cd0*/  SHF.R.S32.HI R8, RZ, 0x1f, R8 ;  /* 0x0000001fff087819 */ /* 0x000fe40000011408 */
[----:B------:R-:W-:Y:S02]  /*0ce0*/  SEL R18, R18, UR8, !P1 ;  /* 0x0000000812127c07 */ /* 0x000fe4000c800000 */
[----:B------:R-:W-:Y:S02]  /*0cf0*/  SEL R19, R19, RZ, P1 ;  /* 0x000000ff13137207 */ /* 0x000fe40000800000 */
[----:B------:R-:W-:Y:S02]  /*0d00*/  IADD3 R17, P1, PT, R17, R4, RZ ;  /* 0x0000000411117210 */ /* 0x000fe40007f3e0ff */
[----:B------:R-:W-:Y:S01]  /*0d10*/  SEL R25, R25, UR8, !P4 ;  /* 0x0000000819197c07 */ /* 0x000fe2000e000000 */
[----:B------:R-:W-:Y:S01]  /*0d20*/  IMAD.X R18, R19, 0x1, R18, P3 ;  /* 0x0000000113127824 */ /* 0x000fe200018e0612 */
[----:B------:R-:W-:-:S02]  /*0d30*/  SEL R23, R23, UR8, !P5 ;  /* 0x0000000817177c07 */ /* 0x000fc4000e800000 */
[----:B------:R-:W-:Y:S02]  /*0d40*/  SEL R21, R21, UR8, !P2 ;  /* 0x0000000815157c07 */ /* 0x000fe4000d000000 */
[----:B------:R-:W-:Y:S02]  /*0d50*/  SEL R6, R6, RZ, P4 ;  /* 0x000000ff06067207 */ /* 0x000fe40002000000 */
[----:B------:R-:W-:Y:S02]  /*0d60*/  SEL R2, R2, RZ, P5 ;  /* 0x000000ff02027207 */ /* 0x000fe40002800000 */
[----:B------:R-:W-:Y:S01]  /*0d70*/  SEL R8, R8, RZ, P2 ;  /* 0x000000ff08087207 */ /* 0x000fe20001000000 */
[----:B------:R-:W-:Y:S01]  /*0d80*/  IMAD.X R20, R6, 0x1, R25, P6 ;  /* 0x0000000106147824 */ /* 0x000fe200030e0619 */
[----:B0-----:R-:W-:Y:S01]  /*0d90*/  LEA R6, P2, R7, UR6, 0x3 ;  /* 0x0000000607067c11 */ /* 0x001fe2000f8418ff */
[----:B------:R-:W-:Y:S01]  /*0da0*/  IMAD.X R22, R2, 0x1, R23, P0 ;  /* 0x0000000102167824 */ /* 0x000fe200000e0617 */
[----:B------:R-:W-:Y:S01]  /*0db0*/  LEA R2, P0, R3, UR6, 0x3 ;  /* 0x0000000603027c11 */ /* 0x000fe2000f8018ff */
[----:B------:R-:W-:Y:S01]  /*0dc0*/  IMAD.X R24, R8, 0x1, R21, P1 ;  /* 0x0000000108187824 */ /* 0x000fe200008e0615 */
[----:B------:R-:W-:-:S02]  /*0dd0*/  LEA R8, P3, R9, UR6, 0x3 ;  /* 0x0000000609087c11 */ /* 0x000fc4000f8618ff */
[----:B------:R-:W-:Y:S02]  /*0de0*/  LEA R4, P1, R5, UR6, 0x3 ;  /* 0x0000000605047c11 */ /* 0x000fe4000f8218ff */
[----:B------:R-:W-:Y:S02]  /*0df0*/  LEA.HI.X R3, R3, UR7, R10, 0x3, P0 ;  /* 0x0000000703037c11 */ /* 0x000fe400080f1c0a */
[----:B------:R-:W-:Y:S02]  /*0e00*/  LEA.HI.X R7, R7, UR7, R14, 0x3, P2 ;  /* 0x0000000707077c11 */ /* 0x000fe400090f1c0e */
[----:B------:R-:W-:Y:S02]  /*0e10*/  LEA.HI.X R9, R9, UR7, R16, 0x3, P3 ;  /* 0x0000000709097c11 */ /* 0x000fe400098f1c10 */
[----:B------:R-:W-:Y:S01]  /*0e20*/  LEA.HI.X R5, R5, UR7, R12, 0x3, P1 ;  /* 0x0000000705057c11 */ /* 0x000fe200088f1c0c */
[----:B------:R-:W5:Y:S01]  /*0e30*/  LDG.E.64 R2, desc[UR14][R2.64] ;  /* 0x0000000e02027981 */ /* 0x000f62000c1e1b00 */
[----:B------:R-:W-:-:S02]  /*0e40*/  LEA R10, P0, R11, UR6, 0x3 ;  /* 0x000000060b0a7c11 */ /* 0x000fc4000f8018ff */
[----:B------:R-:W-:Y:S01]  /*0e50*/  LEA R14, P2, R15, UR6, 0x3 ;  /* 0x000000060f0e7c11 */ /* 0x000fe2000f8418ff */
[----:B------:R-:W5:Y:S01]  /*0e60*/  LDG.E.64 R6, desc[UR14][R6.64] ;  /* 0x0000000e06067981 */ /* 0x000f62000c1e1b00 */
[----:B------:R-:W-:Y:S02]  /*0e70*/  LEA R16, P3, R17, UR6, 0x3 ;  /* 0x0000000611107c11 */ /* 0x000fe4000f8618ff */
[----:B------:R-:W-:Y:S01]  /*0e80*/  LEA R12, P1, R13, UR6, 0x3 ;  /* 0x000000060d0c7c11 */ /* 0x000fe2000f8218ff */
[----:B------:R-:W5:Y:S01]  /*0e90*/  LDG.E.64 R8, desc[UR14][R8.64] ;  /* 0x0000000e08087981 */ /* 0x000f62000c1e1b00 */
[----:B------:R-:W-:Y:S02]  /*0ea0*/  LEA.HI.X R11, R11, UR7, R18, 0x3, P0 ;  /* 0x000000070b0b7c11 */ /* 0x000fe400080f1c12 */
[----:B------:R-:W-:Y:S01]  /*0eb0*/  LEA.HI.X R15, R15, UR7, R22, 0x3, P2 ;  /* 0x000000070f0f7c11 */ /* 0x000fe200090f1c16 */
[----:B------:R1:W5:Y:S01]  /*0ec0*/  LDG.E.64 R18, desc[UR14][R4.64] ;  /* 0x0000000e04127981 */ /* 0x000362000c1e1b00 */
[----:B------:R-:W-:-:S02]  /*0ed0*/  LEA.HI.X R17, R17, UR7, R24, 0x3, P3 ;  /* 0x0000000711117c11 */ /* 0x000fc400098f1c18 */
[----:B------:R-:W-:Y:S01]  /*0ee0*/  LEA.HI.X R13, R13, UR7, R20, 0x3, P1 ;  /* 0x000000070d0d7c11 */ /* 0x000fe200088f1c14 */
[----:B------:R-:W5:Y:S04]  /*0ef0*/  LDG.E.64 R10, desc[UR14][R10.64] ;  /* 0x0000000e0a0a7981 */ /* 0x000f68000c1e1b00 */
[----:B------:R1:W5:Y:S04]  /*0f00*/  LDG.E.64 R20, desc[UR14][R12.64] ;  /* 0x0000000e0c147981 */ /* 0x000368000c1e1b00 */
[----:B------:R-:W5:Y:S04]  /*0f10*/  LDG.E.64 R14, desc[UR14][R14.64] ;  /* 0x0000000e0e0e7981 */ /* 0x000f68000c1e1b00 */
[----:B------:R-:W5:Y:S02]  /*0f20*/  LDG.E.64 R16, desc[UR14][R16.64] ;  /* 0x0000000e10107981 */ /* 0x000f64000c1e1b00 */
.L_x_2:
[----:B------:R-:W2:Y:S01]  /*0f30*/  S2UR UR7, SR_CgaCtaId ;  /* 0x00000000000779c3 */ /* 0x000ea20000008800 */
[----:B------:R-:W-:Y:S01]  /*0f40*/  UMOV UR6, 0x400 ;  /* 0x0000040000067882 */ /* 0x000fe20000000000 */
[----:B01----:R-:W-:Y:S01]  /*0f50*/  IMAD.SHL.U32 R5, R0, 0x8, RZ ;  /* 0x0000000800057824 */ /* 0x003fe200078e00ff */
[----:B--2---:R-:W-:-:S09]  /*0f60*/  ULEA UR6, UR7, UR6, 0x18 ;  /* 0x0000000607067291 */ /* 0x004fd2000f8ec0ff */
[----:B-----5:R0:W-:Y:S04]  /*0f70*/  STS.64 [R5+UR6], R2 ;  /* 0x0000000205007988 */ /* 0x0201e80008000a06 */
[----:B------:R-:W-:Y:S04]  /*0f80*/  STS.64 [R5+UR6+0x800], R18 ;  /* 0x0008001205007988 */ /* 0x000fe80008000a06 */
[----:B------:R-:W-:Y:S04]  /*0f90*/  STS.64 [R5+UR6+0x1000], R6 ;  /* 0x0010000605007988 */ /* 0x000fe80008000a06 */
[----:B------:R1:W-:Y:S04]  /*0fa0*/  STS.64 [R5+UR6+0x1800], R8 ;  /* 0x0018000805007988 */ /* 0x0003e80008000a06 */
[----:B------:R2:W-:Y:S04]  /*0fb0*/  STS.64 [R5+UR6+0x2000], R10 ;  /* 0x0020000a05007988 */ /* 0x0005e80008000a06 */
[----:B------:R2:W-:Y:S04]  /*0fc0*/  STS.64 [R5+UR6+0x2800], R20 ;  /* 0x0028001405007988 */ /* 0x0005e80008000a06 */
[----:B------:R2:W-:Y:S04]  /*0fd0*/  STS.64 [R5+UR6+0x3000], R14 ;  /* 0x0030000e05007988 */ /* 0x0005e80008000a06 */
[----:B------:R2:W-:Y:S01]  /*0fe0*/  STS.64 [R5+UR6+0x3800], R16 ;  /* 0x0038001005007988 */ /* 0x0005e20008000a06 */
[----:B------:R-:W-:Y:S01]  /*0ff0*/  BAR.SYNC.DEFER_BLOCKING 0x0 ;  /* 0x0000000000007b1d */ /* 0x000fe20000010000 */
[----:B------:R-:W-:-:S07]  /*1000*/  UIADD3 UR7, UPT, UPT, UR4, UR5, URZ ;  /* 0x0000000504077290 */ /* 0x000fce000fffe0ff */
[----:B------:R-:W-:Y:S01]  /*1010*/  PREEXIT ;  /* 0x000000000000782d */ /* 0x000fe20000000000 */
[----:B------:R-:W-:Y:S01]  /*1020*/  BSSY.RECONVERGENT B0, `(.L_x_3) ;  /* 0x0000018000007945 */ /* 0x000fe20003800200 */
[----:B------:R-:W-:-:S04]  /*1030*/  VIMNMX R4, PT, PT, R5, UR7, PT ;  /* 0x0000000705047c48 */ /* 0x000fc8000bfe0100 */
[C---:B------:R-:W-:Y:S01]  /*1040*/  ISETP.GE.AND P0, PT, R4.reuse, UR5, PT ;  /* 0x0000000504007c0c */ /* 0x040fe2000bf06270 */
[C---:B0-----:R-:W-:Y:S01]  /*1050*/  VIADD R2, R4.reuse, -UR5 ;  /* 0x8000000504027c36 */ /* 0x041fe20008000000 */
[----:B------:R-:W-:Y:S01]  /*1060*/  VIMNMX R3, PT, PT, R4, UR4, PT ;  /* 0x0000000404037c48 */ /* 0x000fe2000bfe0100 */
[----:B------:R-:W-:-:S03]  /*1070*/  ULEA UR5, UR4, UR6, 0x3 ;  /* 0x0000000604057291 */ /* 0x000fc6000f8e18ff */
[----:B-1----:R-:W-:-:S04]  /*1080*/  SEL R8, R2, RZ, P0 ;  /* 0x000000ff02087207 */ /* 0x002fc80000000000 */
[----:B------:R-:W-:-:S13]  /*1090*/  ISETP.GE.AND P0, PT, R8, R3, PT ;  /* 0x000000030800720c */ /* 0x000fda0003f06270 */
[----:B--2---:R-:W-:Y:S05]  /*10a0*/  @P0 BRA `(.L_x_4) ;  /* 0x00000000003c0947 */ /* 0x004fea0003800000 */
[----:B------:R-:W-:-:S07]  /*10b0*/  IMAD.MOV.U32 R9, RZ, RZ, R3 ;  /* 0x000000ffff097224 */ /* 0x000fce00078e0003 */
.L_x_5:
[----:B------:R-:W-:-:S05]  /*10c0*/  IMAD.IADD R2, R9, 0x1, -R8 ;  /* 0x0000000109027824 */ /* 0x000fca00078e0a08 */
[----:B------:R-:W-:-:S04]  /*10d0*/  LEA.HI R3, R2, R2, RZ, 0x1 ;  /* 0x0000000202037211 */ /* 0x000fc800078f08ff */
[----:B------:R-:W-:-:S04]  /*10e0*/  LEA.HI.SX32 R10, R3, R8, 0x1f ;  /* 0x00000008030a7211 */ /* 0x000fc800078ffaff */
[----:B------:R-:W-:Y:S02]  /*10f0*/  LOP3.LUT R3, RZ, R10, RZ, 0x33, !PT ;  /* 0x0000000aff037212 */ /* 0x000fe400078e33ff */
[----:B------:R-:W-:-:S03]  /*1100*/  LEA R2, R10, UR6, 0x3 ;  /* 0x000000060a027c11 */ /* 0x000fc6000f8e18ff */
[----:B------:R-:W-:-:S05]  /*1110*/  IMAD.IADD R3, R4, 0x1, R3 ;  /* 0x0000000104037824 */ /* 0x000fca00078e0203 */
[----:B------:R-:W-:Y:S02]  /*1120*/  LEA R6, R3, UR5, 0x3 ;  /* 0x0000000503067c11 */ /* 0x000fe4000f8e18ff */
[----:B------:R-:W-:Y:S04]  /*1130*/  LDS.64 R2, [R2] ;  /* 0x0000000002027984 */ /* 0x000fe80000000a00 */
[----:B------:R-:W0:Y:S02]  /*1140*/  LDS.64 R6, [R6] ;  /* 0x0000000006067984 */ /* 0x000e240000000a00 */
[----:B0-----:R-:W-:-:S06]  /*1150*/  DSETP.GEU.AND P0, PT, R6, R2, PT ;  /* 0x000000020600722a */ /* 0x001fcc0003f0e000 */
[----:B------:R-:W-:-:S08]  /*1160*/  SEL R9, R9, R10, P0 ;  /* 0x0000000a09097207 */ /* 0x000fd00000000000 */
[----:B------:R-:W-:-:S05]  /*1170*/  @P0 VIADD R8, R10, 0x1 ;  /* 0x000000010a080836 */ /* 0x000fca0000000000 */
[----:B------:R-:W-:-:S13]  /*1180*/  ISETP.GE.AND P0, PT, R8, R9, PT ;  /* 0x000000090800720c */ /* 0x000fda0003f06270 */
[----:B------:R-:W-:Y:S05]  /*1190*/  @!P0 BRA `(.L_x_5) ;  /* 0xfffffffc00c88947 */ /* 0x000fea000383ffff */
.L_x_4:
[----:B------:R-:W-:Y:S05]  /*11a0*/  BSYNC.RECONVERGENT B0 ;  /* 0x0000000000007941 */ /* 0x000fea0003800200 */
.L_x_3:
[----:B------:R-:W-:Y:S01]  /*11b0*/  IMAD.IADD R4, R4, 0x1, -R8 ;  /* 0x0000000104047824 */ /* 0x000fe200078e0a08 */
[C---:B------:R-:W-:Y:S01]  /*11c0*/  LEA R9, R8.reuse, UR6, 0x3 ;  /* 0x0000000608097c11 */ /* 0x040fe2000f8e18ff */
[----:B------:R-:W-:Y:S01]  /*11d0*/  VIADD R3, R8, 0x1 ;  /* 0x0000000108037836 */ /* 0x000fe20000000000 */
[----:B------:R-:W-:Y:S02]  /*11e0*/  PLOP3.LUT P0, PT, PT, PT, PT, 0x8, 0x80 ;  /* 0x000000000080781c */ /* 0x000fe40003f0e170 */
[C---:B------:R-:W-:Y:S01]  /*11f0*/  LEA R7, R4.reuse, UR5, 0x3 ;  /* 0x0000000504077c11 */ /* 0x040fe2000f8e18ff */
[----:B------:R-:W-:Y:S01]  /*1200*/  LDS.64 R20, [R9] ;  /* 0x0000000009147984 */ /* 0x000fe20000000a00 */
[----:B------:R-:W-:-:S03]  /*1210*/  VIADD R4, R4, UR4 ;  /* 0x0000000404047c36 */ /* 0x000fc60008000000 */
[----:B------:R-:W0:Y:S01]  /*1220*/  LDS.64 R18, [R7] ;  /* 0x0000000007127984 */ /* 0x000e220000000a00 */
[C---:B------:R-:W-:Y:S01]  /*1230*/  VIADD R2, R4.reuse, 0x1 ;  /* 0x0000000104027836 */ /* 0x040fe20000000000 */
[----:B------:R-:W-:-:S13]  /*1240*/  ISETP.GE.AND P1, PT, R4, UR7, PT ;  /* 0x0000000704007c0c */ /* 0x000fda000bf26270 */
[----:B0-----:R-:W-:-:S06]  /*1250*/  @!P1 DSETP.GEU.AND P2, PT, R18, R20, PT ;  /* 0x000000141200922a */ /* 0x001fcc0003f4e000 */
[----:B------:R-:W-:-:S04]  /*1260*/  @!P1 ISETP.GE.OR P0, PT, R8, UR4, !P2 ;  /* 0x0000000408009c0c */ /* 0x000fc8000d706670 */
[----:B------:R-:W-:Y:S02]  /*1270*/  FSEL R16, R18, R20, P0 ;  /* 0x0000001412107208 */ /* 0x000fe40000000000 */
[----:B------:R-:W-:-:S07]  /*1280*/  FSEL R17, R19, R21, P0 ;  /* 0x0000001513117208 */ /* 0x000fce0000000000 */
[----:B------:R-:W-:Y:S01]  /*1290*/  @P0 LDS.64 R18, [R7+0x8] ;  /* 0x0000080007120984 */ /* 0x000fe20000000a00 */
[----:B------:R-:W-:Y:S02]  /*12a0*/  @!P0 IMAD.MOV R2, RZ, RZ, R4 ;  /* 0x000000ffff028224 */ /* 0x000fe400078e0204 */
[----:B------:R-:W-:Y:S01]  /*12b0*/  @P0 IMAD.MOV R3, RZ, RZ, R8 ;  /* 0x000000ffff030224 */ /* 0x000fe200078e0208 */
[----:B------:R-:W0:Y:S01]  /*12c0*/  @!P0 LDS.64 R20, [R9+0x8] ;  /* 0x0000080009148984 */ /* 0x000e220000000a00 */
[----:B------:R-:W-:Y:S01]  /*12d0*/  PLOP3.LUT P0, PT, PT, PT, PT, 0x8, 0x80 ;  /* 0x000000000080781c */ /* 0x000fe20003f0e170 */
[C---:B------:R-:W-:Y:S01]  /*12e0*/  VIADD R4, R2.reuse, 0x1 ;  /* 0x0000000102047836 */ /* 0x040fe20000000000 */
[----:B------:R-:W-:Y:S01]  /*12f0*/  ISETP.GE.AND P1, PT, R2, UR7, PT ;  /* 0x0000000702007c0c */ /* 0x000fe2000bf26270 */
[----:B------:R-:W-:-:S12]  /*1300*/  VIADD R6, R3, 0x1 ;  /* 0x0000000103067836 */ /* 0x000fd80000000000 */
[----:B0-----:R-:W-:-:S06]  /*1310*/  @!P1 DSETP.GEU.AND P2, PT, R18, R20, PT ;  /* 0x000000141200922a */ /* 0x001fcc0003f4e000 */
[----:B------:R-:W-:-:S04]  /*1320*/  @!P1 ISETP.GE.OR P0, PT, R3, UR4, !P2 ;  /* 0x0000000403009c0c */ /* 0x000fc8000d706670 */
[----:B------:R-:W-:Y:S02]  /*1330*/  FSEL R14, R18, R20, P0 ;  /* 0x00000014120e7208 */ /* 0x000fe40000000000 */
[----:B------:R-:W-:-:S07]  /*1340*/  FSEL R15, R19, R21, P0 ;  /* 0x00000015130f7208 */ /* 0x000fce0000000000 */
[----:B------:R-:W-:Y:S02]  /*1350*/  @P0 IMAD.MOV R6, RZ, RZ, R3 ;  /* 0x000000ffff060224 */ /* 0x000fe400078e0203 */
[----:B------:R-:W-:Y:S02]  /*1360*/  @!P0 IMAD.MOV R4, RZ, RZ, R2 ;  /* 0x000000ffff048224 */ /* 0x000fe400078e0202 */
[C---:B------:R-:W-:Y:S01]  /*1370*/  VIADD R8, R6.reuse, 0x1 ;  /* 0x0000000106087836 */ /* 0x040fe20000000000 */
[----:B------:R-:W-:Y:S01]  /*1380*/  @!P0 LEA R2, R6, UR6, 0x3 ;  /* 0x0000000606028c11 */ /* 0x000fe2000f8e18ff */
[C---:B------:R-:W-:Y:S01]  /*1390*/  VIADD R7, R4.reuse, 0x1 ;  /* 0x0000000104077836 */ /* 0x040fe20000000000 */
[C---:B------:R-:W-:Y:S02]  /*13a0*/  @P0 LEA R3, R4.reuse, UR6, 0x3 ;  /* 0x0000000604030c11 */ /* 0x040fe4000f8e18ff */
[----:B------:R-:W-:Y:S01]  /*13b0*/  ISETP.GE.AND P1, PT, R4, UR7, PT ;  /* 0x0000000704007c0c */ /* 0x000fe2000bf26270 */
[----:B------:R-:W-:Y:S04]  /*13c0*/  @!P0 LDS.64 R20, [R2] ;  /* 0x0000000002148984 */ /* 0x000fe80000000a00 */
[----:B------:R-:W0:Y:S01]  /*13d0*/  @P0 LDS.64 R18, [R3] ;  /* 0x0000000003120984 */ /* 0x000e220000000a00 */
[----:B------:R-:W-:-:S07]  /*13e0*/  PLOP3.LUT P0, PT, PT, PT, PT, 0x8, 0x80 ;  /* 0x000000000080781c */ /* 0x000fce0003f0e170 */
        /* <DEDUP_REMOVED lines=61> */
[----:B------:R-:W-:-:S03]  /*17c0*/  @!P0 IMAD.MOV R22, RZ, RZ, R4 ;  /* 0x000000ffff168224 */ /* 0x000fc600078e0204 */
[----:B------:R-:W-:Y:S02]  /*17d0*/  @!P0 LEA R4, R24, UR6, 0x3 ;  /* 0x0000000618048c11 */ /* 0x000fe4000f8e18ff */
[----:B------:R-:W-:-:S03]  /*17e0*/  @P0 LEA R23, R22, UR6, 0x3 ;  /* 0x0000000616170c11 */ /* 0x000fc6000f8e18ff */
[----:B------:R-:W-:Y:S04]  /*17f0*/  @!P0 LDS.64 R20, [R4] ;  /* 0x0000000004148984 */ /* 0x000fe80000000a00 */
[----:B------:R-:W0:Y:S01]  /*1800*/  @P0 LDS.64 R18, [R23] ;  /* 0x0000000017120984 */ /* 0x000e220000000a00 */
[----:B------:R-:W-:Y:S01]  /*1810*/  BAR.SYNC.DEFER_BLOCKING 0x0 ;  /* 0x0000000000007b1d */ /* 0x000fe20000010000 */
[----:B------:R-:W-:-:S05]  /*1820*/  ISETP.GE.AND P0, PT, R24, UR4, PT ;  /* 0x0000000418007c0c */ /* 0x000fca000bf06270 */
[----:B0-----:R-:W-:-:S06]  /*1830*/  DSETP.GEU.AND P1, PT, R18, R20, PT ;  /* 0x000000141200722a */ /* 0x001fcc0003f2e000 */
[-C--:B------:R-:W-:Y:S02]  /*1840*/  FSEL R25, R18, R20.reuse, !P1 ;  /* 0x0000001412197208 */ /* 0x080fe40004800000 */
[C---:B------:R-:W-:Y:S02]  /*1850*/  FSEL R27, R19.reuse, R21, !P1 ;  /* 0x00000015131b7208 */ /* 0x040fe40004800000 */
[----:B------:R-:W-:Y:S02]  /*1860*/  ISETP.GE.AND P1, PT, R22, UR7, PT ;  /* 0x0000000716007c0c */ /* 0x000fe4000bf26270 */
[----:B------:R-:W-:Y:S02]  /*1870*/  FSEL R25, R18, R25, P0 ;  /* 0x0000001912197208 */ /* 0x000fe40000000000 */
[----:B------:R-:W-:Y:S02]  /*1880*/  FSEL R19, R19, R27, P0 ;  /* 0x0000001b13137208 */ /* 0x000fe40000000000 */
[----:B------:R-:W-:-:S02]  /*1890*/  FSEL R18, R25, R20, !P1 ;  /* 0x0000001419127208 */ /* 0x000fc40004800000 */
[----:B------:R-:W-:Y:S01]  /*18a0*/  FSEL R19, R19, R21, !P1 ;  /* 0x0000001513137208 */ /* 0x000fe20004800000 */
[----:B------:R-:W-:Y:S06]  /*18b0*/  BRA.U !UP0, `(.L_x_6) ;  /* 0x0000000108f87547 */ /* 0x000fec000b800000 */
[----:B------:R-:W0:Y:S01]  /*18c0*/  S2R R22, SR_LANEID ;  /* 0x0000000000167919 */ /* 0x000e220000000000 */
[----:B------:R-:W-:Y:S01]  /*18d0*/  LOP3.LUT R5, R5, 0x1f00, RZ, 0xc0, !PT ;  /* 0x00001f0005057812 */ /* 0x000fe200078ec0ff */
[----:B------:R-:W1:Y:S04]  /*18e0*/  LDCU.64 UR4, c[0x0][0x3a0] ;  /* 0x00007400ff0477ac */ /* 0x000e680008000a00 */
[----:B0-----:R-:W-:-:S05]  /*18f0*/  IMAD R4, R22, 0x8, R5 ;  /* 0x0000000816047824 */ /* 0x001fca00078e0205 */
[----:B------:R-:W-:Y:S01]  /*1900*/  LEA.HI.SX32 R20, R4, R4, 0x1b ;  /* 0x0000000404147211 */ /* 0x000fe200078fdaff */
[----:B------:R-:W-:-:S03]  /*1910*/  IMAD R4, R22, -0x7, R4 ;  /* 0xfffffff916047824 */ /* 0x000fc600078e0204 */
[----:B------:R-:W-:Y:S01]  /*1920*/  LEA R21, R20, UR6, 0x3 ;  /* 0x0000000614157c11 */ /* 0x000fe2000f8e18ff */
[C---:B------:R-:W-:Y:S01]  /*1930*/  VIADD R23, R4.reuse, 0x20 ;  /* 0x0000002004177836 */ /* 0x040fe20000000000 */
[CC--:B------:R-:W-:Y:S01]  /*1940*/  LEA.HI.SX32 R20, R4.reuse, R4.reuse, 0x1b ;  /* 0x0000000404147211 */ /* 0x0c0fe200078fdaff */
[C---:B------:R-:W-:Y:S02]  /*1950*/  VIADD R25, R4.reuse, 0x40 ;  /* 0x0000004004197836 */ /* 0x040fe40000000000 */
[----:B------:R0:W-:Y:S01]  /*1960*/  STS.64 [R21], R16 ;  /* 0x0000001015007388 */ /* 0x0001e20000000a00 */
[-C--:B------:R-:W-:Y:S02]  /*1970*/  LEA.HI.SX32 R23, R23, R4.reuse, 0x1b ;  /* 0x0000000417177211 */ /* 0x080fe400078fdaff */
[----:B------:R-:W-:Y:S01]  /*1980*/  LEA.HI.SX32 R25, R25, R4, 0x1b ;  /* 0x0000000419197211 */ /* 0x000fe200078fdaff */
[----:B------:R2:W-:Y:S04]  /*1990*/  STS.64 [R21+0x8], R14 ;  /* 0x0000080e15007388 */ /* 0x0005e80000000a00 */
[----:B------:R3:W-:Y:S04]  /*19a0*/  STS.64 [R21+0x10], R12 ;  /* 0x0000100c15007388 */ /* 0x0007e80000000a00 */
[----:B------:R4:W-:Y:S01]  /*19b0*/  STS.64 [R21+0x18], R10 ;  /* 0x0000180a15007388 */ /* 0x0009e20000000a00 */
[----:B0-----:R-:W-:-:S03]  /*19c0*/  VIADD R17, R4, 0x60 ;  /* 0x0000006004117836 */ /* 0x001fc60000000000 */
[----:B------:R0:W-:Y:S01]  /*19d0*/  STS.64 [R21+0x20], R8 ;  /* 0x0000200815007388 */ /* 0x0001e20000000a00 */
[C---:B--2---:R-:W-:Y:S01]  /*19e0*/  VIADD R15, R4.reuse, 0x80 ;  /* 0x00000080040f7836 */ /* 0x044fe20000000000 */
[-C--:B------:R-:W-:Y:S01]  /*19f0*/  LEA.HI.SX32 R17, R17, R4.reuse, 0x1b ;  /* 0x0000000411117211 */ /* 0x080fe200078fdaff */
[C---:B---3--:R-:W-:Y:S01]  /*1a00*/  VIADD R13, R4.reuse, 0xa0 ;  /* 0x000000a0040d7836 */ /* 0x048fe20000000000 */
[----:B------:R2:W-:Y:S02]  /*1a10*/  STS.64 [R21+0x28], R6 ;  /* 0x0000280615007388 */ /* 0x0005e40000000a00 */
[-C--:B------:R-:W-:Y:S01]  /*1a20*/  LEA.HI.SX32 R15, R15, R4.reuse, 0x1b ;  /* 0x000000040f0f7211 */ /* 0x080fe200078fdaff */
[C---:B----4-:R-:W-:Y:S01]  /*1a30*/  VIADD R11, R4.reuse, 0xc0 ;  /* 0x000000c0040b7836 */ /* 0x050fe20000000000 */
[-C--:B------:R-:W-:Y:S01]  /*1a40*/  LEA.HI.SX32 R13, R13, R4.reuse, 0x1b ;  /* 0x000000040d0d7211 */ /* 0x080fe200078fdaff */
[----:B------:R3:W-:Y:S01]  /*1a50*/  STS.64 [R21+0x30], R2 ;  /* 0x0000300215007388 */ /* 0x0007e20000000a00 */
[----:B------:R-:W-:Y:S01]  /*1a60*/  LEA R10, R17, UR6, 0x3 ;  /* 0x00000006110a7c11 */ /* 0x000fe2000f8e18ff */
[----:B0-----:R-:W-:Y:S01]  /*1a70*/  VIADD R9, R4, 0xe0 ;  /* 0x000000e004097836 */ /* 0x001fe20000000000 */
[----:B------:R-:W-:Y:S01]  /*1a80*/  LEA.HI.SX32 R11, R11, R4, 0x1b ;  /* 0x000000040b0b7211 */ /* 0x000fe200078fdaff */
[----:B------:R0:W-:Y:S01]  /*1a90*/  STS.64 [R21+0x38], R18 ;  /* 0x0000381215007388 */ /* 0x0001e20000000a00 */
[----:B------:R-:W-:-:S02]  /*1aa0*/  LEA R8, R25, UR6, 0x3 ;  /* 0x0000000619087c11 */ /* 0x000fc4000f8e18ff */
[----:B------:R-:W-:Y:S02]  /*1ab0*/  LEA.HI.SX32 R9, R9, R4, 0x1b ;  /* 0x0000000409097211 */ /* 0x000fe400078fdaff */
[----:B--2---:R-:W-:Y:S01]  /*1ac0*/  LEA R6, R23, UR6, 0x3 ;  /* 0x0000000617067c11 */ /* 0x004fe2000f8e18ff */
[----:B------:R-:W-:Y:S01]  /*1ad0*/  NOP ;  /* 0x0000000000007918 */ /* 0x000fe20000000000 */
[----:B---3--:R-:W-:-:S04]  /*1ae0*/  LEA R2, R20, UR6, 0x3 ;  /* 0x0000000614027c11 */ /* 0x008fc8000f8e18ff */
[----:B------:R-:W2:Y:S01]  /*1af0*/  LDS.64 R6, [R6+0x100] ;  /* 0x0001000006067984 */ /* 0x000ea20000000a00 */
[----:B------:R-:W-:Y:S01]  /*1b00*/  LEA R12, R15, UR6, 0x3 ;  /* 0x000000060f0c7c11 */ /* 0x000fe2000f8e18ff */
[----:B0-----:R-:W-:Y:S01]  /*1b10*/  IMAD.U32 R21, RZ, RZ, UR24 ;  /* 0x00000018ff157e24 */ /* 0x001fe2000f8e00ff */
[----:B------:R-:W-:Y:S02]  /*1b20*/  LEA R14, R13, UR6, 0x3 ;  /* 0x000000060d0e7c11 */ /* 0x000fe4000f8e18ff */
[----:B------:R-:W-:Y:S01]  /*1b30*/  LEA R16, R11, UR6, 0x3 ;  /* 0x000000060b107c11 */ /* 0x000fe2000f8e18ff */
[----:B------:R-:W0:Y:S01]  /*1b40*/  LDS.64 R2, [R2] ;  /* 0x0000000002027984 */ /* 0x000e220000000a00 */
[----:B------:R-:W-:Y:S02]  /*1b50*/  LEA R18, R9, UR6, 0x3 ;  /* 0x0000000609127c11 */ /* 0x000fe4000f8e18ff */
[----:B------:R-:W-:Y:S01]  /*1b60*/  LOP3.LUT R4, R5, 0x1f, R0, 0xf8, !PT ;  /* 0x0000001f05047812 */ /* 0x000fe200078ef800 */
[----:B------:R-:W3:Y:S01]  /*1b70*/  LDS.64 R8, [R8+0x200] ;  /* 0x0002000008087984 */ /* 0x000ee20000000a00 */
[----:B------:R-:W-:-:S03]  /*1b80*/  IMAD.MOV.U32 R5, RZ, RZ, RZ ;  /* 0x000000ffff057224 */ /* 0x000fc600078e00ff */
[----:B------:R-:W4:Y:S01]  /*1b90*/  LDS.64 R10, [R10+0x300] ;  /* 0x000300000a0a7984 */ /* 0x000f220000000a00 */
[----:B------:R-:W-:-:S03]  /*1ba0*/  IMAD.WIDE.U32 R4, R21, 0x800, R4 ;  /* 0x0000080015047825 */ /* 0x000fc600078e0004 */
[----:B------:R-:W5:Y:S01]  /*1bb0*/  LDS.64 R12, [R12+0x400] ;  /* 0x000400000c0c7984 */ /* 0x000f620000000a00 */
[----:B-1----:R-:W-:-:S03]  /*1bc0*/  LEA R20, P0, R4, UR4, 0x3 ;  /* 0x0000000404147c11 */ /* 0x002fc6000f8018ff */
[----:B------:R-:W1:Y:S01]  /*1bd0*/  LDS.64 R14, [R14+0x500] ;  /* 0x000500000e0e7984 */ /* 0x000e620000000a00 */
[----:B------:R-:W-:-:S03]  /*1be0*/  LEA.HI.X R21, R4, UR5, R5, 0x3, P0 ;  /* 0x0000000504157c11 */ /* 0x000fc600080f1c05 */
[----:B------:R-:W1:Y:S04]  /*1bf0*/  LDS.64 R16, [R16+0x600] ;  /* 0x0006000010107984 */ /* 0x000e680000000a00 */
[----:B------:R-:W1:Y:S04]  /*1c00*/  LDS.64 R18, [R18+0x700] ;  /* 0x0007000012127984 */ /* 0x000e680000000a00 */
[----:B--2---:R-:W-:Y:S04]  /*1c10*/  STG.E.64 desc[UR14][R20.64+0x100], R6 ;  /* 0x0001000614007986 */ /* 0x004fe8000c101b0e */
[----:B0-----:R-:W-:Y:S04]  /*1c20*/  STG.E.64 desc[UR14][R20.64], R2 ;  /* 0x0000000214007986 */ /* 0x001fe8000c101b0e */
[----:B---3--:R-:W-:Y:S04]  /*1c30*/  STG.E.64 desc[UR14][R20.64+0x200], R8 ;  /* 0x0002000814007986 */ /* 0x008fe8000c101b0e */
[----:B----4-:R-:W-:Y:S04]  /*1c40*/  STG.E.64 desc[UR14][R20.64+0x300], R10 ;  /* 0x0003000a14007986 */ /* 0x010fe8000c101b0e */
[----:B-----5:R-:W-:Y:S04]  /*1c50*/  STG.E.64 desc[UR14][R20.64+0x400], R12 ;  /* 0x0004000c14007986 */ /* 0x020fe8000c101b0e */
[----:B-1----:R-:W-:Y:S04]  /*1c60*/  STG.E.64 desc[UR14][R20.64+0x500], R14 ;  /* 0x0005000e14007986 */ /* 0x002fe8000c101b0e */
[----:B------:R-:W-:Y:S04]  /*1c70*/  STG.E.64 desc[UR14][R20.64+0x600], R16 ;  /* 0x0006001014007986 */ /* 0x000fe8000c101b0e */
[----:B------:R-:W-:Y:S01]  /*1c80*/  STG.E.64 desc[UR14][R20.64+0x700], R18 ;  /* 0x0007001214007986 */ /* 0x000fe2000c101b0e */
[----:B------:R-:W-:Y:S05]  /*1c90*/  EXIT ;  /* 0x000000000000794d */ /* 0x000fea0003800000 */
.L_x_6:
[----:B------:R-:W0:Y:S01]  /*1ca0*/  S2R R4, SR_LANEID ;  /* 0x0000000000047919 */ /* 0x000e220000000000 */
[----:B------:R-:W-:Y:S01]  /*1cb0*/  LOP3.LUT R5, R5, 0x1f00, RZ, 0xc0, !PT ;  /* 0x00001f0005057812 */ /* 0x000fe200078ec0ff */
[----:B------:R-:W1:Y:S04]  /*1cc0*/  LDCU.64 UR4, c[0x0][0x388] ;  /* 0x00007100ff0477ac */ /* 0x000e680008000a00 */
[----:B0-----:R-:W-:-:S04]  /*1cd0*/  IMAD R21, R4, 0x8, R5 ;  /* 0x0000000804157824 */ /* 0x001fc800078e0205 */
[----:B------:R-:W-:Y:S01]  /*1ce0*/  IMAD R4, R4, -0x7, R21 ;  /* 0xfffffff904047824 */ /* 0x000fe200078e0215 */
[----:B------:R-:W-:-:S03]  /*1cf0*/  LEA.HI.SX32 R20, R21, R21, 0x1b ;  /* 0x0000001515147211 */ /* 0x000fc600078fdaff */
[----:B------:R-:W-:Y:S01]  /*1d00*/  VIADD R21, R4, 0x20 ;  /* 0x0000002004157836 */ /* 0x000fe20000000000 */
[----:B------:R-:W-:Y:S01]  /*1d10*/  LEA R23, R20, UR6, 0x3 ;  /* 0x0000000614177c11 */ /* 0x000fe2000f8e18ff */
[C---:B------:R-:W-:Y:S01]  /*1d20*/  VIADD R25, R4.reuse, 0x40 ;  /* 0x0000004004197836 */ /* 0x040fe20000000000 */
[-C--:B------:R-:W-:Y:S02]  /*1d30*/  LEA.HI.SX32 R20, R4, R4.reuse, 0x1b ;  /* 0x0000000404147211 */ /* 0x080fe400078fdaff */
[-C--:B------:R-:W-:Y:S01]  /*1d40*/  LEA.HI.SX32 R21, R21, R4.reuse, 0x1b ;  /* 0x0000000415157211 */ /* 0x080fe200078fdaff */
[----:B------:R0:W-:Y:S01]  /*1d50*/  STS.64 [R23], R16 ;  /* 0x0000001017007388 */ /* 0x0001e20000000a00 */
[----:B------:R-:W-:-:S03]  /*1d60*/  LEA.HI.SX32 R25, R25, R4, 0x1b ;  /* 0x0000000419197211 */ /* 0x000fc600078fdaff */
[----:B------:R2:W-:Y:S04]  /*1d70*/  STS.64 [R23+0x8], R14 ;  /* 0x0000080e17007388 */ /* 0x0005e80000000a00 */
[----:B------:R3:W-:Y:S04]  /*1d80*/  STS.64 [R23+0x10], R12 ;  /* 0x0000100c17007388 */ /* 0x0007e80000000a00 */
[----:B------:R4:W-:Y:S01]  /*1d90*/  STS.64 [R23+0x18], R10 ;  /* 0x0000180a17007388 */ /* 0x0009e20000000a00 */
[C---:B0-----:R-:W-:Y:S01]  /*1da0*/  VIADD R17, R4.reuse, 0x60 ;  /* 0x0000006004117836 */ /* 0x041fe20000000000 */
[----:B------:R-:W-:Y:S01]  /*1db0*/  LEA R16, R21, UR6, 0x3 ;  /* 0x0000000615107c11 */ /* 0x000fe2000f8e18ff */
[----:B------:R-:W-:Y:S01]  /*1dc0*/  IMAD.MOV.U32 R21, RZ, RZ, RZ ;  /* 0x000000ffff157224 */ /* 0x000fe200078e00ff */
[----:B------:R0:W-:Y:S01]  /*1dd0*/  STS.64 [R23+0x20], R8 ;  /* 0x0000200817007388 */ /* 0x0001e20000000a00 */
[C---:B--2---:R-:W-:Y:S01]  /*1de0*/  VIADD R15, R4.reuse, 0x80 ;  /* 0x00000080040f7836 */ /* 0x044fe20000000000 */
[-C--:B------:R-:W-:Y:S01]  /*1df0*/  LEA.HI.SX32 R17, R17, R4.reuse, 0x1b ;  /* 0x0000000411117211 */ /* 0x080fe200078fdaff */
[C---:B---3--:R-:W-:Y:S01]  /*1e00*/  VIADD R13, R4.reuse, 0xa0 ;  /* 0x000000a0040d7836 */ /* 0x048fe20000000000 */
[----:B------:R-:W-:Y:S02]  /*1e10*/  STS.64 [R23+0x28], R6 ;  /* 0x0000280617007388 */ /* 0x000fe40000000a00 */
[-C--:B------:R-:W-:Y:S01]  /*1e20*/  LEA.HI.SX32 R15, R15, R4.reuse, 0x1b ;  /* 0x000000040f0f7211 */ /* 0x080fe200078fdaff */
[C---:B----4-:R-:W-:Y:S01]  /*1e30*/  VIADD R11, R4.reuse, 0xc0 ;  /* 0x000000c0040b7836 */ /* 0x050fe20000000000 */
[-C--:B------:R-:W-:Y:S01]  /*1e40*/  LEA.HI.SX32 R13, R13, R4.reuse, 0x1b ;  /* 0x000000040d0d7211 */ /* 0x080fe200078fdaff */
[----:B------:R-:W-:Y:S01]  /*1e50*/  STS.64 [R23+0x30], R2 ;  /* 0x0000300217007388 */ /* 0x000fe20000000a00 */
[----:B------:R-:W-:Y:S01]  /*1e60*/  LEA R14, R25, UR6, 0x3 ;  /* 0x00000006190e7c11 */ /* 0x000fe2000f8e18ff */
[----:B0-----:R-:W-:Y:S01]  /*1e70*/  VIADD R9, R4, 0xe0 ;  /* 0x000000e004097836 */ /* 0x001fe20000000000 */
[-C--:B------:R-:W-:Y:S01]  /*1e80*/  LEA.HI.SX32 R11, R11, R4.reuse, 0x1b ;  /* 0x000000040b0b7211 */ /* 0x080fe200078fdaff */
[----:B------:R0:W-:Y:S01]  /*1e90*/  STS.64 [R23+0x38], R18 ;  /* 0x0000381217007388 */ /* 0x0001e20000000a00 */
[----:B------:R-:W-:Y:S01]  /*1ea0*/  LEA R12, R17, UR6, 0x3 ;  /* 0x00000006110c7c11 */ /* 0x000fe2000f8e18ff */
[----:B------:R-:W-:Y:S01]  /*1eb0*/  NOP ;  /* 0x0000000000007918 */ /* 0x000fe20000000000 */
[----:B------:R-:W-:Y:S01]  /*1ec0*/  LEA.HI.SX32 R9, R9, R4, 0x1b ;  /* 0x0000000409097211 */ /* 0x000fe200078fdaff */
[----:B------:R-:W2:Y:S01]  /*1ed0*/  LDS.64 R16, [R16+0x100] ;  /* 0x0001000010107984 */ /* 0x000ea20000000a00 */
[----:B------:R-:W-:-:S02]  /*1ee0*/  LEA R10, R15, UR6, 0x3 ;  /* 0x000000060f0a7c11 */ /* 0x000fc4000f8e18ff */
[----:B0-----:R-:W-:Y:S01]  /*1ef0*/  LEA R18, R20, UR6, 0x3 ;  /* 0x0000000614127c11 */ /* 0x001fe2000f8e18ff */
[----:B------:R-:W0:Y:S01]  /*1f00*/  LDS.64 R14, [R14+0x200] ;  /* 0x000200000e0e7984 */ /* 0x000e220000000a00 */
[----:B------:R-:W-:Y:S01]  /*1f10*/  LEA R8, R13, UR6, 0x3 ;  /* 0x000000060d087c11 */ /* 0x000fe2000f8e18ff */
[----:B------:R-:W-:Y:S01]  /*1f20*/  IMAD.U32 R23, RZ, RZ, UR24 ;  /* 0x00000018ff177e24 */ /* 0x000fe2000f8e00ff */
[----:B------:R-:W-:Y:S01]  /*1f30*/  LEA R6, R11, UR6, 0x3 ;  /* 0x000000060b067c11 */ /* 0x000fe2000f8e18ff */
[----:B------:R-:W3:Y:S01]  /*1f40*/  LDS.64 R12, [R12+0x300] ;  /* 0x000300000c0c7984 */ /* 0x000ee20000000a00 */
[----:B------:R-:W-:Y:S02]  /*1f50*/  LEA R2, R9, UR6, 0x3 ;  /* 0x0000000609027c11 */ /* 0x000fe4000f8e18ff */
[----:B------:R-:W-:Y:S01]  /*1f60*/  LOP3.LUT R20, R0, 0x1f, RZ, 0xc0, !PT ;  /* 0x0000001f00147812 */ /* 0x000fe200078ec0ff */
[----:B------:R-:W4:Y:S04]  /*1f70*/  LDS.64 R18, [R18] ;  /* 0x0000000012127984 */ /* 0x000f280000000a00 */
[----:B------:R-:W5:Y:S01]  /*1f80*/  LDS.64 R10, [R10+0x400] ;  /* 0x000400000a0a7984 */ /* 0x000f620000000a00 */
[----:B------:R-:W-:-:S03]  /*1f90*/  IMAD.WIDE.U32 R20, R23, 0x800, R20 ;  /* 0x0000080017147825 */ /* 0x000fc600078e0014 */
[----:B------:R-:W5:Y:S01]  /*1fa0*/  LDS.64 R8, [R8+0x500] ;  /* 0x0005000008087984 */ /* 0x000f620000000a00 */
[----:B------:R-:W-:-:S03]  /*1fb0*/  IADD3 R5, P0, PT, R5, R20, RZ ;  /* 0x0000001405057210 */ /* 0x000fc60007f1e0ff */
[----:B------:R-:W5:Y:S02]  /*1fc0*/  LDS.64 R6, [R6+0x600] ;  /* 0x0006000006067984 */ /* 0x000f640000000a00 */
[----:B------:R-:W-:Y:S02]  /*1fd0*/  IMAD.X R20, RZ, RZ, R21, P0 ;  /* 0x000000ffff147224 */ /* 0x000fe400000e0615 */
[----:B------:R-:W5:Y:S01]  /*1fe0*/  LDS.64 R2, [R2+0x700] ;  /* 0x0007000002027984 */ /* 0x000f620000000a00 */
[----:B-1----:R-:W-:-:S04]  /*1ff0*/  LEA R4, P0, R5, UR4, 0x3 ;  /* 0x0000000405047c11 */ /* 0x002fc8000f8018ff */
[----:B------:R-:W-:-:S05]  /*2000*/  LEA.HI.X R5, R5, UR5, R20, 0x3, P0 ;  /* 0x0000000505057c11 */ /* 0x000fca00080f1c14 */
[----:B--2---:R-:W-:Y:S04]  /*2010*/  STG.E.64 desc[UR14][R4.64+0x100], R16 ;  /* 0x0001001004007986 */ /* 0x004fe8000c101b0e */
[----:B0-----:R-:W-:Y:S04]  /*2020*/  STG.E.64 desc[UR14][R4.64+0x200], R14 ;  /* 0x0002000e04007986 */ /* 0x001fe8000c101b0e */
[----:B---3--:R-:W-:Y:S04]  /*2030*/  STG.E.64 desc[UR14][R4.64+0x300], R12 ;  /* 0x0003000c04007986 */ /* 0x008fe8000c101b0e */
[----:B----4-:R-:W-:Y:S04]  /*2040*/  STG.E.64 desc[UR14][R4.64], R18 ;  /* 0x0000001204007986 */ /* 0x010fe8000c101b0e */
[----:B-----5:R-:W-:Y:S04]  /*2050*/  STG.E.64 desc[UR14][R4.64+0x400], R10 ;  /* 0x0004000a04007986 */ /* 0x020fe8000c101b0e */
[----:B------:R-:W-:Y:S04]  /*2060*/  STG.E.64 desc[UR14][R4.64+0x500], R8 ;  /* 0x0005000804007986 */ /* 0x000fe8000c101b0e */
[----:B------:R-:W-:Y:S04]  /*2070*/  STG.E.64 desc[UR14][R4.64+0x600], R6 ;  /* 0x0006000604007986 */ /* 0x000fe8000c101b0e */
[----:B------:R-:W-:Y:S01]  /*2080*/  STG.E.64 desc[UR14][R4.64+0x700], R2 ;  /* 0x0007000204007986 */ /* 0x000fe2000c101b0e */
[----:B------:R-:W-:Y:S05]  /*2090*/  EXIT ;  /* 0x000000000000794d */ /* 0x000fea0003800000 */
.L_x_0:
        /* <DEDUP_REMOVED lines=9> */
[----:B------:R-:W-:Y:S02]  /*2130*/  UIADD3 UR4, UP0, UPT, URZ, -UR8, URZ ;  /* 0x80000008ff047290 */ /* 0x000fe4000ff1e0ff */
[----:B------:R-:W-:Y:S02]  /*2140*/  USHF.L.U64.HI UR13, UR8, 0xa, UR9 ;  /* 0x0000000a080d7899 */ /* 0x000fe40008010209 */
[----:B------:R-:W-:Y:S01]  /*2150*/  USHF.L.U32 UR12, UR8, 0xa, URZ ;  /* 0x0000000a080c7899 */ /* 0x000fe200080006ff */
[----:B------:R-:W-:Y:S01]  /*2160*/  BSSY.RECONVERGENT B0, `(.L_x_7) ;  /* 0x000010c000007945 */ /* 0x000fe20003800200 */
[----:B------:R-:W-:Y:S01]  /*2170*/  ULOP3.LUT UR5, UR4, UR24, URZ, 0xc0, !UPT ;  /* 0x0000001804057292 */ /* 0x000fe2000f8ec0ff */
[----:B------:R-:W-:-:S03]  /*2180*/  ACQBULK ;  /* 0x000000000000782e */ /* 0x000fc60000000000 */
[----:B------:R-:W-:Y:S02]  /*2190*/  USHF.L.U32 UR17, UR5, 0xb, URZ ;  /* 0x0000000b05117899 */ /* 0x000fe400080006ff */
[----:B------:R-:W-:Y:S02]  /*21a0*/  UIADD3.X UR9, UPT, UPT, URZ, ~UR9, URZ, UP0, !UPT ;  /* 0x80000009ff097290 */ /* 0x000fe400087fe4ff */
[----:B------:R-:W-:Y:S02]  /*21b0*/  ULOP3.LUT UR4, UR4, UR24, URZ, 0xfc, !UPT ;  /* 0x0000001804047292 */ /* 0x000fe4000f8efcff */
[----:B------:R-:W-:Y:S02]  /*21c0*/  USHF.L.U64.HI UR16, UR5, 0xb, URZ ;  /* 0x0000000b05107899 */ /* 0x000fe400080102ff */
[----:B-1----:R-:W-:-:S04]  /*21d0*/  UIADD3 UR20, UP0, UPT, -UR17, UR6, URZ ;  /* 0x0000000611147290 */ /* 0x002fc8000ff1e1ff */
[----:B------:R-:W-:Y:S02]  /*21e0*/  UIADD3.X UR21, UPT, UPT, ~UR16, UR7, URZ, UP0, !UPT ;  /* 0x0000000710157290 */ /* 0x000fe400087fe5ff */
[----:B------:R-:W-:Y:S02]  /*21f0*/  UISETP.NE.U32.AND UP0, UPT, UR4, -0x1, UPT ;  /* 0xffffffff0400788c */ /* 0x000fe4000bf05070 */
[----:B------:R-:W-:Y:S02]  /*2200*/  UIADD3 UR6, UP1, UPT, UR24, -UR5, URZ ;  /* 0x8000000518067290 */ /* 0x000fe4000ff3e0ff */
[----:B------:R-:W-:Y:S02]  /*2210*/  ULOP3.LUT UR12, UR12, 0xfffff800, URZ, 0xc0, !UPT ;  /* 0xfffff8000c0c7892 */ /* 0x000fe4000f8ec0ff */
[----:B------:R-:W-:Y:S02]  /*2220*/  UIADD3.X UR8, UPT, UPT, URZ, -0x1, URZ, UP1, !UPT ;  /* 0xffffffffff087890 */ /* 0x000fe40008ffe4ff */
[----:B------:R-:W-:-:S02]  /*2230*/  UISETP.NE.U32.AND UP1, UPT, UR6, -0x1, UPT ;  /* 0xffffffff0600788c */ /* 0x000fc4000bf25070 */
[----:B------:R-:W-:Y:S02]  /*2240*/  UISETP.GT.U32.AND UP2, UPT, UR20, UR12, UPT ;  /* 0x0000000c1400728c */ /* 0x000fe4000bf44070 */
[----:B------:R-:W-:Y:S02]  /*2250*/  UISETP.NE.AND.EX UP3, UPT, UR8, -0x1, UPT, UP1 ;  /* 0xffffffff0800788c */ /* 0x000fe4000bf65310 */
[----:B---3--:R-:W-:Y:S01]  /*2260*/  UPRMT UR23, UR10, 0x8880, URZ ;  /* 0x000088800a177896 */ /* 0x008fe200080000ff */
[----:B------:R-:W-:Y:S01]  /*2270*/  UMOV UR7, 0x7ff ;  /* 0x000007ff00077882 */ /* 0x000fe20000000000 */
[----:B------:R-:W-:Y:S02]  /*2280*/  UISETP.GT.U32.AND.EX UP2, UPT, UR21, UR13, UPT, UP2 ;  /* 0x0000000d1500728c */ /* 0x000fe4000bf44120 */
[----:B------:R-:W-:Y:S02]  /*2290*/  USHF.L.U32 UR19, UR6, 0xb, URZ ;  /* 0x0000000b06137899 */ /* 0x000fe400080006ff */
[----:B------:R-:W-:-:S02]  /*22a0*/  USEL UR22, UR7, 0x800, !UP3 ;  /* 0x0000080007167887 */ /* 0x000fc4000d800000 */
[----:B------:R-:W-:Y:S02]  /*22b0*/  USHF.L.U64.HI UR18, UR6, 0xb, UR8 ;  /* 0x0000000b06127899 */ /* 0x000fe40008010208 */
[----:B------:R-:W-:Y:S02]  /*22c0*/  USEL UR8, UR20, UR12, UP2 ;  /* 0x0000000c14087287 */ /* 0x000fe40009000000 */
[----:B------:R-:W-:Y:S02]  /*22d0*/  UISETP.NE.AND.EX UP0, UPT, UR9, -0x1, UPT, UP0 ;  /* 0xffffffff0900788c */ /* 0x000fe4000bf05300 */
[----:B------:R-:W-:Y:S02]  /*22e0*/  USEL UR9, UR21, UR13, UP2 ;  /* 0x0000000d15097287 */ /* 0x000fe40009000000 */
[----:B------:R-:W-:Y:S02]  /*22f0*/  UIADD3 UR8, UP2, UPT, UR8, -UR12, URZ ;  /* 0x8000000c08087290 */ /* 0x000fe4000ff5e0ff */
[----:B------:R-:W-:-:S02]  /*2300*/  UISETP.LT.U32.AND UP1, UPT, UR12, UR20, UPT ;  /* 0x000000140c00728c */ /* 0x000fc4000bf21070 */
        /* <DEDUP_REMOVED lines=8> */
[----:B------:R-:W-:Y:S02]  /*2390*/  UIADD3 UR5, UP4, UP5, -UR10, UR22, UR19 ;  /* 0x000000160a057290 */ /* 0x000fe4000fd9e113 */
[----:B------:R-:W-:Y:S02]  /*23a0*/  UIADD3.X UR7, UPT, UPT, UR27, ~UR16, URZ, UP3, !UPT ;  /* 0x800000101b077290 */ /* 0x000fe40009ffe4ff */
[----:B------:R-:W-:Y:S02]  /*23b0*/  UIADD3 UR6, UP3, UPT, -UR11, UR19, URZ ;  /* 0x000000130b067290 */ /* 0x000fe4000ff7e1ff */
[----:B------:R-:W-:-:S02]  /*23c0*/  UIADD3.X UR4, UPT, UPT, ~UR4, URZ, UR18, UP4, UP5 ;  /* 0x000000ff04047290 */ /* 0x000fc4000a7ea512 */
[----:B------:R-:W-:Y:S02]  /*23d0*/  USEL UR5, UR12, UR5, !UP0 ;  /* 0x000000050c057287 */ /* 0x000fe4000c000000 */
[----:B------:R-:W-:Y:S02]  /*23e0*/  UIADD3.X UR7, UPT, UPT, ~UR7, UR18, URZ, UP3, !UPT ;  /* 0x0000001207077290 */ /* 0x000fe40009ffe5ff */
[----:B------:R-:W-:Y:S02]  /*23f0*/  UISETP.LT.U32.AND UP2, UPT, UR6, UR8, UPT ;  /* 0x000000080600728c */ /* 0x000fe4000bf41070 */
[----:B------:R-:W-:Y:S02]  /*2400*/  USEL UR4, UR13, UR4, !UP0 ;  /* 0x000000040d047287 */ /* 0x000fe4000c000000 */
[----:B------:R-:W-:Y:S02]  /*2410*/  UISETP.LT.U32.AND UP4, UPT, UR5, UR8, UPT ;  /* 0x000000080500728c */ /* 0x000fe4000bf81070 */
[----:B------:R-:W-:-:S02]  /*2420*/  UISETP.LT.U32.AND.EX UP3, UPT, UR13, UR21, UPT, UP1 ;  /* 0x000000150d00728c */ /* 0x000fc4000bf61110 */
[----:B------:R-:W-:Y:S02]  /*2430*/  UISETP.LT.U32.AND.EX UP1, UPT, UR7, UR9, UPT, UP2 ;  /* 0x000000090700728c */ /* 0x000fe4000bf21120 */
[----:B------:R-:W-:-:S04]  /*2440*/  UISETP.LT.U32.AND.EX UP2, UPT, UR4, UR9, UPT, UP4 ;  /* 0x000000090400728c */ /* 0x000fc8000bf41140 */
[----:B------:R-:W-:Y:S02]  /*2450*/  USEL UR5, UR5, UR8, UP2 ;  /* 0x0000000805057287 */ /* 0x000fe40009000000 */
[----:B------:R-:W-:Y:S02]  /*2460*/  UISETP.NE.AND UP2, UPT, UR23, URZ, UPT ;  /* 0x000000ff1700728c */ /* 0x000fe4000bf45270 */
[----:B------:R-:W-:Y:S02]  /*2470*/  @!UP0 USEL UR10, UR12, UR20, UP3 ;  /* 0x000000140c0a8287 */ /* 0x000fe40009800000 */
[----:B------:R-:W-:Y:S02]  /*2480*/  USEL UR6, UR6, UR8, UP1 ;  /* 0x0000000806067287 */ /* 0x000fe40008800000 */
[----:B------:R-:W-:Y:S02]  /*2490*/  UIADD3 UR4, UPT, UPT, UR10, -UR11, URZ ;  /* 0x8000000b0a047290 */ /* 0x000fe4000fffe0ff */
[----:B------:R-:W-:-:S02]  /*24a0*/  USEL UR7, UR7, UR9, UP1 ;  /* 0x0000000907077287 */ /* 0x000fc40008800000 */
[----:B------:R-:W-:Y:S01]  /*24b0*/  UIADD3 UR5, UPT, UPT, UR5, -UR6, URZ ;  /* 0x8000000605057290 */ /* 0x000fe2000fffe0ff */
[----:B------:R-:W-:Y:S11]  /*24c0*/  BRA.U !UP2, `(.L_x_8) ;  /* 0x000000050a2c7547 */ /* 0x000ff6000b800000 */
[----:B------:R-:W0:Y:S01]  /*24d0*/  LDCU.64 UR10, c[0x0][0x388] ;  /* 0x00007100ff0a77ac */ /* 0x000e220008000a00 */
[C---:B--2---:R-:W-:Y:S01]  /*24e0*/  VIADD R2, R0.reuse, -UR4 ;  /* 0x8000000400027c36 */ /* 0x044fe20008000000 */
[C---:B------:R-:W-:Y:S01]  /*24f0*/  IADD3 R4, P0, PT, R0.reuse, UR26, RZ ;  /* 0x0000001a00047c10 */ /* 0x040fe2000ff1e0ff */
[C---:B------:R-:W-:Y:S01]  /*2500*/  VIADD R6, R0.reuse, 0x100 ;  /* 0x0000010000067836 */ /* 0x040fe20000000000 */
[----:B------:R-:W-:Y:S01]  /*2510*/  UIADD3 UR8, UPT, UPT, UR4, UR5, URZ ;  /* 0x0000000504087290 */ /* 0x000fe2000fffe0ff */
[C---:B------:R-:W-:Y:S01]  /*2520*/  VIADD R7, R0.reuse, 0x200 ;  /* 0x0000020000077836 */ /* 0x040fe20000000000 */
[----:B------:R-:W-:Y:S01]  /*2530*/  UIADD3 UR6, UP0, UP1, UR6, UR17, UR12 ;  /* 0x0000001106067290 */ /* 0x000fe2000f91e00c */
[----:B------:R-:W-:Y:S01]  /*2540*/  IMAD.X R5, RZ, RZ, UR27, P0 ;  /* 0x0000001bff057e24 */ /* 0x000fe200080e06ff */
[----:B------:R-:W-:Y:S01]  /*2550*/  BSSY.RECONVERGENT B1, `(.L_x_9) ;  /* 0x0000011000017945 */ /* 0x000fe20003800200 */
[C---:B------:R-:W-:Y:S01]  /*2560*/  VIADD R8, R0.reuse, 0x300 ;  /* 0x0000030000087836 */ /* 0x040fe20000000000 */
[----:B------:R-:W-:Y:S01]  /*2570*/  ISETP.GE.AND P3, PT, R0, UR8, PT ;  /* 0x0000000800007c0c */ /* 0x000fe2000bf66270 */
[----:B------:R-:W-:Y:S01]  /*2580*/  UIADD3.X UR7, UPT, UPT, UR7, UR16, UR13, UP0, UP1 ;  /* 0x0000001007077290 */ /* 0x000fe200087e240d */
[----:B------:R-:W-:-:S02]  /*2590*/  IADD3 R3, P2, PT, R2, UR6, RZ ;  /* 0x0000000602037c10 */ /* 0x000fc4000ff5e0ff */
[----:B------:R-:W-:Y:S02]  /*25a0*/  ISETP.GE.AND P1, PT, R6, UR8, PT ;  /* 0x0000000806007c0c */ /* 0x000fe4000bf26270 */
[----:B------:R-:W-:Y:S02]  /*25b0*/  ISETP.GE.AND P0, PT, R8, UR8, PT ;  /* 0x0000000808007c0c */ /* 0x000fe4000bf06270 */
[----:B0-----:R-:W-:Y:S02]  /*25c0*/  LEA R18, P4, R4, UR10, 0x3 ;  /* 0x0000000a04127c11 */ /* 0x001fe4000f8818ff */
[----:B------:R-:W-:Y:S02]  /*25d0*/  LEA.HI.X.SX32 R2, R2, UR7, 0x1, P2 ;  /* 0x0000000702027c11 */ /* 0x000fe400090f0eff */
[----:B------:R-:W-:Y:S02]  /*25e0*/  LEA R20, P5, R3, UR10, 0x3 ;  /* 0x0000000a03147c11 */ /* 0x000fe4000f8a18ff */
[----:B------:R-:W-:-:S02]  /*25f0*/  LEA.HI.X R19, R4, UR11, R5, 0x3, P4 ;  /* 0x0000000b04137c11 */ /* 0x000fc4000a0f1c05 */
[----:B------:R-:W-:Y:S02]  /*2600*/  LEA.HI.X R21, R3, UR11, R2, 0x3, P5 ;  /* 0x0000000b03157c11 */ /* 0x000fe4000a8f1c02 */
[----:B------:R-:W-:Y:S01]  /*2610*/  ISETP.GE.AND P2, PT, R7, UR8, PT ;  /* 0x0000000807007c0c */ /* 0x000fe2000bf46270 */
[----:B------:R-:W-:-:S12]  /*2620*/  @P3 BRA `(.L_x_10) ;  /* 0x00000000000c3947 */ /* 0x000fd80003800000 */
[----:B------:R-:W-:-:S13]  /*2630*/  ISETP.GE.AND P3, PT, R0, UR4, PT ;  /* 0x0000000400007c0c */ /* 0x000fda000bf66270 */
[----:B------:R0:W5:Y:S04]  /*2640*/  @!P3 LDG.E.64 R2, desc[UR14][R18.64] ;  /* 0x0000000e1202b981 */ /* 0x000168000c1e1b00 */
[----:B------:R0:W5:Y:S02]  /*2650*/  @P3 LDG.E.64 R2, desc[UR14][R20.64] ;  /* 0x0000000e14023981 */ /* 0x000164000c1e1b00 */
.L_x_10:
[----:B------:R-:W-:Y:S05]  /*2660*/  BSYNC.RECONVERGENT B1 ;  /* 0x0000000000017941 */ /* 0x000fea0003800200 */
.L_x_9:
[----:B------:R-:W-:Y:S04]  /*2670*/  BSSY.RECONVERGENT B1, `(.L_x_11) ;  /* 0x0000005000017945 */ /* 0x000fe80003800200 */
[----:B------:R-:W-:Y:S05]  /*2680*/  @P1 BRA `(.L_x_12) ;  /* 0x00000000000c1947 */ /* 0x000fea0003800000 */
[----:B------:R-:W-:-:S13]  /*2690*/  ISETP.GE.AND P1, PT, R6, UR4, PT ;  /* 0x0000000406007c0c */ /* 0x000fda000bf26270 */
[----:B------:R1:W5:Y:S04]  /*26a0*/  @P1 LDG.E.64 R4, desc[UR14][R20.64+0x800] ;  /* 0x0008000e14041981 */ /* 0x000368000c1e1b00 */
[----:B------:R1:W5:Y:S02]  /*26b0*/  @!P1 LDG.E.64 R4, desc[UR14][R18.64+0x800] ;  /* 0x0008000e12049981 */ /* 0x000364000c1e1b00 */
.L_x_12:
[----:B------:R-:W-:Y:S05]  /*26c0*/  BSYNC.RECONVERGENT B1 ;  /* 0x0000000000017941 */ /* 0x000fea0003800200 */
.L_x_11:
[----:B------:R-:W-:Y:S01]  /*26d0*/  BSSY.RECONVERGENT B1, `(.L_x_13) ;  /* 0x0000007000017945 */ /* 0x000fe20003800200 */
[C---:B------:R-:W-:Y:S01]  /*26e0*/  LOP3.LUT R10, R0.reuse, 0x400, RZ, 0xfc, !PT ;  /* 0x00000400000a7812 */ /* 0x040fe200078efcff */
[----:B------:R-:W-:Y:S02]  /*26f0*/  VIADD R12, R0, 0x500 ;  /* 0x00000500000c7836 */ /* 0x000fe40000000000 */
[----:B------:R-:W-:Y:S05]  /*2700*/  @P2 BRA `(.L_x_14) ;  /* 0x00000000000c2947 */ /* 0x000fea0003800000 */
[----:B------:R-:W-:-:S13]  /*2710*/  ISETP.GE.AND P1, PT, R7, UR4, PT ;  /* 0x0000000407007c0c */ /* 0x000fda000bf26270 */
[----:B------:R2:W5:Y:S04]  /*2720*/  @P1 LDG.E.64 R6, desc[UR14][R20.64+0x1000] ;  /* 0x0010000e14061981 */ /* 0x000568000c1e1b00 */
[----:B------:R2:W5:Y:S02]  /*2730*/  @!P1 LDG.E.64 R6, desc[UR14][R18.64+0x1000] ;  /* 0x0010000e12069981 */ /* 0x000564000c1e1b00 */
.L_x_14:
[----:B------:R-:W-:Y:S05]  /*2740*/  BSYNC.RECONVERGENT B1 ;  /* 0x0000000000017941 */ /* 0x000fea0003800200 */
.L_x_13:
[----:B------:R-:W-:Y:S04]  /*2750*/  BSSY.RECONVERGENT B1, `(.L_x_15) ;  /* 0x0000005000017945 */ /* 0x000fe80003800200 */
[----:B------:R-:W-:Y:S05]  /*2760*/  @P0 BRA `(.L_x_16) ;  /* 0x00000000000c0947 */ /* 0x000fea0003800000 */
[----:B------:R-:W-:-:S13]  /*2770*/  ISETP.GE.AND P0, PT, R8, UR4, PT ;  /* 0x0000000408007c0c */ /* 0x000fda000bf06270 */
[----:B------:R3:W5:Y:S04]  /*2780*/  @P0 LDG.E.64 R8, desc[UR14][R20.64+0x1800] ;  /* 0x0018000e14080981 */ /* 0x000768000c1e1b00 */
[----:B------:R3:W5:Y:S02]  /*2790*/  @!P0 LDG.E.64 R8, desc[UR14][R18.64+0x1800] ;  /* 0x0018000e12088981 */ /* 0x000764000c1e1b00 */
.L_x_16:
[----:B------:R-:W-:Y:S05]  /*27a0*/  BSYNC.RECONVERGENT B1 ;  /* 0x0000000000017941 */ /* 0x000fea0003800200 */
.L_x_15:
[----:B------:R-:W-:Y:S01]  /*27b0*/  ISETP.GE.AND P0, PT, R10, UR8, PT ;  /* 0x000000080a007c0c */ /* 0x000fe2000bf06270 */
[C---:B------:R-:W-:Y:S01]  /*27c0*/  VIADD R14, R0.reuse, 0x600 ;  /* 0x00000600000e7836 */ /* 0x040fe20000000000 */
[----:B------:R-:W-:Y:S01]  /*27d0*/  BSSY.RECONVERGENT B1, `(.L_x_17) ;  /* 0x0000009000017945 */ /* 0x000fe20003800200 */
[----:B------:R-:W-:Y:S01]  /*27e0*/  VIADD R16, R0, 0x700 ;  /* 0x0000070000107836 */ /* 0x000fe20000000000 */
[----:B------:R-:W-:Y:S02]  /*27f0*/  ISETP.GE.AND P1, PT, R12, UR8, PT ;  /* 0x000000080c007c0c */ /* 0x000fe4000bf26270 */
[----:B------:R-:W-:Y:S02]  /*2800*/  ISETP.GE.AND P2, PT, R14, UR8, PT ;  /* 0x000000080e007c0c */ /* 0x000fe4000bf46270 */
[----:B------:R-:W-:-:S05]  /*2810*/  ISETP.GE.AND P3, PT, R16, UR8, PT ;  /* 0x0000000810007c0c */ /* 0x000fca000bf66270 */
[----:B------:R-:W-:Y:S08]  /*2820*/  @P0 BRA `(.L_x_18) ;  /* 0x00000000000c0947 */ /* 0x000ff00003800000 */
[----:B------:R-:W-:-:S13]  /*2830*/  ISETP.GE.AND P0, PT, R10, UR4, PT ;  /* 0x000000040a007c0c */ /* 0x000fda000bf06270 */
[----:B------:R4:W5:Y:S04]  /*2840*/  @P0 LDG.E.64 R10, desc[UR14][R20.64+0x2000] ;  /* 0x0020000e140a0981 */ /* 0x000968000c1e1b00 */
[----:B------:R4:W5:Y:S02]  /*2850*/  @!P0 LDG.E.64 R10, desc[UR14][R18.64+0x2000] ;  /* 0x0020000e120a8981 */ /* 0x000964000c1e1b00 */
.L_x_18:
[----:B------:R-:W-:Y:S05]  /*2860*/  BSYNC.RECONVERGENT B1 ;  /* 0x0000000000017941 */ /* 0x000fea0003800200 */
.L_x_17:
[----:B------:R-:W-:Y:S04]  /*2870*/  BSSY.RECONVERGENT B1, `(.L_x_19) ;  /* 0x0000005000017945 */ /* 0x000fe80003800200 */
[----:B------:R-:W-:Y:S05]  /*2880*/  @P1 BRA `(.L_x_20) ;  /* 0x00000000000c1947 */ /* 0x000fea0003800000 */
[----:B------:R-:W-:-:S13]  /*2890*/  ISETP.GE.AND P0, PT, R12, UR4, PT ;  /* 0x000000040c007c0c */ /* 0x000fda000bf06270 */
[----:B------:R0:W5:Y:S04]  /*28a0*/  @P0 LDG.E.64 R12, desc[UR14][R20.64+0x2800] ;  /* 0x0028000e140c0981 */ /* 0x000168000c1e1b00 */
[----:B------:R0:W5:Y:S02]  /*28b0*/  @!P0 LDG.E.64 R12, desc[UR14][R18.64+0x2800] ;  /* 0x0028000e120c8981 */ /* 0x000164000c1e1b00 */
.L_x_20:
[----:B------:R-:W-:Y:S05]  /*28c0*/  BSYNC.RECONVERGENT B1 ;  /* 0x0000000000017941 */ /* 0x000fea0003800200 */
.L_x_19:
[----:B------:R-:W-:Y:S04]  /*28d0*/  BSSY.RECONVERGENT B1, `(.L_x_21) ;  /* 0x0000005000017945 */ /* 0x000fe80003800200 */
[----:B------:R-:W-:Y:S05]  /*28e0*/  @P2 BRA `(.L_x_22) ;  /* 0x00000000000c2947 */ /* 0x000fea0003800000 */
[----:B------:R-:W-:-:S13]  /*28f0*/  ISETP.GE.AND P0, PT, R14, UR4, PT ;  /* 0x000000040e007c0c */ /* 0x000fda000bf06270 */
[----:B------:R0:W5:Y:S04]  /*2900*/  @P0 LDG.E.64 R14, desc[UR14][R20.64+0x3000] ;  /* 0x0030000e140e0981 */ /* 0x000168000c1e1b00 */
[----:B------:R0:W5:Y:S02]  /*2910*/  @!P0 LDG.E.64 R14, desc[UR14][R18.64+0x3000] ;  /* 0x0030000e120e8981 */ /* 0x000164000c1e1b00 */
.L_x_22:
[----:B------:R-:W-:Y:S05]  /*2920*/  BSYNC.RECONVERGENT B1 ;  /* 0x0000000000017941 */ /* 0x000fea0003800200 */
.L_x_21:
[----:B------:R-:W-:Y:S05]  /*2930*/  @P3 BRA `(.L_x_23) ;  /* 0x0000000800383947 */ /* 0x000fea0003800000 */
[----:B------:R-:W-:-:S13]  /*2940*/  ISETP.GE.AND P0, PT, R16, UR4, PT ;  /* 0x0000000410007c0c */ /* 0x000fda000bf06270 */
[----:B------:R0:W5:Y:S04]  /*2950*/  @P0 LDG.E.64 R16, desc[UR14][R20.64+0x3800] ;  /* 0x0038000e14100981 */ /* 0x000168000c1e1b00 */
[----:B------:R0:W5:Y:S01]  /*2960*/  @!P0 LDG.E.64 R16, desc[UR14][R18.64+0x3800] ;  /* 0x0038000e12108981 */ /* 0x000162000c1e1b00 */
[----:B------:R-:W-:Y:S05]  /*2970*/  BRA `(.L_x_23) ;  /* 0x0000000800287947 */ /* 0x000fea0003800000 */
.L_x_8:
[----:B------:R-:W-:Y:S01]  /*2980*/  UIADD3 UR8, UPT, UPT, UR4, UR5, URZ ;  /* 0x0000000504087290 */ /* 0x000fe2000fffe0ff */
[C---:B--2---:R-:W-:Y:S01]  /*2990*/  VIADD R20, R0.reuse, 0x100 ;  /* 0x0000010000147836 */ /* 0x044fe20000000000 */
[----:B------:R-:W-:Y:S01]  /*29a0*/  UIADD3 UR6, UP0, UP1, UR6, UR17, UR12 ;  /* 0x0000001106067290 */ /* 0x000fe2000f91e00c */
[----:B------:R-:W-:Y:S02]  /*29b0*/  IMAD.U32 R18, RZ, RZ, UR26 ;  /* 0x0000001aff127e24 */ /* 0x000fe4000f8e00ff */
[----:B------:R-:W-:Y:S01]  /*29c0*/  IMAD.U32 R25, RZ, RZ, UR27 ;  /* 0x0000001bff197e24 */ /* 0x000fe2000f8e00ff */
[----:B------:R-:W-:Y:S01]  /*29d0*/  ISETP.GE.AND P1, PT, R0, UR8, PT ;  /* 0x0000000800007c0c */ /* 0x000fe2000bf26270 */
[----:B------:R-:W-:Y:S01]  /*29e0*/  UIADD3.X UR7, UPT, UPT, UR7, UR16, UR13, UP0, UP1 ;  /* 0x0000001007077290 */ /* 0x000fe200087e240d */
[----:B------:R-:W-:Y:S01]  /*29f0*/  ISETP.GE.AND P0, PT, R20, UR8, PT ;  /* 0x0000000814007c0c */ /* 0x000fe2000bf06270 */
[----:B------:R-:W-:-:S10]  /*2a00*/  IMAD.U32 R26, RZ, RZ, UR27 ;  /* 0x0000001bff1a7e24 */ /* 0x000fd4000f8e00ff */
[----:B------:R-:W0:Y:S01]  /*2a10*/  @!P1 LDC.64 R22, c[0x0][0x3a0] ;  /* 0x0000e800ff169b82 */ /* 0x000e220000000a00 */
[C---:B------:R-:W-:Y:S01]  /*2a20*/  @!P1 VIADD R19, R0.reuse, -UR4 ;  /* 0x8000000400139c36 */ /* 0x040fe20008000000 */
[----:B------:R-:W-:Y:S02]  /*2a30*/  @!P1 ISETP.GE.AND P2, PT, R0, UR4, PT ;  /* 0x0000000400009c0c */ /* 0x000fe4000bf46270 */
[----:B------:R-:W-:Y:S02]  /*2a40*/  @!P0 ISETP.GE.AND P4, PT, R20, UR4, PT ;  /* 0x0000000414008c0c */ /* 0x000fe4000bf86270 */
[----:B------:R-:W-:Y:S02]  /*2a50*/  @!P1 SEL R18, R18, UR6, !P2 ;  /* 0x0000000612129c07 */ /* 0x000fe4000d000000 */
[----:B------:R-:W-:Y:S02]  /*2a60*/  @!P1 SEL R21, R0, R19, !P2 ;  /* 0x0000001300159207 */ /* 0x000fe40005000000 */
[----:B------:R-:W-:-:S02]  /*2a70*/  @!P1 SHF.R.S32.HI R24, RZ, 0x1f, R19 ;  /* 0x0000001fff189819 */ /* 0x000fc40000011413 */
[----:B------:R-:W-:Y:S02]  /*2a80*/  @!P1 IADD3 R21, P3, PT, R21, R18, RZ ;  /* 0x0000001215159210 */ /* 0x000fe40007f7e0ff */
[----:B------:R-:W-:Y:S01]  /*2a90*/  @!P1 SEL R19, R25, UR7, !P2 ;  /* 0x0000000719139c07 */ /* 0x000fe2000d000000 */
[----:B------:R-:W-:Y:S01]  /*2aa0*/  IMAD.U32 R25, RZ, RZ, UR26 ;  /* 0x0000001aff197e24 */ /* 0x000fe2000f8e00ff */
[----:B------:R-:W-:Y:S02]  /*2ab0*/  @!P1 SEL R24, R24, RZ, P2 ;  /* 0x000000ff18189207 */ /* 0x000fe40001000000 */
[----:B------:R-:W-:Y:S02]  /*2ac0*/  @!P0 SEL R26, R26, UR7, !P4 ;  /* 0x000000071a1a8c07 */ /* 0x000fe4000e000000 */
[----:B------:R-:W-:Y:S01]  /*2ad0*/  @!P0 SEL R25, R25, UR6, !P4 ;  /* 0x0000000619198c07 */ /* 0x000fe2000e000000 */
[----:B------:R-:W-:Y:S02]  /*2ae0*/  @!P1 IMAD.X R24, R24, 0x1, R19, P3 ;  /* 0x0000000118189824 */ /* 0x000fe400018e0613 */
[----:B------:R-:W1:Y:S01]  /*2af0*/  @!P0 LDC.64 R18, c[0x0][0x3a0] ;  /* 0x0000e800ff128b82 */ /* 0x000e620000000a00 */
[----:B0-----:R-:W-:-:S04]  /*2b00*/  @!P1 LEA R22, P2, R21, R22, 0x3 ;  /* 0x0000001615169211 */ /* 0x001fc800078418ff */
[----:B------:R-:W-:Y:S01]  /*2b10*/  @!P1 LEA.HI.X R23, R21, R23, R24, 0x3, P2 ;  /* 0x0000001715179211 */ /* 0x000fe200010f1c18 */
[----:B------:R-:W-:Y:S02]  /*2b20*/  @!P0 VIADD R21, R20, -UR4 ;  /* 0x8000000414158c36 */ /* 0x000fe40008000000 */
[----:B------:R-:W-:Y:S02]  /*2b30*/  VIADD R24, R0, 0x200 ;  /* 0x0000020000187836 */ /* 0x000fe40000000000 */
[----:B------:R0:W5:Y:S01]  /*2b40*/  @!P1 LDG.E.64 R2, desc[UR14][R22.64] ;  /* 0x0000000e16029981 */ /* 0x000162000c1e1b00 */
[----:B------:R-:W-:Y:S02]  /*2b50*/  @!P0 SEL R20, R20, R21, !P4 ;  /* 0x0000001514148207 */ /* 0x000fe40006000000 */
[----:B------:R-:W-:Y:S02]  /*2b60*/  @!P0 SHF.R.S32.HI R21, RZ, 0x1f, R21 ;  /* 0x0000001fff158819 */ /* 0x000fe40000011415 */
[----:B------:R-:W-:-:S02]  /*2b70*/  ISETP.GE.AND P2, PT, R24, UR8, PT ;  /* 0x0000000818007c0c */ /* 0x000fc4000bf46270 */
[----:B------:R-:W-:Y:S02]  /*2b80*/  @!P0 IADD3 R20, P3, PT, R20, R25, RZ ;  /* 0x0000001914148210 */ /* 0x000fe40007f7e0ff */
[----:B------:R-:W-:-:S05]  /*2b90*/  @!P0 SEL R21, R21, RZ, P4 ;  /* 0x000000ff15158207 */ /* 0x000fca0002000000 */
[----:B------:R-:W-:Y:S01]  /*2ba0*/  @!P0 IMAD.X R21, R21, 0x1, R26, P3 ;  /* 0x0000000115158824 */ /* 0x000fe200018e061a */
[----:B-1----:R-:W-:Y:S01]  /*2bb0*/  @!P0 LEA R18, P3, R20, R18, 0x3 ;  /* 0x0000001214128211 */ /* 0x002fe200078618ff */
[----:B------:R-:W-:Y:S02]  /*2bc0*/  IMAD.U32 R26, RZ, RZ, UR26 ;  /* 0x0000001aff1a7e24 */ /* 0x000fe4000f8e00ff */
[----:B------:R-:W-:Y:S01]  /*2bd0*/  @!P2 VIADD R27, R24, -UR4 ;  /* 0x80000004181bac36 */ /* 0x000fe20008000000 */
[----:B------:R-:W-:Y:S02]  /*2be0*/  @!P0 LEA.HI.X R19, R20, R19, R21, 0x3, P3 ;  /* 0x0000001314138211 */ /* 0x000fe400018f1c15 */
[----:B------:R-:W1:Y:S01]  /*2bf0*/  @!P2 LDC.64 R20, c[0x0][0x3a0] ;  /* 0x0000e800ff14ab82 */ /* 0x000e620000000a00 */
[C---:B------:R-:W-:Y:S02]  /*2c00*/  @!P2 ISETP.GE.AND P4, PT, R24.reuse, UR4, PT ;  /* 0x000000041800ac0c */ /* 0x040fe4000bf86270 */
[----:B------:R2:W5:Y:S02]  /*2c10*/  @!P0 LDG.E.64 R4, desc[UR14][R18.64] ;  /* 0x0000000e12048981 */ /* 0x000564000c1e1b00 */
[----:B------:R-:W-:-:S02]  /*2c20*/  @!P2 SEL R25, R24, R27, !P4 ;  /* 0x0000001b1819a207 */ /* 0x000fc40006000000 */
[----:B------:R-:W-:Y:S01]  /*2c30*/  @!P2 SEL R24, R26, UR6, !P4 ;  /* 0x000000061a18ac07 */ /* 0x000fe2000e000000 */
[----:B------:R-:W-:-:S03]  /*2c40*/  IMAD.U32 R26, RZ, RZ, UR27 ;  /* 0x0000001bff1a7e24 */ /* 0x000fc6000f8e00ff */
[----:B------:R-:W-:Y:S01]  /*2c50*/  @!P2 IADD3 R25, P3, PT, R25, R24, RZ ;  /* 0x000000181919a210 */ /* 0x000fe20007f7e0ff */
[----:B------:R-:W-:Y:S01]  /*2c60*/  VIADD R24, R0, 0x300 ;  /* 0x0000030000187836 */ /* 0x000fe20000000000 */
[----:B------:R-:W-:Y:S02]  /*2c70*/  @!P2 SHF.R.S32.HI R27, RZ, 0x1f, R27 ;  /* 0x0000001fff1ba819 */ /* 0x000fe4000001141b */
[----:B0-----:R-:W-:Y:S02]  /*2c80*/  @!P2 SEL R23, R26, UR7, !P4 ;  /* 0x000000071a17ac07 */ /* 0x001fe4000e000000 */
[----:B------:R-:W-:Y:S02]  /*2c90*/  ISETP.GE.AND P1, PT, R24, UR8, PT ;  /* 0x0000000818007c0c */ /* 0x000fe4000bf26270 */
[----:B------:R-:W-:-:S05]  /*2ca0*/  @!P2 SEL R22, R27, RZ, P4 ;  /* 0x000000ff1b16a207 */ /* 0x000fca0002000000 */
[----:B------:R-:W-:Y:S01]  /*2cb0*/  @!P2 IMAD.X R22, R22, 0x1, R23, P3 ;  /* 0x000000011616a824 */ /* 0x000fe200018e0617 */
[----:B-1----:R-:W-:Y:S01]  /*2cc0*/  @!P2 LEA R20, P3, R25, R20, 0x3 ;  /* 0x000000141914a211 */ /* 0x002fe200078618ff */
[----:B------:R-:W-:-:S03]  /*2cd0*/  IMAD.U32 R26, RZ, RZ, UR26 ;  /* 0x0000001aff1a7e24 */ /* 0x000fc6000f8e00ff */
[----:B------:R-:W-:Y:S01]  /*2ce0*/  @!P2 LEA.HI.X R21, R25, R21, R22, 0x3, P3 ;  /* 0x000000151915a211 */ /* 0x000fe200018f1c16 */
[C---:B------:R-:W-:Y:S01]  /*2cf0*/  @!P1 VIADD R27, R24.reuse, -UR4 ;  /* 0x80000004181b9c36 */ /* 0x040fe20008000000 */
[----:B------:R-:W0:Y:S01]  /*2d00*/  @!P1 LDC.64 R22, c[0x0][0x3a0] ;  /* 0x0000e800ff169b82 */ /* 0x000e220000000a00 */
[C---:B------:R-:W-:Y:S02]  /*2d10*/  @!P1 ISETP.GE.AND P4, PT, R24.reuse, UR4, PT ;  /* 0x0000000418009c0c */ /* 0x040fe4000bf86270 */
[----:B------:R1:W5:Y:S02]  /*2d20*/  @!P2 LDG.E.64 R6, desc[UR14][R20.64] ;  /* 0x0000000e1406a981 */ /* 0x000364000c1e1b00 */
[----:B------:R-:W-:Y:S02]  /*2d30*/  @!P1 SEL R25, R24, R27, !P4 ;  /* 0x0000001b18199207 */ /* 0x000fe40006000000 */
[----:B------:R-:W-:Y:S01]  /*2d40*/  @!P1 SEL R24, R26, UR6, !P4 ;  /* 0x000000061a189c07 */ /* 0x000fe2000e000000 */
[----:B------:R-:W-:-:S03]  /*2d50*/  IMAD.U32 R26, RZ, RZ, UR27 ;  /* 0x0000001bff1a7e24 */ /* 0x000fc6000f8e00ff */
[----:B------:R-:W-:Y:S02]  /*2d60*/  @!P1 IADD3 R25, P3, PT, R25, R24, RZ ;  /* 0x0000001819199210 */ /* 0x000fe40007f7e0ff */
[----:B------:R-:W-:Y:S02]  /*2d70*/  LOP3.LUT R24, R0, 0x400, RZ, 0xfc, !PT ;  /* 0x0000040000187812 */ /* 0x000fe400078efcff */
[----:B------:R-:W-:Y:S02]  /*2d80*/  @!P1 SHF.R.S32.HI R27, RZ, 0x1f, R27 ;  /* 0x0000001fff1b9819 */ /* 0x000fe4000001141b */
[----:B------:R-:W-:Y:S02]  /*2d90*/  ISETP.GE.AND P0, PT, R24, UR8, PT ;  /* 0x0000000818007c0c */ /* 0x000fe4000bf06270 */
[----:B--2---:R-:W-:Y:S02]  /*2da0*/  @!P1 SEL R19, R26, UR7, !P4 ;  /* 0x000000071a139c07 */ /* 0x004fe4000e000000 */
[----:B------:R-:W-:-:S05]  /*2db0*/  @!P1 SEL R26, R27, RZ, P4 ;  /* 0x000000ff1b1a9207 */ /* 0x000fca0002000000 */
[----:B------:R-:W-:Y:S01]  /*2dc0*/  @!P1 IMAD.X R26, R26, 0x1, R19, P3 ;  /* 0x000000011a1a9824 */ /* 0x000fe200018e0613 */
[----:B0-----:R-:W-:-:S03]  /*2dd0*/  @!P1 LEA R18, P3, R25, R22, 0x3 ;  /* 0x0000001619129211 */ /* 0x001fc600078618ff */
[C---:B------:R-:W-:Y:S01]  /*2de0*/  @!P0 VIADD R27, R24.reuse, -UR4 ;  /* 0x80000004181b8c36 */ /* 0x040fe20008000000 */
[----:B------:R-:W-:Y:S01]  /*2df0*/  @!P1 LEA.HI.X R19, R25, R23, R26, 0x3, P3 ;  /* 0x0000001719139211 */ /* 0x000fe200018f1c1a */
[----:B------:R-:W-:Y:S01]  /*2e00*/  IMAD.U32 R26, RZ, RZ, UR26 ;  /* 0x0000001aff1a7e24 */ /* 0x000fe2000f8e00ff */
[----:B------:R-:W0:Y:S01]  /*2e10*/  @!P0 LDC.64 R22, c[0x0][0x3a0] ;  /* 0x0000e800ff168b82 */ /* 0x000e220000000a00 */
[C---:B------:R-:W-:Y:S02]  /*2e20*/  @!P0 ISETP.GE.AND P4, PT, R24.reuse, UR4, PT ;  /* 0x0000000418008c0c */ /* 0x040fe4000bf86270 */
[----:B------:R2:W5:Y:S02]  /*2e30*/  @!P1 LDG.E.64 R8, desc[UR14][R18.64] ;  /* 0x0000000e12089981 */ /* 0x000564000c1e1b00 */
[----:B------:R-:W-:Y:S02]  /*2e40*/  @!P0 SEL R25, R24, R27, !P4 ;  /* 0x0000001b18198207 */ /* 0x000fe40006000000 */
[----:B------:R-:W-:Y:S01]  /*2e50*/  @!P0 SEL R24, R26, UR6, !P4 ;  /* 0x000000061a188c07 */ /* 0x000fe2000e000000 */
[----:B------:R-:W-:-:S03]  /*2e60*/  IMAD.U32 R26, RZ, RZ, UR27 ;  /* 0x0000001bff1a7e24 */ /* 0x000fc6000f8e00ff */
[----:B------:R-:W-:Y:S01]  /*2e70*/  @!P0 IADD3 R25, P3, PT, R25, R24, RZ ;  /* 0x0000001819198210 */ /* 0x000fe20007f7e0ff */
[----:B------:R-:W-:Y:S01]  /*2e80*/  VIADD R24, R0, 0x500 ;  /* 0x0000050000187836 */ /* 0x000fe20000000000 */
[----:B------:R-:W-:Y:S02]  /*2e90*/  @!P0 SHF.R.S32.HI R27, RZ, 0x1f, R27 ;  /* 0x0000001fff1b8819 */ /* 0x000fe4000001141b */
[----:B-1----:R-:W-:Y:S02]  /*2ea0*/  @!P0 SEL R21, R26, UR7, !P4 ;  /* 0x000000071a158c07 */ /* 0x002fe4000e000000 */
[----:B------:R-:W-:Y:S02]  /*2eb0*/  ISETP.GE.AND P2, PT, R24, UR8, PT ;  /* 0x0000000818007c0c */ /* 0x000fe4000bf46270 */
[----:B------:R-:W-:-:S05]  /*2ec0*/  @!P0 SEL R26, R27, RZ, P4 ;  /* 0x000000ff1b1a8207 */ /* 0x000fca0002000000 */
[----:B------:R-:W-:Y:S01]  /*2ed0*/  @!P0 IMAD.X R26, R26, 0x1, R21, P3 ;  /* 0x000000011a1a8824 */ /* 0x000fe200018e0615 */
[----:B0-----:R-:W-:-:S04]  /*2ee0*/  @!P0 LEA R20, P3, R25, R22, 0x3 ;  /* 0x0000001619148211 */ /* 0x001fc800078618ff */
[----:B------:R-:W-:Y:S01]  /*2ef0*/  @!P0 LEA.HI.X R21, R25, R23, R26, 0x3, P3 ;  /* 0x0000001719158211 */ /* 0x000fe200018f1c1a */
[C---:B------:R-:W-:Y:S01]  /*2f00*/  @!P2 VIADD R27, R24.reuse, -UR4 ;  /* 0x80000004181bac36 */ /* 0x040fe20008000000 */
[----:B------:R-:W0:Y:S01]  /*2f10*/  @!P2 LDC.64 R22, c[0x0][0x3a0] ;  /* 0x0000e800ff16ab82 */ /* 0x000e220000000a00 */
[C---:B------:R-:W-:Y:S01]  /*2f20*/  @!P2 ISETP.GE.AND P4, PT, R24.reuse, UR4, PT ;  /* 0x000000041800ac0c */ /* 0x040fe2000bf86270 */
[----:B------:R-:W-:Y:S01]  /*2f30*/  IMAD.U32 R26, RZ, RZ, UR26 ;  /* 0x0000001aff1a7e24 */ /* 0x000fe2000f8e00ff */
[----:B------:R1:W5:Y:S02]  /*2f40*/  @!P0 LDG.E.64 R10, desc[UR14][R20.64] ;  /* 0x0000000e140a8981 */ /* 0x000364000c1e1b00 */
[----:B------:R-:W-:Y:S02]  /*2f50*/  @!P2 SEL R25, R24, R27, !P4 ;  /* 0x0000001b1819a207 */ /* 0x000fe40006000000 */
[----:B------:R-:W-:Y:S01]  /*2f60*/  @!P2 SEL R24, R26, UR6, !P4 ;  /* 0x000000061a18ac07 */ /* 0x000fe2000e000000 */
[----:B------:R-:W-:-:S03]  /*2f70*/  IMAD.U32 R26, RZ, RZ, UR27 ;  /* 0x0000001bff1a7e24 */ /* 0x000fc6000f8e00ff */
[----:B------:R-:W-:Y:S01]  /*2f80*/  @!P2 IADD3 R25, P3, PT, R25, R24, RZ ;  /* 0x000000181919a210 */ /* 0x000fe20007f7e0ff */
[----:B------:R-:W-:Y:S01]  /*2f90*/  VIADD R24, R0, 0x600 ;  /* 0x0000060000187836 */ /* 0x000fe20000000000 */
[----:B------:R-:W-:Y:S02]  /*2fa0*/  @!P2 SHF.R.S32.HI R27, RZ, 0x1f, R27 ;  /* 0x0000001fff1ba819 */ /* 0x000fe4000001141b */
[----:B--2---:R-:W-:Y:S02]  /*2fb0*/  @!P2 SEL R19, R26, UR7, !P4 ;  /* 0x000000071a13ac07 */ /* 0x004fe4000e000000 */
        /* <DEDUP_REMOVED lines=21> */
[----:B------:R-:W-:Y:S02]  /*3110*/  @!P1 LEA.HI.X R21, R25, R23, R26, 0x3, P3 ;  /* 0x0000001719159211 */ /* 0x000fe400018f1c1a */
[----:B------:R-:W0:Y:S01]  /*3120*/  @!P0 LDC.64 R22, c[0x0][0x3a0] ;  /* 0x0000e800ff168b82 */ /* 0x000e220000000a00 */
[C---:B------:R-:W-:Y:S01]  /*3130*/  @!P0 VIADD R25, R24.reuse, -UR4 ;  /* 0x8000000418198c36 */ /* 0x040fe20008000000 */
[C---:B------:R-:W-:Y:S01]  /*3140*/  @!P0 ISETP.GE.AND P4, PT, R24.reuse, UR4, PT ;  /* 0x0000000418008c0c */ /* 0x040fe2000bf86270 */
[----:B------:R-:W-:Y:S01]  /*3150*/  IMAD.U32 R27, RZ, RZ, UR26 ;  /* 0x0000001aff1b7e24 */ /* 0x000fe2000f8e00ff */
[----:B------:R2:W5:Y:S01]  /*3160*/  @!P1 LDG.E.64 R14, desc[UR14][R20.64] ;  /* 0x0000000e140e9981 */ /* 0x000562000c1e1b00 */
[----:B------:R-:W-:Y:S01]  /*3170*/  IMAD.U32 R26, RZ, RZ, UR27 ;  /* 0x0000001bff1a7e24 */ /* 0x000fe2000f8e00ff */
[----:B------:R-:W-:Y:S02]  /*3180*/  @!P0 SEL R24, R24, R25, !P4 ;  /* 0x0000001918188207 */ /* 0x000fe40006000000 */
[----:B------:R-:W-:-:S02]  /*3190*/  @!P0 SEL R27, R27, UR6, !P4 ;  /* 0x000000061b1b8c07 */ /* 0x000fc4000e000000 */
[----:B------:R-:W-:Y:S02]  /*31a0*/  @!P0 SHF.R.S32.HI R25, RZ, 0x1f, R25 ;  /* 0x0000001fff198819 */ /* 0x000fe40000011419 */
[----:B------:R-:W-:Y:S02]  /*31b0*/  @!P0 IADD3 R24, P3, PT, R24, R27, RZ ;  /* 0x0000001b18188210 */ /* 0x000fe40007f7e0ff */
[----:B------:R-:W-:Y:S02]  /*31c0*/  @!P0 SEL R26, R26, UR7, !P4 ;  /* 0x000000071a1a8c07 */ /* 0x000fe4000e000000 */
[----:B------:R-:W-:-:S05]  /*31d0*/  @!P0 SEL R25, R25, RZ, P4 ;  /* 0x000000ff19198207 */ /* 0x000fca0002000000 */
[----:B------:R-:W-:Y:S01]  /*31e0*/  @!P0 IMAD.X R25, R25, 0x1, R26, P3 ;  /* 0x0000000119198824 */ /* 0x000fe200018e061a */
[----:B0-----:R-:W-:-:S04]  /*31f0*/  @!P0 LEA R22, P3, R24, R22, 0x3 ;  /* 0x0000001618168211 */ /* 0x001fc800078618ff */
[----:B------:R-:W-:-:S05]  /*3200*/  @!P0 LEA.HI.X R23, R24, R23, R25, 0x3, P3 ;  /* 0x0000001718178211 */ /* 0x000fca00018f1c19 */
[----:B------:R2:W5:Y:S04]  /*3210*/  @!P0 LDG.E.64 R16, desc[UR14][R22.64] ;  /* 0x0000000e16108981 */ /* 0x000568000c1e1b00 */
.L_x_23:
[----:B------:R-:W-:Y:S05]  /*3220*/  BSYNC.RECONVERGENT B0 ;  /* 0x0000000000007941 */ /* 0x000fea0003800200 */
.L_x_7:
[----:B------:R-:W0:Y:S01]  /*3230*/  S2UR UR7, SR_CgaCtaId ;  /* 0x00000000000779c3 */ /* 0x000e220000008800 */
[----:B------:R-:W-:Y:S01]  /*3240*/  UMOV UR6, 0x400 ;  /* 0x0000040000067882 */ /* 0x000fe20000000000 */
[----:B01234-:R-:W-:Y:S01]  /*3250*/  IMAD.SHL.U32 R19, R0, 0x8, RZ ;  /* 0x0000000800137824 */ /* 0x01ffe200078e00ff */
[----:B------:R-:W-:-:S09]  /*3260*/  ULEA UR6, UR7, UR6, 0x18 ;  /* 0x0000000607067291 */ /* 0x000fd2000f8ec0ff */
[----:B-----5:R-:W-:Y:S04]  /*3270*/  STS.64 [R19+UR6], R2 ;  /* 0x0000000213007988 */ /* 0x020fe80008000a06 */
[----:B------:R-:W-:Y:S04]  /*3280*/  STS.64 [R19+UR6+0x800], R4 ;  /* 0x0008000413007988 */ /* 0x000fe80008000a06 */
[----:B------:R0:W-:Y:S04]  /*3290*/  STS.64 [R19+UR6+0x1000], R6 ;  /* 0x0010000613007988 */ /* 0x0001e80008000a06 */
[----:B------:R1:W-:Y:S04]  /*32a0*/  STS.64 [R19+UR6+0x1800], R8 ;  /* 0x0018000813007988 */ /* 0x0003e80008000a06 */
[----:B------:R1:W-:Y:S04]  /*32b0*/  STS.64 [R19+UR6+0x2000], R10 ;  /* 0x0020000a13007988 */ /* 0x0003e80008000a06 */
[----:B------:R1:W-:Y:S04]  /*32c0*/  STS.64 [R19+UR6+0x2800], R12 ;  /* 0x0028000c13007988 */ /* 0x0003e80008000a06 */
[----:B------:R1:W-:Y:S04]  /*32d0*/  STS.64 [R19+UR6+0x3000], R14 ;  /* 0x0030000e13007988 */ /* 0x0003e80008000a06 */
[----:B------:R1:W-:Y:S01]  /*32e0*/  STS.64 [R19+UR6+0x3800], R16 ;  /* 0x0038001013007988 */ /* 0x0003e20008000a06 */
[----:B------:R-:W-:Y:S01]  /*32f0*/  BAR.SYNC.DEFER_BLOCKING 0x0 ;  /* 0x0000000000007b1d */ /* 0x000fe20000010000 */
[----:B0-----:R-:W-:-:S07]  /*3300*/  VIMNMX R6, PT, PT, R19, UR8, PT ;  /* 0x0000000813067c48 */ /* 0x001fce000bfe0100 */
[----:B------:R-:W-:Y:S01]  /*3310*/  PREEXIT ;  /* 0x000000000000782d */ /* 0x000fe20000000000 */
[----:B------:R-:W-:Y:S01]  /*3320*/  BSSY.RECONVERGENT B0, `(.L_x_24) ;  /* 0x0000017000007945 */ /* 0x000fe20003800200 */
[C---:B------:R-:W-:Y:S01]  /*3330*/  ISETP.GE.AND P0, PT, R6.reuse, UR5, PT ;  /* 0x0000000506007c0c */ /* 0x040fe2000bf06270 */
[C---:B------:R-:W-:Y:S01]  /*3340*/  VIADD R2, R6.reuse, -UR5 ;  /* 0x8000000506027c36 */ /* 0x040fe20008000000 */
[----:B------:R-:W-:Y:S01]  /*3350*/  VIMNMX R3, PT, PT, R6, UR4, PT ;  /* 0x0000000406037c48 */ /* 0x000fe2000bfe0100 */
[----:B------:R-:W-:-:S03]  /*3360*/  ULEA UR5, UR4, UR6, 0x3 ;  /* 0x0000000604057291 */ /* 0x000fc6000f8e18ff */
[----:B------:R-:W-:-:S04]  /*3370*/  SEL R7, R2, RZ, P0 ;  /* 0x000000ff02077207 */ /* 0x000fc80000000000 */
[----:B------:R-:W-:-:S13]  /*3380*/  ISETP.GE.AND P0, PT, R7, R3, PT ;  /* 0x000000030700720c */ /* 0x000fda0003f06270 */
[----:B-1----:R-:W-:Y:S05]  /*3390*/  @P0 BRA `(.L_x_25) ;  /* 0x00000000003c0947 */ /* 0x002fea0003800000 */
[----:B------:R-:W-:-:S07]  /*33a0*/  IMAD.MOV.U32 R8, RZ, RZ, R3 ;  /* 0x000000ffff087224 */ /* 0x000fce00078e0003 */
.L_x_26:
        /* <DEDUP_REMOVED lines=14> */
.L_x_25:
[----:B------:R-:W-:Y:S05]  /*3490*/  BSYNC.RECONVERGENT B0 ;  /* 0x0000000000007941 */ /* 0x000fea0003800200 */
.L_x_24:
        /* <DEDUP_REMOVED lines=14> */
[----:B------:R0:W-:Y:S01]  /*3580*/  @P0 LDS.64 R16, [R4+0x8] ;  /* 0x0000080004100984 */ /* 0x0001e20000000a00 */
[----:B------:R-:W-:Y:S02]  /*3590*/  @!P0 IMAD.MOV R2, RZ, RZ, R6 ;  /* 0x000000ffff028224 */ /* 0x000fe400078e0206 */
[----:B------:R-:W-:Y:S01]  /*35a0*/  @P0 IMAD.MOV R3, RZ, RZ, R7 ;  /* 0x000000ffff030224 */ /* 0x000fe200078e0207 */
[----:B------:R-:W1:Y:S01]  /*35b0*/  @!P0 LDS.64 R20, [R8+0x8] ;  /* 0x0000080008148984 */ /* 0x000e620000000a00 */
[----:B------:R-:W-:Y:S02]  /*35c0*/  PLOP3.LUT P0, PT, PT, PT, PT, 0x8, 0x80 ;  /* 0x000000000080781c */ /* 0x000fe40003f0e170 */
[C---:B------:R-:W-:Y:S01]  /*35d0*/  ISETP.GE.AND P1, PT, R2.reuse, UR8, PT ;  /* 0x0000000802007c0c */ /* 0x040fe2000bf26270 */
[----:B------:R-:W-:Y:S02]  /*35e0*/  VIADD R5, R3, 0x1 ;  /* 0x0000000103057836 */ /* 0x000fe40000000000 */
[----:B0-----:R-:W-:-:S10]  /*35f0*/  VIADD R4, R2, 0x1 ;  /* 0x0000000102047836 */ /* 0x001fd40000000000 */
[----:B-1----:R-:W-:-:S06]  /*3600*/  @!P1 DSETP.GEU.AND P2, PT, R16, R20, PT ;  /* 0x000000141000922a */ /* 0x002fcc0003f4e000 */
        /* <DEDUP_REMOVED lines=92> */
[----:B------:R-:W-:Y:S01]  /*3bd0*/  IMAD.U32 R22, RZ, RZ, UR8 ;  /* 0x00000008ff167e24 */ /* 0x000fe2000f8e00ff */
[C---:B------:R-:W-:Y:S01]  /*3be0*/  ISETP.NE.AND P0, PT, R0.reuse, RZ, PT ;  /* 0x000000ff0000720c */ /* 0x040fe20003f05270 */
[----:B------:R-:W1:Y:S01]  /*3bf0*/  LDCU.64 UR4, c[0x0][0x3a0] ;  /* 0x00007400ff0477ac */ /* 0x000e620008000a00 */
[----:B------:R-:W-:Y:S01]  /*3c00*/  LOP3.LUT R0, R0, 0x1f, RZ, 0xc0, !PT ;  /* 0x0000001f00007812 */ /* 0x000fe200078ec0ff */
[----:B0-----:R-:W-:-:S04]  /*3c10*/  IMAD R21, R18, 0x8, R19 ;  /* 0x0000000812157824 */ /* 0x001fc800078e0213 */
[----:B------:R-:W-:Y:S01]  /*3c20*/  IMAD R18, R18, -0x7, R21 ;  /* 0xfffffff912127824 */ /* 0x000fe200078e0215 */
[----:B------:R-:W-:-:S03]  /*3c30*/  LEA.HI.SX32 R20, R21, R21, 0x1b ;  /* 0x0000001515147211 */ /* 0x000fc600078fdaff */
[----:B------:R-:W-:Y:S01]  /*3c40*/  VIADD R21, R18, 0x20 ;  /* 0x0000002012157836 */ /* 0x000fe20000000000 */
[----:B------:R-:W-:Y:S01]  /*3c50*/  LEA R23, R20, UR6, 0x3 ;  /* 0x0000000614177c11 */ /* 0x000fe2000f8e18ff */
[C---:B------:R-:W-:Y:S02]  /*3c60*/  VIADD R25, R18.reuse, 0x40 ;  /* 0x0000004012197836 */ /* 0x040fe40000000000 */
[----:B------:R-:W-:Y:S01]  /*3c70*/  VIADD R27, R18, 0x60 ;  /* 0x00000060121b7836 */ /* 0x000fe20000000000 */
[-C--:B------:R-:W-:Y:S01]  /*3c80*/  LEA.HI.SX32 R21, R21, R18.reuse, 0x1b ;  /* 0x0000001215157211 */ /* 0x080fe200078fdaff */
[----:B------:R0:W-:Y:S01]  /*3c90*/  STS.64 [R23], R14 ;  /* 0x0000000e17007388 */ /* 0x0001e20000000a00 */
[-C--:B------:R-:W-:Y:S01]  /*3ca0*/  LEA.HI.SX32 R25, R25, R18.reuse, 0x1b ;  /* 0x0000001219197211 */ /* 0x080fe200078fdaff */
[----:B------:R-:W-:Y:S01]  /*3cb0*/  IMAD.IADD R20, R19, 0x1, R0 ;  /* 0x0000000113147824 */ /* 0x000fe200078e0200 */
[----:B------:R-:W-:Y:S01]  /*3cc0*/  LEA.HI.SX32 R27, R27, R18, 0x1b ;  /* 0x000000121b1b7211 */ /* 0x000fe200078fdaff */
[----:B------:R2:W-:Y:S02]  /*3cd0*/  STS.64 [R23+0x8], R12 ;  /* 0x0000080c17007388 */ /* 0x0005e40000000a00 */
[----:B------:R-:W-:-:S02]  /*3ce0*/  VIADD R0, R20, 0x20 ;  /* 0x0000002014007836 */ /* 0x000fc40000000000 */
[----:B------:R3:W-:Y:S01]  /*3cf0*/  STS.64 [R23+0x10], R10 ;  /* 0x0000100a17007388 */ /* 0x0007e20000000a00 */
[----:B------:R-:W-:-:S03]  /*3d00*/  VIADD R26, R20, 0xc0 ;  /* 0x000000c0141a7836 */ /* 0x000fc60000000000 */
        /* <DEDUP_REMOVED lines=14> */
[----:B------:R-:W-:Y:S01]  /*3df0*/  IMAD.U32 R25, RZ, RZ, UR24 ;  /* 0x00000018ff197e24 */ /* 0x000fe2000f8e00ff */
[-C--:B0-----:R-:W-:Y:S01]  /*3e00*/  LEA.HI.SX32 R8, R18, R18.reuse, 0x1b ;  /* 0x0000001212087211 */ /* 0x081fe200078fdaff */
[----:B------:R0:W-:Y:S01]  /*3e10*/  STS.64 [R23+0x30], R2 ;  /* 0x0000300217007388 */ /* 0x0001e20000000a00 */
[----:B------:R-:W-:Y:S01]  /*3e20*/  LEA.HI.SX32 R7, R7, R18, 0x1b ;  /* 0x0000001207077211 */ /* 0x000fe200078fdaff */
[----:B------:R-:W-:Y:S01]  /*3e30*/  IMAD.WIDE.U32 R24, R25, 0x800, R20 ;  /* 0x0000080019187825 */ /* 0x000fe200078e0014 */
[----:B--2---:R-:W-:Y:S01]  /*3e40*/  LEA R16, R8, UR6, 0x3 ;  /* 0x0000000608107c11 */ /* 0x004fe2000f8e18ff */
[----:B------:R-:W-:Y:S01]  /*3e50*/  NOP ;  /* 0x0000000000007918 */ /* 0x000fe20000000000 */
[----:B------:R-:W-:-:S04]  /*3e60*/  LEA R10, R27, UR6, 0x3 ;  /* 0x000000061b0a7c11 */ /* 0x000fc8000f8e18ff */
[----:B------:R-:W-:Y:S01]  /*3e70*/  LDS.64 R16, [R16] ;  /* 0x0000000010107984 */ /* 0x000fe20000000a00 */
[----:B------:R-:W-:Y:S02]  /*3e80*/  LEA R8, R15, UR6, 0x3 ;  /* 0x000000060f087c11 */ /* 0x000fe4000f8e18ff */
[----:B------:R-:W-:Y:S01]  /*3e90*/  LEA R6, R13, UR6, 0x3 ;  /* 0x000000060d067c11 */ /* 0x000fe2000f8e18ff */
[----:B------:R-:W-:Y:S01]  /*3ea0*/  LDS.64 R14, [R14+0x100] ;  /* 0x000100000e0e7984 */ /* 0x000fe20000000a00 */
[----:B---3--:R-:W-:Y:S02]  /*3eb0*/  LEA R4, R11, UR6, 0x3 ;  /* 0x000000060b047c11 */ /* 0x008fe4000f8e18ff */
[----:B0-----:R-:W-:Y:S01]  /*3ec0*/  LEA R2, R7, UR6, 0x3 ;  /* 0x0000000607027c11 */ /* 0x001fe2000f8e18ff */
[----:B------:R-:W-:Y:S04]  /*3ed0*/  LDS.64 R12, [R12+0x200] ;  /* 0x000200000c0c7984 */ /* 0x000fe80000000a00 */
[----:B------:R-:W-:Y:S04]  /*3ee0*/  LDS.64 R10, [R10+0x300] ;  /* 0x000300000a0a7984 */ /* 0x000fe80000000a00 */
[----:B------:R-:W-:Y:S04]  /*3ef0*/  LDS.64 R8, [R8+0x400] ;  /* 0x0004000008087984 */ /* 0x000fe80000000a00 */
[----:B------:R-:W-:Y:S04]  /*3f00*/  LDS.64 R6, [R6+0x500] ;  /* 0x0005000006067984 */ /* 0x000fe80000000a00 */
[----:B------:R-:W-:Y:S04]  /*3f10*/  LDS.64 R4, [R4+0x600] ;  /* 0x0006000004047984 */ /* 0x000fe80000000a00 */
[----:B------:R-:W-:Y:S04]  /*3f20*/  LDS.64 R2, [R2+0x700] ;  /* 0x0007000002027984 */ /* 0x000fe80000000a00 */
[----:B------:R0:W-:Y:S01]  /*3f30*/  @!P0 STS [UR6+0x4200], R22 ;  /* 0x00420016ff008988 */ /* 0x0001e20008000806 */
[----:B------:R-:W-:Y:S01]  /*3f40*/  BAR.SYNC.DEFER_BLOCKING 0x0 ;  /* 0x0000000000007b1d */ /* 0x000fe20000010000 */
[----:B-1----:R-:W-:Y:S01]  /*3f50*/  LEA R18, P0, R24, UR4, 0x3 ;  /* 0x0000000418127c11 */ /* 0x002fe2000f8018ff */
[----:B0-----:R-:W-:-:S03]  /*3f60*/  VIADD R22, R20, 0x40 ;  /* 0x0000004014167836 */ /* 0x001fc60000000000 */
[----:B------:R-:W-:Y:S01]  /*3f70*/  LEA.HI.X R19, R24, UR5, R25, 0x3, P0 ;  /* 0x0000000518137c11 */ /* 0x000fe200080f1c19 */
[C---:B------:R-:W-:Y:S01]  /*3f80*/  VIADD R24, R20.reuse, 0xa0 ;  /* 0x000000a014187836 */ /* 0x040fe20000000000 */
[----:B------:R-:W0:Y:S02]  /*3f90*/  LDS R23, [UR6+0x4200] ;  /* 0x00420006ff177984 */ /* 0x000e240008000800 */
[-C--:B0-----:R-:W-:Y:S02]  /*3fa0*/  ISETP.GE.AND P0, PT, R20, R23.reuse, PT ;  /* 0x000000171400720c */ /* 0x081fe40003f06270 */
[-C--:B------:R-:W-:Y:S01]  /*3fb0*/  ISETP.GE.AND P1, PT, R0, R23.reuse, PT ;  /* 0x000000170000720c */ /* 0x080fe20003f26270 */
[----:B------:R-:W-:Y:S01]  /*3fc0*/  VIADD R0, R20, 0x60 ;  /* 0x0000006014007836 */ /* 0x000fe20000000000 */
[-C--:B------:R-:W-:Y:S01]  /*3fd0*/  ISETP.GE.AND P2, PT, R22, R23.reuse, PT ;  /* 0x000000171600720c */ /* 0x080fe20003f46270 */
[----:B------:R-:W-:Y:S01]  /*3fe0*/  VIADD R22, R20, 0x80 ;  /* 0x0000008014167836 */ /* 0x000fe20000000000 */
[-C--:B------:R-:W-:Y:S01]  /*3ff0*/  ISETP.GE.AND P5, PT, R24, R23.reuse, PT ;  /* 0x000000171800720c */ /* 0x080fe20003fa6270 */
[----:B------:R-:W-:Y:S01]  /*4000*/  VIADD R20, R20, 0xe0 ;  /* 0x000000e014147836 */ /* 0x000fe20000000000 */
[----:B------:R-:W-:-:S02]  /*4010*/  ISETP.GE.AND P3, PT, R0, R23, PT ;  /* 0x000000170000720c */ /* 0x000fc40003f66270 */
[-C--:B------:R-:W-:Y:S02]  /*4020*/  ISETP.GE.AND P4, PT, R22, R23.reuse, PT ;  /* 0x000000171600720c */ /* 0x080fe40003f86270 */
[-C--:B------:R-:W-:Y:S01]  /*4030*/  ISETP.GE.AND P6, PT, R26, R23.reuse, PT ;  /* 0x000000171a00720c */ /* 0x080fe20003fc6270 */
[----:B------:R0:W-:Y:S01]  /*4040*/  @!P0 STG.E.64 desc[UR14][R18.64], R16 ;  /* 0x0000001012008986 */ /* 0x0001e2000c101b0e */
[----:B------:R-:W-:-:S03]  /*4050*/  ISETP.GE.AND P0, PT, R20, R23, PT ;  /* 0x000000171400720c */ /* 0x000fc60003f06270 */
[----:B------:R0:W-:Y:S04]  /*4060*/  @!P1 STG.E.64 desc[UR14][R18.64+0x100], R14 ;  /* 0x0001000e12009986 */ /* 0x0001e8000c101b0e */
[----:B------:R0:W-:Y:S04]  /*4070*/  @!P2 STG.E.64 desc[UR14][R18.64+0x200], R12 ;  /* 0x0002000c1200a986 */ /* 0x0001e8000c101b0e */
[----:B------:R0:W-:Y:S04]  /*4080*/  @!P3 STG.E.64 desc[UR14][R18.64+0x300], R10 ;  /* 0x0003000a1200b986 */ /* 0x0001e8000c101b0e */
[----:B------:R0:W-:Y:S04]  /*4090*/  @!P4 STG.E.64 desc[UR14][R18.64+0x400], R8 ;  /* 0x000400081200c986 */ /* 0x0001e8000c101b0e */
[----:B------:R0:W-:Y:S04]  /*40a0*/  @!P5 STG.E.64 desc[UR14][R18.64+0x500], R6 ;  /* 0x000500061200d986 */ /* 0x0001e8000c101b0e */
[----:B------:R0:W-:Y:S01]  /*40b0*/  @!P6 STG.E.64 desc[UR14][R18.64+0x600], R4 ;  /* 0x000600041200e986 */ /* 0x0001e2000c101b0e */
[----:B------:R-:W-:Y:S05]  /*40c0*/  @P0 EXIT ;  /* 0x000000000000094d */ /* 0x000fea0003800000 */
[----:B------:R-:W-:Y:S01]  /*40d0*/  STG.E.64 desc[UR14][R18.64+0x700], R2 ;  /* 0x0007000212007986 */ /* 0x000fe2000c101b0e */
[----:B------:R-:W-:Y:S05]  /*40e0*/  EXIT ;  /* 0x000000000000794d */ /* 0x000fea0003800000 */
.L_x_27:
[----:B------:R-:W0:Y:S01]  /*40f0*/  S2R R18, SR_LANEID ;  /* 0x0000000000127919 */ /* 0x000e220000000000 */
[----:B------:R-:W-:Y:S01]  /*4100*/  LOP3.LUT R19, R19, 0x1f00, RZ, 0xc0, !PT ;  /* 0x00001f0013137812 */ /* 0x000fe200078ec0ff */
[----:B------:R-:W1:Y:S01]  /*4110*/  LDCU.64 UR4, c[0x0][0x388] ;  /* 0x00007100ff0477ac */ /* 0x000e620008000a00 */
[C---:B------:R-:W-:Y:S02]  /*4120*/  ISETP.NE.AND P0, PT, R0.reuse, RZ, PT ;  /* 0x000000ff0000720c */ /* 0x040fe40003f05270 */
[----:B------:R-:W-:Y:S01]  /*4130*/  LOP3.LUT R22, R0, 0x1f, RZ, 0xc0, !PT ;  /* 0x0000001f00167812 */ /* 0x000fe200078ec0ff */
[----:B0-----:R-:W-:-:S04]  /*4140*/  IMAD R21, R18, 0x8, R19 ;  /* 0x0000000812157824 */ /* 0x001fc800078e0213 */
[----:B------:R-:W-:Y:S01]  /*4150*/  IMAD R18, R18, -0x7, R21 ;  /* 0xfffffff912127824 */ /* 0x000fe200078e0215 */
[----:B------:R-:W-:-:S03]  /*4160*/  LEA.HI.SX32 R20, R21, R21, 0x1b ;  /* 0x0000001515147211 */ /* 0x000fc600078fdaff */
[----:B------:R-:W-:Y:S01]  /*4170*/  VIADD R21, R18, 0x20 ;  /* 0x0000002012157836 */ /* 0x000fe20000000000 */
[----:B------:R-:W-:Y:S01]  /*4180*/  LEA R23, R20, UR6, 0x3 ;  /* 0x0000000614177c11 */ /* 0x000fe2000f8e18ff */
[C---:B------:R-:W-:Y:S02]  /*4190*/  VIADD R25, R18.reuse, 0x40 ;  /* 0x0000004012197836 */ /* 0x040fe40000000000 */
[C---:B------:R-:W-:Y:S01]  /*41a0*/  VIADD R27, R18.reuse, 0x60 ;  /* 0x00000060121b7836 */ /* 0x040fe20000000000 */
[-C--:B------:R-:W-:Y:S01]  /*41b0*/  LEA.HI.SX32 R21, R21, R18.reuse, 0x1b ;  /* 0x0000001215157211 */ /* 0x080fe200078fdaff */
[----:B------:R0:W-:Y:S01]  /*41c0*/  STS.64 [R23], R14 ;  /* 0x0000000e17007388 */ /* 0x0001e20000000a00 */
[-C--:B------:R-:W-:Y:S02]  /*41d0*/  LEA.HI.SX32 R25, R25, R18.reuse, 0x1b ;  /* 0x0000001219197211 */ /* 0x080fe400078fdaff */
[-C--:B------:R-:W-:Y:S01]  /*41e0*/  LEA.HI.SX32 R27, R27, R18.reuse, 0x1b ;  /* 0x000000121b1b7211 */ /* 0x080fe200078fdaff */
[----:B------:R2:W-:Y:S04]  /*41f0*/  STS.64 [R23+0x8], R12 ;  /* 0x0000080c17007388 */ /* 0x0005e80000000a00 */
[----:B------:R3:W-:Y:S04]  /*4200*/  STS.64 [R23+0x10], R10 ;  /* 0x0000100a17007388 */ /* 0x0007e80000000a00 */
[----:B------:R4:W-:Y:S01]  /*4210*/  STS.64 [R23+0x20], R6 ;  /* 0x0000200617007388 */ /* 0x0009e20000000a00 */
[C---:B0-----:R-:W-:Y:S01]  /*4220*/  VIADD R15, R18.reuse, 0x80 ;  /* 0x00000080120f7836 */ /* 0x041fe20000000000 */
[----:B------:R-:W-:Y:S01]  /*4230*/  LEA R14, R21, UR6, 0x3 ;  /* 0x00000006150e7c11 */ /* 0x000fe2000f8e18ff */
[----:B------:R-:W-:Y:S01]  /*4240*/  IMAD.IADD R21, R19, 0x1, R22 ;  /* 0x0000000113157824 */ /* 0x000fe200078e0216 */
[----:B------:R0:W-:Y:S01]  /*4250*/  STS.64 [R23+0x18], R8 ;  /* 0x0000180817007388 */ /* 0x0001e20000000a00 */
[C---:B--2---:R-:W-:Y:S01]  /*4260*/  VIADD R13, R18.reuse, 0xa0 ;  /* 0x000000a0120d7836 */ /* 0x044fe20000000000 */
[-C--:B------:R-:W-:Y:S01]  /*4270*/  LEA.HI.SX32 R15, R15, R18.reuse, 0x1b ;  /* 0x000000120f0f7211 */ /* 0x080fe200078fdaff */
[----:B------:R-:W-:Y:S01]  /*4280*/  VIADD R29, R21, 0xc0 ;  /* 0x000000c0151d7836 */ /* 0x000fe20000000000 */
[----:B------:R2:W-:Y:S01]  /*4290*/  STS.64 [R23+0x38], R16 ;  /* 0x0000381017007388 */ /* 0x0005e20000000a00 */
[C---:B---3--:R-:W-:Y:S01]  /*42a0*/  VIADD R11, R18.reuse, 0xc0 ;  /* 0x000000c0120b7836 */ /* 0x048fe20000000000 */
[-C--:B------:R-:W-:Y:S01]  /*42b0*/  LEA.HI.SX32 R13, R13, R18.reuse, 0x1b ;  /* 0x000000120d0d7211 */ /* 0x080fe200078fdaff */
[----:B----4-:R-:W-:Y:S01]  /*42c0*/  VIADD R7, R18, 0xe0 ;  /* 0x000000e012077836 */ /* 0x010fe20000000000 */
[----:B------:R-:W-:Y:S02]  /*42d0*/  STS.64 [R23+0x28], R4 ;  /* 0x0000280417007388 */ /* 0x000fe40000000a00 */
[----:B------:R-:W-:-:S02]  /*42e0*/  LEA.HI.SX32 R11, R11, R18, 0x1b ;  /* 0x000000120b0b7211 */ /* 0x000fc400078fdaff */
[-C--:B0-----:R-:W-:Y:S01]  /*42f0*/  LEA.HI.SX32 R8, R18, R18.reuse, 0x1b ;  /* 0x0000001212087211 */ /* 0x081fe200078fdaff */
[----:B------:R0:W-:Y:S01]  /*4300*/  STS.64 [R23+0x30], R2 ;  /* 0x0000300217007388 */ /* 0x0001e20000000a00 */
[----:B------:R-:W-:Y:S01]  /*4310*/  LEA.HI.SX32 R7, R7, R18, 0x1b ;  /* 0x0000001207077211 */ /* 0x000fe200078fdaff */
[----:B------:R-:W-:Y:S01]  /*4320*/  IMAD.U32 R18, RZ, RZ, UR8 ;  /* 0x00000008ff127e24 */ /* 0x000fe2000f8e00ff */
[----:B--2---:R-:W-:Y:S01]  /*4330*/  LEA R16, R8, UR6, 0x3 ;  /* 0x0000000608107c11 */ /* 0x004fe2000f8e18ff */
[----:B------:R-:W-:Y:S01]  /*4340*/  NOP ;  /* 0x0000000000007918 */ /* 0x000fe20000000000 */
[----:B------:R-:W-:-:S04]  /*4350*/  LEA R12, R25, UR6, 0x3 ;  /* 0x00000006190c7c11 */ /* 0x000fc8000f8e18ff */
[----:B------:R-:W-:Y:S01]  /*4360*/  LDS.64 R16, [R16] ;  /* 0x0000000010107984 */ /* 0x000fe20000000a00 */
[----:B------:R-:W-:Y:S01]  /*4370*/  LEA R10, R27, UR6, 0x3 ;  /* 0x000000061b0a7c11 */ /* 0x000fe2000f8e18ff */
[----:B------:R-:W-:Y:S01]  /*4380*/  IMAD.U32 R25, RZ, RZ, UR24 ;  /* 0x00000018ff197e24 */ /* 0x000fe2000f8e00ff */
[----:B------:R-:W-:Y:S01]  /*4390*/  LEA R8, R15, UR6, 0x3 ;  /* 0x000000060f087c11 */ /* 0x000fe2000f8e18ff */
[----:B0-----:R-:W-:Y:S01]  /*43a0*/  IMAD.MOV.U32 R23, RZ, RZ, RZ ;  /* 0x000000ffff177224 */ /* 0x001fe200078e00ff */
[----:B------:R-:W-:Y:S01]  /*43b0*/  LEA R6, R13, UR6, 0x3 ;  /* 0x000000060d067c11 */ /* 0x000fe2000f8e18ff */
[----:B------:R-:W-:Y:S01]  /*43c0*/  LDS.64 R14, [R14+0x100] ;  /* 0x000100000e0e7984 */ /* 0x000fe20000000a00 */
[----:B------:R-:W-:Y:S01]  /*43d0*/  LEA R4, R11, UR6, 0x3 ;  /* 0x000000060b047c11 */ /* 0x000fe2000f8e18ff */
[----:B------:R-:W-:Y:S01]  /*43e0*/  IMAD.WIDE.U32 R24, R25, 0x800, R22 ;  /* 0x0000080019187825 */ /* 0x000fe200078e0016 */
[----:B------:R-:W-:Y:S01]  /*43f0*/  LEA R2, R7, UR6, 0x3 ;  /* 0x0000000607027c11 */ /* 0x000fe2000f8e18ff */
[----:B------:R-:W-:Y:S02]  /*4400*/  LDS.64 R12, [R12+0x200] ;  /* 0x000200000c0c7984 */ /* 0x000fe40000000a00 */
[----:B------:R-:W-:-:S02]  /*4410*/  VIADD R23, R21, 0x20 ;  /* 0x0000002015177836 */ /* 0x000fc40000000000 */
[----:B------:R-:W-:Y:S01]  /*4420*/  LDS.64 R10, [R10+0x300] ;  /* 0x000300000a0a7984 */ /* 0x000fe20000000a00 */
[----:B------:R-:W-:-:S03]  /*4430*/  VIADD R27, R21, 0x40 ;  /* 0x00000040151b7836 */ /* 0x000fc60000000000 */
[----:B------:R-:W-:Y:S04]  /*4440*/  LDS.64 R8, [R8+0x400] ;  /* 0x0004000008087984 */ /* 0x000fe80000000a00 */
[----:B------:R-:W-:Y:S04]  /*4450*/  LDS.64 R6, [R6+0x500] ;  /* 0x0005000006067984 */ /* 0x000fe80000000a00 */
[----:B------:R-:W-:Y:S04]  /*4460*/  LDS.64 R4, [R4+0x600] ;  /* 0x0006000004047984 */ /* 0x000fe80000000a00 */
[----:B------:R-:W-:Y:S04]  /*4470*/  LDS.64 R2, [R2+0x700] ;  /* 0x0007000002027984 */ /* 0x000fe80000000a00 */
[----:B------:R1:W-:Y:S01]  /*4480*/  @!P0 STS [UR6+0x4200], R18 ;  /* 0x00420012ff008988 */ /* 0x0003e20008000806 */
[----:B------:R-:W-:Y:S01]  /*4490*/  BAR.SYNC.DEFER_BLOCKING 0x0 ;  /* 0x0000000000007b1d */ /* 0x000fe20000010000 */
[----:B------:R-:W-:-:S05]  /*44a0*/  IADD3 R0, P0, PT, R19, R24, RZ ;  /* 0x0000001813007210 */ /* 0x000fca0007f1e0ff */
[----:B------:R-:W-:Y:S01]  /*44b0*/  IMAD.X R25, RZ, RZ, R25, P0 ;  /* 0x000000ffff197224 */ /* 0x000fe200000e0619 */
[----:B-1----:R-:W-:-:S04]  /*44c0*/  LEA R18, P0, R0, UR4, 0x3 ;  /* 0x0000000400127c11 */ /* 0x002fc8000f8018ff */
        /* <DEDUP_REMOVED lines=24> */
.L_x_28:
[----:B------:R-:W-:-:S00]  /*4650*/  BRA `(.L_x_28) ;  /* 0xfffffffc00fc7947 */ /* 0x000fc0000383ffff */
[----:B------:R-:W-:-:S00]  /*4660*/  NOP ;  /* 0x0000000000007918 */ /* 0x000fc00000000000 */
        /* <DEDUP_REMOVED lines=9> */
.L_x_127:


//--------------------- .text._ZN3cub18CUB_300001_SM_10006detail10merge_sort30DeviceMergeSortPartitionKernelIN6thrust24THRUST_300001_SM_1000_NS6detail15normal_iteratorINS5_10device_ptrIdEEEEm5orderdEEvbT_PT2_T0_SF_PSF_T1_SF_i --------------------------
	.section	.text._ZN3cub18CUB_300001_SM_10006detail10merge_sort30DeviceMergeSortPartitionKernelIN6thrust24THRUST_300001_SM_1000_NS6detail15normal_iteratorINS5_10device_ptrIdEEEEm5orderdEEvbT_PT2_T0_SF_PSF_T1_SF_i,"ax",@progbits
	.align	128
        .global         _ZN3cub18CUB_300001_SM_10006detail10merge_sort30DeviceMergeSortPartitionKernelIN6thrust24THRUST_300001_SM_1000_NS6detail15normal_iteratorINS5_10device_ptrIdEEEEm5orderdEEvbT_PT2_T0_SF_PSF_T1_SF_i
        .type           _ZN3cub18CUB_300001_SM_10006detail10merge_sort30DeviceMergeSortPartitionKernelIN6thrust24THRUST_300001_SM_1000_NS6detail15normal_iteratorINS5_10device_ptrIdEEEEm5orderdEEvbT_PT2_T0_SF_PSF_T1_SF_i,@function
        .size           _ZN3cub18CUB_300001_SM_10006detail10merge_sort30DeviceMergeSortPartitionKernelIN6thrust24THRUST_300001_SM_1000_NS6detail15normal_iteratorINS5_10device_ptrIdEEEEm5orderdEEvbT_PT2_T0_SF_PSF_T1_SF_i,(.L_x_128 - _ZN3cub18CUB_300001_SM_10006detail10merge_sort30DeviceMergeSortPartitionKernelIN6thrust24THRUST_300001_SM_1000_NS6detail15normal_iteratorINS5_10device_ptrIdEEEEm5orderdEEvbT_PT2_T0_SF_PSF_T1_SF_i)
        .other          _ZN3cub18CUB_300001_SM_10006detail10merge_sort30DeviceMergeSortPartitionKernelIN6thrust24THRUST_300001_SM_1000_NS6detail15normal_iteratorINS5_10device_ptrIdEEEEm5orderdEEvbT_PT2_T0_SF_PSF_T1_SF_i,@"STO_CUDA_ENTRY STV_DEFAULT"
_ZN3cub18CUB_300001_SM_10006detail10merge_sort30DeviceMergeSortPartitionKernelIN6thrust24THRUST_300001_SM_1000_NS6detail15normal_iteratorINS5_10device_ptrIdEEEEm5orderdEEvbT_PT2_T0_SF_PSF_T1_SF_i:
.text._ZN3cub18CUB_300001_SM_10006detail10merge_sort30DeviceMergeSortPartitionKernelIN6thrust24THRUST_300001_SM_1000_NS6detail15normal_iteratorINS5_10device_ptrIdEEEEm5orderdEEvbT_PT2_T0_SF_PSF_T1_SF_i:
[----:B------:R-:W-:Y:S01]  /*0000*/  LDC R1, c[0x0][0x37c] ;  /* 0x0000df00ff017b82 */ /* 0x000fe20000000800 */
[----:B------:R-:W0:Y:S01]  /*0010*/  S2R R0, SR_CTAID.X ;  /* 0x0000000000007919 */ /* 0x000e220000002500 */
[----:B------:R-:W0:Y:S01]  /*0020*/  LDCU UR4, c[0x0][0x360] ;  /* 0x00006c00ff0477ac */ /* 0x000e220008000800 */
[----:B------:R-:W0:Y:S01]  /*0030*/  S2R R3, SR_TID.X ;  /* 0x0000000000037919 */ /* 0x000e220000002100 */
[----:B------:R-:W1:Y:S01]  /*0040*/  LDCU.64 UR10, c[0x0][0x3a0] ;  /* 0x00007400ff0a77ac */ /* 0x000e620008000a00 */
[----:B0-----:R-:W-:-:S05]  /*0050*/  IMAD R0, R0, UR4, R3 ;  /* 0x0000000400007c24 */ /* 0x001fca000f8e0203 */
[----:B-1----:R-:W-:-:S04]  /*0060*/  ISETP.GE.U32.AND P0, PT, R0, UR10, PT ;  /* 0x0000000a00007c0c */ /* 0x002fc8000bf06070 */
[----:B------:R-:W-:-:S13]  /*0070*/  ISETP.GE.U32.AND.EX P0, PT, RZ, UR11, PT, P0 ;  /* 0x0000000bff007c0c */ /* 0x000fda000bf06100 */
[----:B------:R-:W-:Y:S05]  /*0080*/  @P0 EXIT ;  /* 0x000000000000094d */ /* 0x000fea0003800000 */
[----:B------:R-:W0:Y:S01]  /*0090*/  LDCU.64 UR6, c[0x0][0x3b8] ;  /* 0x00007700ff0677ac */ /* 0x000e220008000a00 */
[----:B------:R-:W1:Y:S01]  /*00a0*/  LDC R8, c[0x0][0x3c0] ;  /* 0x0000f000ff087b82 */ /* 0x000e620000000800 */
[----:B------:R-:W-:Y:S01]  /*00b0*/  ACQBULK ;  /* 0x000000000000782e */ /* 0x000fe20000000000 */
[----:B------:R-:W2:Y:S01]  /*00c0*/  LDCU.64 UR8, c[0x0][0x358] ;  /* 0x00006b00ff0877ac */ /* 0x000ea20008000a00 */
[----:B0-----:R-:W-:Y:S02]  /*00d0*/  UIADD3 UR4, UPT, UPT, -UR6, URZ, URZ ;  /* 0x000000ff06047290 */ /* 0x001fe4000fffe1ff */
[----:B------:R-:W-:-:S04]  /*00e0*/  USHF.R.U32.HI UR5, URZ, 0x1, UR7 ;  /* 0x00000001ff057899 */ /* 0x000fc80008011607 */
[----:B------:R-:W-:Y:S01]  /*00f0*/  LOP3.LUT R3, R0, UR4, RZ, 0xc0, !PT ;  /* 0x0000000400037c12 */ /* 0x000fe2000f8ec0ff */
[----:B------:R-:W-:Y:S01]  /*0100*/  USHF.R.U64 UR4, UR6, 0x1, UR7 ;  /* 0x0000000106047899 */ /* 0x000fe20008001207 */
[----:B-1----:R-:W-:Y:S01]  /*0110*/  SHF.R.S32.HI R9, RZ, 0x1f, R8 ;  /* 0x0000001fff097819 */ /* 0x002fe20000011408 */
[----:B------:R-:W-:Y:S02]  /*0120*/  IMAD R2, R8, UR5, RZ ;  /* 0x0000000508027c24 */ /* 0x000fe4000f8e02ff */
[----:B------:R-:W-:-:S04]  /*0130*/  IMAD.WIDE.U32 R4, R3, R8, RZ ;  /* 0x0000000803047225 */ /* 0x000fc800078e00ff */
[----:B------:R-:W-:-:S04]  /*0140*/  IMAD.WIDE.U32 R10, R8, UR4, RZ ;  /* 0x00000004080a7c25 */ /* 0x000fc8000f8e00ff */
[C---:B------:R-:W-:Y:S01]  /*0150*/  IMAD R7, R9.reuse, UR4, R2 ;  /* 0x0000000409077c24 */ /* 0x040fe2000f8e0202 */
[----:B------:R-:W-:Y:S01]  /*0160*/  IADD3 R2, P2, PT, R0, 0x1, RZ ;  /* 0x0000000100027810 */ /* 0x000fe20007f5e0ff */
[----:B------:R-:W-:Y:S01]  /*0170*/  IMAD R12, R9, R3, R5 ;  /* 0x00000003090c7224 */ /* 0x000fe200078e0205 */
[----:B------:R-:W-:Y:S01]  /*0180*/  LOP3.LUT R3, RZ, R4, RZ, 0x33, !PT ;  /* 0x00000004ff037212 */ /* 0x000fe200078e33ff */
[----:B------:R-:W-:Y:S01]  /*0190*/  IMAD.IADD R14, R11, 0x1, R7 ;  /* 0x000000010b0e7824 */ /* 0x000fe200078e0207 */
[----:B------:R-:W0:Y:S01]  /*01a0*/  LDCU.64 UR4, c[0x0][0x398] ;  /* 0x00007300ff0477ac */ /* 0x000e220008000a00 */
[----:B------:R-:W-:Y:S01]  /*01b0*/  ISETP.NE.U32.AND P0, PT, R2, UR10, PT ;  /* 0x0000000a02007c0c */ /* 0x000fe2000bf05070 */
[----:B------:R-:W-:Y:S01]  /*01c0*/  IMAD.X R2, RZ, RZ, RZ, P2 ;  /* 0x000000ffff027224 */ /* 0x000fe200010e06ff */
[----:B------:R-:W-:Y:S02]  /*01d0*/  ISETP.LT.U32.AND P1, PT, R10, R3, PT ;  /* 0x000000030a00720c */ /* 0x000fe40003f21070 */
[----:B------:R-:W-:-:S02]  /*01e0*/  LOP3.LUT R5, RZ, R12, RZ, 0x33, !PT ;  /* 0x0000000cff057212 */ /* 0x000fc400078e33ff */
[----:B------:R-:W-:Y:S02]  /*01f0*/  ISETP.NE.AND.EX P0, PT, R2, UR11, PT, P0 ;  /* 0x0000000b02007c0c */ /* 0x000fe4000bf05300 */
[----:B------:R-:W-:-:S04]  /*0200*/  ISETP.LT.U32.AND.EX P1, PT, R14, R5, PT, P1 ;  /* 0x000000050e00720c */ /* 0x000fc80003f21110 */
[----:B------:R-:W-:Y:S02]  /*0210*/  SEL R3, R10, R3, P1 ;  /* 0x000000030a037207 */ /* 0x000fe40000800000 */
[----:B------:R-:W-:Y:S02]  /*0220*/  SEL R5, R14, R5, P1 ;  /* 0x000000050e057207 */ /* 0x000fe40000800000 */
[----:B------:R-:W-:-:S03]  /*0230*/  IADD3 R2, P1, PT, R3, R4, RZ ;  /* 0x0000000403027210 */ /* 0x000fc60007f3e0ff */
[----:B------:R-:W1:Y:S02]  /*0240*/  @!P0 LDC.64 R6, c[0x0][0x3a8] ;  /* 0x0000ea00ff068b82 */ /* 0x000e640000000a00 */
[----:B------:R-:W-:Y:S01]  /*0250*/  IMAD.X R3, R5, 0x1, R12, P1 ;  /* 0x0000000105037824 */ /* 0x000fe200008e060c */
[----:B0-----:R-:W-:-:S04]  /*0260*/  ISETP.LT.U32.AND P1, PT, R2, UR4, PT ;  /* 0x0000000402007c0c */ /* 0x001fc8000bf21070 */
[----:B------:R-:W-:-:S04]  /*0270*/  ISETP.LT.U32.AND.EX P1, PT, R3, UR5, PT, P1 ;  /* 0x0000000503007c0c */ /* 0x000fc8000bf21110 */
[----:B------:R-:W-:Y:S02]  /*0280*/  SEL R2, R2, UR4, P1 ;  /* 0x0000000402027c07 */ /* 0x000fe40008800000 */
[----:B------:R-:W-:Y:S02]  /*0290*/  SEL R3, R3, UR5, P1 ;  /* 0x0000000503037c07 */ /* 0x000fe40008800000 */
[----:B------:R-:W-:Y:S02]  /*02a0*/  LOP3.LUT R17, RZ, R2, RZ, 0x33, !PT ;  /* 0x00000002ff117212 */ /* 0x000fe400078e33ff */
[----:B------:R-:W-:Y:S02]  /*02b0*/  LOP3.LUT R19, RZ, R3, RZ, 0x33, !PT ;  /* 0x00000003ff137212 */ /* 0x000fe400078e33ff */
[----:B------:R-:W-:-:S04]  /*02c0*/  ISETP.LT.U32.AND P1, PT, R10, R17, PT ;  /* 0x000000110a00720c */ /* 0x000fc80003f21070 */
[----:B------:R-:W-:-:S04]  /*02d0*/  ISETP.LT.U32.AND.EX P1, PT, R14, R19, PT, P1 ;  /* 0x000000130e00720c */ /* 0x000fc80003f21110 */
[----:B------:R-:W-:Y:S02]  /*02e0*/  SEL R17, R10, R17, P1 ;  /* 0x000000110a117207 */ /* 0x000fe40000800000 */
[----:B------:R-:W-:Y:S02]  /*02f0*/  SEL R19, R14, R19, P1 ;  /* 0x000000130e137207 */ /* 0x000fe40000800000 */
[----:B------:R-:W-:Y:S02]  /*0300*/  IADD3 R17, P3, PT, R17, R2, RZ ;  /* 0x0000000211117210 */ /* 0x000fe40007f7e0ff */
[----:B-1----:R-:W-:Y:S02]  /*0310*/  @!P0 LEA R10, P2, R0, R6, 0x3 ;  /* 0x00000006000a8211 */ /* 0x002fe400078418ff */
[----:B------:R-:W-:Y:S01]  /*0320*/  ISETP.LT.U32.AND P1, PT, R4, UR4, PT ;  /* 0x0000000404007c0c */ /* 0x000fe2000bf21070 */
[----:B------:R-:W-:Y:S01]  /*0330*/  IMAD.X R19, R19, 0x1, R3, P3 ;  /* 0x0000000113137824 */ /* 0x000fe200018e0603 */
[----:B------:R-:W-:-:S02]  /*0340*/  @!P0 LEA.HI.X R11, R0, R7, RZ, 0x3, P2 ;  /* 0x00000007000b8211 */ /* 0x000fc400010f1cff */
[----:B------:R-:W-:Y:S02]  /*0350*/  ISETP.LT.U32.AND P2, PT, R17, UR4, PT ;  /* 0x0000000411007c0c */ /* 0x000fe4000bf41070 */
[----:B------:R-:W-:Y:S01]  /*0360*/  ISETP.LT.U32.AND.EX P1, PT, R12, UR5, PT, P1 ;  /* 0x000000050c007c0c */ /* 0x000fe2000bf21110 */
[----:B--2---:R0:W-:Y:S01]  /*0370*/  @!P0 STG.E.64 desc[UR8][R10.64], R2 ;  /* 0x000000020a008986 */ /* 0x0041e2000c101b08 */
[----:B------:R-:W-:Y:S02]  /*0380*/  ISETP.LT.U32.AND.EX P2, PT, R19, UR5, PT, P2 ;  /* 0x0000000513007c0c */ /* 0x000fe4000bf41120 */
[----:B------:R-:W-:Y:S02]  /*0390*/  SEL R5, R4, UR4, P1 ;  /* 0x0000000404057c07 */ /* 0x000fe40008800000 */
[----:B------:R-:W-:Y:S02]  /*03a0*/  SEL R7, R12, UR5, P1 ;  /* 0x000000050c077c07 */ /* 0x000fe40008800000 */
[----:B------:R-:W-:-:S02]  /*03b0*/  SEL R17, R17, UR4, P2 ;  /* 0x0000000411117c07 */ /* 0x000fc40009000000 */
[----:B------:R-:W-:Y:S01]  /*03c0*/  SEL R19, R19, UR5, P2 ;  /* 0x0000000513137c07 */ /* 0x000fe20009000000 */
[----:B------:R-:W-:Y:S06]  /*03d0*/  @!P0 EXIT ;  /* 0x000000000000894d */ /* 0x000fec0003800000 */
[----:B------:R-:W1:Y:S01]  /*03e0*/  LDCU.U8 UR5, c[0x0][0x380] ;  /* 0x00007000ff0577ac */ /* 0x000e620008000000 */
[----:B------:R-:W-:Y:S01]  /*03f0*/  IADD3 R15, P0, PT, R17, -R5, RZ ;  /* 0x80000005110f7210 */ /* 0x000fe20007f1e0ff */
[----:B------:R-:W-:Y:S01]  /*0400*/  BSSY.RECONVERGENT B0, `(.L_x_29) ;  /* 0x0000070000007945 */ /* 0x000fe20003800200 */
[----:B------:R-:W-:-:S03]  /*0410*/  UIADD3 UR4, UPT, UPT, UR6, -0x1, URZ ;  /* 0xffffffff06047890 */ /* 0x000fc6000fffe0ff */
[----:B------:R-:W-:-:S03]  /*0420*/  IMAD.X R4, R19, 0x1, ~R7, P0 ;  /* 0x0000000113047824 */ /* 0x000fc600000e0e07 */
[----:B------:R-:W-:-:S05]  /*0430*/  LOP3.LUT R13, R0, UR4, RZ, 0xc0, !PT ;  /* 0x00000004000d7c12 */ /* 0x000fca000f8ec0ff */
[----:B0-----:R-:W-:Y:S01]  /*0440*/  IMAD.WIDE.U32 R10, R13, R8, RZ ;  /* 0x000000080d0a7225 */ /* 0x001fe200078e00ff */
[----:B-1----:R-:W-:-:S03]  /*0450*/  UPRMT UR4, UR5, 0x8880, URZ ;  /* 0x0000888005047896 */ /* 0x002fc600080000ff */
[----:B------:R-:W-:Y:S01]  /*0460*/  IMAD R9, R9, R13, R11 ;  /* 0x0000000d09097224 */ /* 0x000fe200078e020b */
[----:B------:R-:W-:Y:S01]  /*0470*/  ISETP.LT.U32.AND P0, PT, R10, R15, PT ;  /* 0x0000000f0a00720c */ /* 0x000fe20003f01070 */
[----:B------:R-:W-:-:S03]  /*0480*/  UISETP.NE.AND UP0, UPT, UR4, URZ, UPT ;  /* 0x000000ff0400728c */ /* 0x000fc6000bf05270 */
[----:B------:R-:W-:-:S04]  /*0490*/  ISETP.LT.U32.AND.EX P0, PT, R9, R4, PT, P0 ;  /* 0x000000040900720c */ /* 0x000fc80003f01100 */
[----:B------:R-:W-:Y:S02]  /*04a0*/  SEL R15, R10, R15, P0 ;  /* 0x0000000f0a0f7207 */ /* 0x000fe40000000000 */
[----:B------:R-:W-:Y:S01]  /*04b0*/  SEL R9, R9, R4, P0 ;  /* 0x0000000409097207 */ /* 0x000fe20000000000 */
[----:B------:R-:W-:Y:S06]  /*04c0*/  BRA.U !UP0, `(.L_x_30) ;  /* 0x0000000108cc7547 */ /* 0x000fec000b800000 */
[----:B------:R-:W-:Y:S01]  /*04d0*/  IADD3 R11, P0, PT, R17, -R2, RZ ;  /* 0x80000002110b7210 */ /* 0x000fe20007f1e0ff */
[----:B------:R-:W0:Y:S01]  /*04e0*/  LDCU.64 UR4, c[0x0][0x388] ;  /* 0x00007100ff0477ac */ /* 0x000e220008000a00 */
[----:B------:R-:W-:Y:S01]  /*04f0*/  IADD3 R10, P2, PT, R2, -R5, RZ ;  /* 0x80000005020a7210 */ /* 0x000fe20007f5e0ff */
[----:B------:R-:W-:Y:S02]  /*0500*/  BSSY.RECONVERGENT B1, `(.L_x_31) ;  /* 0x000002e000017945 */ /* 0x000fe40003800200 */
[----:B------:R-:W-:Y:S01]  /*0510*/  IMAD.X R8, R19, 0x1, ~R3, P0 ;  /* 0x0000000113087824 */ /* 0x000fe200000e0e03 */
[----:B------:R-:W-:Y:S01]  /*0520*/  ISETP.GT.U32.AND P0, PT, R15, R11, PT ;  /* 0x0000000b0f00720c */ /* 0x000fe20003f04070 */
[----:B------:R-:W-:Y:S01]  /*0530*/  IMAD.X R12, R3, 0x1, ~R7, P2 ;  /* 0x00000001030c7824 */ /* 0x000fe200010e0e07 */
[----:B------:R-:W-:Y:S02]  /*0540*/  ISETP.LT.U32.AND P1, PT, R10, R15, PT ;  /* 0x0000000f0a00720c */ /* 0x000fe40003f21070 */
[----:B------:R-:W-:-:S02]  /*0550*/  ISETP.GT.U32.AND.EX P0, PT, R9, R8, PT, P0 ;  /* 0x000000080900720c */ /* 0x000fc40003f04100 */
[----:B------:R-:W-:Y:S02]  /*0560*/  ISETP.LT.U32.AND.EX P1, PT, R12, R9, PT, P1 ;  /* 0x000000090c00720c */ /* 0x000fe40003f21110 */
[-C--:B------:R-:W-:Y:S02]  /*0570*/  SEL R6, R15, R11.reuse, P0 ;  /* 0x0000000b0f067207 */ /* 0x080fe40000000000 */
[----:B------:R-:W-:Y:S02]  /*0580*/  SEL R4, R9, R8, P0 ;  /* 0x0000000809047207 */ /* 0x000fe40000000000 */
[----:B------:R-:W-:Y:S02]  /*0590*/  IADD3 R6, P0, PT, R6, -R11, RZ ;  /* 0x8000000b06067210 */ /* 0x000fe40007f1e0ff */
[----:B------:R-:W-:Y:S02]  /*05a0*/  SEL R11, R10, R15, P1 ;  /* 0x0000000f0a0b7207 */ /* 0x000fe40000800000 */
[----:B------:R-:W-:Y:S01]  /*05b0*/  SEL R13, R12, R9, P1 ;  /* 0x000000090c0d7207 */ /* 0x000fe20000800000 */
[----:B------:R-:W-:Y:S01]  /*05c0*/  IMAD.X R4, R4, 0x1, ~R8, P0 ;  /* 0x0000000104047824 */ /* 0x000fe200000e0e08 */
[----:B------:R-:W-:-:S04]  /*05d0*/  ISETP.GE.U32.AND P0, PT, R6, R11, PT ;  /* 0x0000000b0600720c */ /* 0x000fc80003f06070 */
[----:B------:R-:W-:-:S13]  /*05e0*/  ISETP.GE.U32.AND.EX P0, PT, R4, R13, PT, P0 ;  /* 0x0000000d0400720c */ /* 0x000fda0003f06100 */
[----:B0-----:R-:W-:Y:S05]  /*05f0*/  @P0 BRA `(.L_x_32) ;  /* 0x0000000000780947 */ /* 0x001fea0003800000 */
[----:B------:R-:W-:-:S05]  /*0600*/  IADD3 R10, P0, PT, R15, R2, RZ ;  /* 0x000000020f0a7210 */ /* 0x000fca0007f1e0ff */
[----:B------:R-:W-:-:S08]  /*0610*/  IMAD.X R12, R9, 0x1, R3, P0 ;  /* 0x00000001090c7824 */ /* 0x000fd000000e0603 */
.L_x_33:
[----:B------:R-:W-:-:S05]  /*0620*/  IADD3 R3, P0, PT, -R6, R11, RZ ;  /* 0x0000000b06037210 */ /* 0x000fca0007f1e1ff */
[----:B------:R-:W-:-:S05]  /*0630*/  IMAD.X R2, R13, 0x1, ~R4, P0 ;  /* 0x000000010d027824 */ /* 0x000fca00000e0e04 */
[----:B------:R-:W-:-:S04]  /*0640*/  SHF.R.U64 R3, R3, 0x1, R2 ;  /* 0x0000000103037819 */ /* 0x000fc80000001202 */
[----:B------:R-:W-:Y:S02]  /*0650*/  IADD3 R18, P0, PT, R6, R3, RZ ;  /* 0x0000000306127210 */ /* 0x000fe40007f1e0ff */
[----:B------:R-:W-:Y:S02]  /*0660*/  SHF.R.U32.HI R3, RZ, 0x1, R2 ;  /* 0x00000001ff037819 */ /* 0x000fe40000011602 */
[----:B------:R-:W-:-:S03]  /*0670*/  LOP3.LUT R9, RZ, R18, RZ, 0x33, !PT ;  /* 0x00000012ff097212 */ /* 0x000fc600078e33ff */
[----:B------:R-:W-:Y:S01]  /*0680*/  IMAD.X R20, R4, 0x1, R3, P0 ;  /* 0x0000000104147824 */ /* 0x000fe200000e0603 */
[----:B------:R-:W-:Y:S02]  /*0690*/  IADD3 R15, P0, PT, R18, R5, RZ ;  /* 0x00000005120f7210 */ /* 0x000fe40007f1e0ff */
[----:B------:R-:W-:Y:S02]  /*06a0*/  IADD3 R9, P1, PT, R9, R10, RZ ;  /* 0x0000000a09097210 */ /* 0x000fe40007f3e0ff */
[----:B------:R-:W-:Y:S01]  /*06b0*/  LOP3.LUT R3, RZ, R20, RZ, 0x33, !PT ;  /* 0x00000014ff037212 */ /* 0x000fe200078e33ff */
[----:B------:R-:W-:Y:S01]  /*06c0*/  IMAD.X R16, R20, 0x1, R7, P0 ;  /* 0x0000000114107824 */ /* 0x000fe200000e0607 */
[----:B------:R-:W-:-:S03]  /*06d0*/  LEA R2, P0, R15, UR4, 0x3 ;  /* 0x000000040f027c11 */ /* 0x000fc6000f8018ff */
[----:B------:R-:W-:Y:S01]  /*06e0*/  IMAD.X R14, R3, 0x1, R12, P1 ;  /* 0x00000001030e7824 */ /* 0x000fe200008e060c */
[----:B------:R-:W-:Y:S02]  /*06f0*/  LEA R8, P1, R9, UR4, 0x3 ;  /* 0x0000000409087c11 */ /* 0x000fe4000f8218ff */
[----:B------:R-:W-:Y:S02]  /*0700*/  LEA.HI.X R3, R15, UR5, R16, 0x3, P0 ;  /* 0x000000050f037c11 */ /* 0x000fe400080f1c10 */
[----:B------:R-:W-:-:S04]  /*0710*/  LEA.HI.X R9, R9, UR5, R14, 0x3, P1 ;  /* 0x0000000509097c11 */ /* 0x000fc800088f1c0e */
[----:B------:R-:W2:Y:S04]  /*0720*/  LDG.E.64 R2, desc[UR8][R2.64] ;  /* 0x0000000802027981 */ /* 0x000ea8000c1e1b00 */
[----:B------:R-:W2:Y:S01]  /*0730*/  LDG.E.64 R8, desc[UR8][R8.64] ;  /* 0x0000000808087981 */ /* 0x000ea2000c1e1b00 */
[----:B------:R-:W-:-:S05]  /*0740*/  IADD3 R15, P1, PT, R18, 0x1, RZ ;  /* 0x00000001120f7810 */ /* 0x000fca0007f3e0ff */
[----:B------:R-:W-:Y:S01]  /*0750*/  IMAD.X R17, RZ, RZ, R20, P1 ;  /* 0x000000ffff117224 */ /* 0x000fe200008e0614 */
[----:B--2---:R-:W-:-:S06]  /*0760*/  DSETP.GEU.AND P0, PT, R8, R2, PT ;  /* 0x000000020800722a */ /* 0x004fcc0003f0e000 */
[----:B------:R-:W-:Y:S02]  /*0770*/  SEL R6, R15, R6, P0 ;  /* 0x000000060f067207 */ /* 0x000fe40000000000 */
[----:B------:R-:W-:Y:S02]  /*0780*/  SEL R11, R11, R18, P0 ;  /* 0x000000120b0b7207 */ /* 0x000fe40000000000 */
[----:B------:R-:W-:Y:S02]  /*0790*/  SEL R4, R17, R4, P0 ;  /* 0x0000000411047207 */ /* 0x000fe40000000000 */
[----:B------:R-:W-:Y:S02]  /*07a0*/  SEL R13, R13, R20, P0 ;  /* 0x000000140d0d7207 */ /* 0x000fe40000000000 */
[----:B------:R-:W-:-:S04]  /*07b0*/  ISETP.GE.U32.AND P0, PT, R6, R11, PT ;  /* 0x0000000b0600720c */ /* 0x000fc80003f06070 */
[----:B------:R-:W-:-:S13]  /*07c0*/  ISETP.GE.U32.AND.EX P0, PT, R4, R13, PT, P0 ;  /* 0x0000000d0400720c */ /* 0x000fda0003f06100 */
[----:B------:R-:W-:Y:S05]  /*07d0*/  @!P0 BRA `(.L_x_33) ;  /* 0xfffffffc00908947 */ /* 0x000fea000383ffff */
.L_x_32:
[----:B------:R-:W-:Y:S05]  /*07e0*/  BSYNC.RECONVERGENT B1 ;  /* 0x0000000000017941 */ /* 0x000fea0003800200 */
.L_x_31:
[----:B------:R-:W-:Y:S05]  /*07f0*/  BRA `(.L_x_34) ;  /* 0x0000000000c07947 */ /* 0x000fea0003800000 */
.L_x_30:
[----:B------:R-:W-:Y:S01]  /*0800*/  IADD3 R6, P0, PT, R17, -R2, RZ ;  /* 0x8000000211067210 */ /* 0x000fe20007f1e0ff */
[----:B------:R-:W0:Y:S01]  /*0810*/  LDCU.64 UR4, c[0x0][0x390] ;  /* 0x00007200ff0477ac */ /* 0x000e220008000a00 */
[----:B------:R-:W-:-:S03]  /*0820*/  IADD3 R4, P2, PT, R2, -R5, RZ ;  /* 0x8000000502047210 */ /* 0x000fc60007f5e0ff */
[----:B------:R-:W-:Y:S01]  /*0830*/  IMAD.X R10, R19, 0x1, ~R3, P0 ;  /* 0x00000001130a7824 */ /* 0x000fe200000e0e03 */
[----:B------:R-:W-:Y:S01]  /*0840*/  ISETP.GT.U32.AND P0, PT, R15, R6, PT ;  /* 0x000000060f00720c */ /* 0x000fe20003f04070 */
[----:B------:R-:W-:Y:S01]  /*0850*/  IMAD.X R8, R3, 0x1, ~R7, P2 ;  /* 0x0000000103087824 */ /* 0x000fe200010e0e07 */
[----:B------:R-:W-:Y:S02]  /*0860*/  ISETP.LT.U32.AND P1, PT, R4, R15, PT ;  /* 0x0000000f0400720c */ /* 0x000fe40003f21070 */
[----:B------:R-:W-:Y:S02]  /*0870*/  ISETP.GT.U32.AND.EX P0, PT, R9, R10, PT, P0 ;  /* 0x0000000a0900720c */ /* 0x000fe40003f04100 */
[----:B------:R-:W-:Y:S02]  /*0880*/  ISETP.LT.U32.AND.EX P1, PT, R8, R9, PT, P1 ;  /* 0x000000090800720c */ /* 0x000fe40003f21110 */
[----:B------:R-:W-:Y:S02]  /*0890*/  SEL R11, R15, R6, P0 ;  /* 0x000000060f0b7207 */ /* 0x000fe40000000000 */
[----:B------:R-:W-:-:S02]  /*08a0*/  SEL R13, R9, R10, P0 ;  /* 0x0000000a090d7207 */ /* 0x000fc40000000000 */
[----:B------:R-:W-:Y:S02]  /*08b0*/  IADD3 R6, P0, PT, R11, -R6, RZ ;  /* 0x800000060b067210 */ /* 0x000fe40007f1e0ff */
[----:B------:R-:W-:-:S03]  /*08c0*/  SEL R11, R4, R15, P1 ;  /* 0x0000000f040b7207 */ /* 0x000fc60000800000 */
[----:B------:R-:W-:Y:S01]  /*08d0*/  IMAD.X R4, R13, 0x1, ~R10, P0 ;  /* 0x000000010d047824 */ /* 0x000fe200000e0e0a */
[----:B------:R-:W-:Y:S02]  /*08e0*/  SEL R13, R8, R9, P1 ;  /* 0x00000009080d7207 */ /* 0x000fe40000800000 */
[----:B------:R-:W-:-:S04]  /*08f0*/  ISETP.GE.U32.AND P0, PT, R6, R11, PT ;  /* 0x0000000b0600720c */ /* 0x000fc80003f06070 */
[----:B------:R-:W-:-:S13]  /*0900*/  ISETP.GE.U32.AND.EX P0, PT, R4, R13, PT, P0 ;  /* 0x0000000d0400720c */ /* 0x000fda0003f06100 */
[----:B0-----:R-:W-:Y:S05]  /*0910*/  @P0 BRA `(.L_x_34) ;  /* 0x0000000000780947 */ /* 0x001fea0003800000 */
[----:B------:R-:W-:-:S05]  /*0920*/  IADD3 R10, P0, PT, R15, R2, RZ ;  /* 0x000000020f0a7210 */ /* 0x000fca0007f1e0ff */
[----:B------:R-:W-:-:S08]  /*0930*/  IMAD.X R12, R9, 0x1, R3, P0 ;  /* 0x00000001090c7824 */ /* 0x000fd000000e0603 */
.L_x_35:
        /* <DEDUP_REMOVED lines=28> */
.L_x_34:
[----:B------:R-:W-:Y:S05]  /*0b00*/  BSYNC.RECONVERGENT B0 ;  /* 0x0000000000007941 */ /* 0x000fea0003800200 */
.L_x_29:
[----:B------:R-:W0:Y:S01]  /*0b10*/  LDCU.64 UR6, c[0x0][0x3a8] ;  /* 0x00007500ff0677ac */ /* 0x000e220008000a00 */
[----:B------:R-:W-:-:S05]  /*0b20*/  IADD3 R6, P0, PT, R6, R5, RZ ;  /* 0x0000000506067210 */ /* 0x000fca0007f1e0ff */
[----:B------:R-:W-:Y:S01]  /*0b30*/  IMAD.X R7, R4, 0x1, R7, P0 ;  /* 0x0000000104077824 */ /* 0x000fe200000e0607 */
[----:B0-----:R-:W-:-:S04]  /*0b40*/  LEA R2, P1, R0, UR6, 0x3 ;  /* 0x0000000600027c11 */ /* 0x001fc8000f8218ff */
[----:B------:R-:W-:-:S05]  /*0b50*/  LEA.HI.X R3, R0, UR7, RZ, 0x3, P1 ;  /* 0x0000000700037c11 */ /* 0x000fca00088f1cff */
[----:B------:R-:W-:Y:S01]  /*0b60*/  STG.E.64 desc[UR8][R2.64], R6 ;  /* 0x0000000602007986 */ /* 0x000fe2000c101b08 */
[----:B------:R-:W-:Y:S05]  /*0b70*/  EXIT ;  /* 0x000000000000794d */ /* 0x000fea0003800000 */
.L_x_36:
        /* <DEDUP_REMOVED lines=16> */
.L_x_128:


//--------------------- .text._ZN3cub18CUB_300001_SM_10006detail10merge_sort30DeviceMergeSortBlockSortKernelINS2_10policy_hubIN6thrust24THRUST_300001_SM_1000_NS6detail15normal_iteratorINS6_10device_ptrIdEEEEE9Policy600ESB_PNS0_8NullTypeESB_SF_m5orderdSE_EEvbT0_T1_T2_T3_T4_PT6_PT7_T5_NS1_7vsmem_tE --------------------------
	.section	.text._ZN3cub18CUB_300001_SM_10006detail10merge_sort30DeviceMergeSortBlockSortKernelINS2_10policy_hubIN6thrust24THRUST_300001_SM_1000_NS6detail15normal_iteratorINS6_10device_ptrIdEEEEE9Policy600ESB_PNS0_8NullTypeESB_SF_m5orderdSE_EEvbT0_T1_T2_T3_T4_PT6_PT7_T5_NS1_7vsmem_tE,"ax",@progbits
	.align	128
        .global         _ZN3cub18CUB_300001_SM_10006detail10merge_sort30DeviceMergeSortBlockSortKernelINS2_10policy_hubIN6thrust24THRUST_300001_SM_1000_NS6detail15normal_iteratorINS6_10device_ptrIdEEEEE9Policy600ESB_PNS0_8NullTypeESB_SF_m5orderdSE_EEvbT0_T1_T2_T3_T4_PT6_PT7_T5_NS1_7vsmem_tE
        .type           _ZN3cub18CUB_300001_SM_10006detail10merge_sort30DeviceMergeSortBlockSortKernelINS2_10policy_hubIN6thrust24THRUST_300001_SM_1000_NS6detail15normal_iteratorINS6_10device_ptrIdEEEEE9Policy600ESB_PNS0_8NullTypeESB_SF_m5orderdSE_EEvbT0_T1_T2_T3_T4_PT6_PT7_T5_NS1_7vsmem_tE,@function
        .size           _ZN3cub18CUB_300001_SM_10006detail10merge_sort30DeviceMergeSortBlockSortKernelINS2_10policy_hubIN6thrust24THRUST_300001_SM_1000_NS6detail15normal_iteratorINS6_10device_ptrIdEEEEE9Policy600ESB_PNS0_8NullTypeESB_SF_m5orderdSE_EEvbT0_T1_T2_T3_T4_PT6_PT7_T5_NS1_7vsmem_tE,(.L_x_129 - _ZN3cub18CUB_300001_SM_10006detail10merge_sort30DeviceMergeSortBlockSortKernelINS2_10policy_hubIN6thrust24THRUST_300001_SM_1000_NS6detail15normal_iteratorINS6_10device_ptrIdEEEEE9Policy600ESB_PNS0_8NullTypeESB_SF_m5orderdSE_EEvbT0_T1_T2_T3_T4_PT6_PT7_T5_NS1_7vsmem_tE)
        .other          _ZN3cub18CUB_300001_SM_10006detail10merge_sort30DeviceMergeSortBlockSortKernelINS2_10policy_hubIN6thrust24THRUST_300001_SM_1000_NS6detail15normal_iteratorINS6_10device_ptrIdEEEEE9Policy600ESB_PNS0_8NullTypeESB_SF_m5orderdSE_EEvbT0_T1_T2_T3_T4_PT6_PT7_T5_NS1_7vsmem_tE,@"STO_CUDA_ENTRY STV_DEFAULT"
_ZN3cub18CUB_300001_SM_10006detail10merge_sort30DeviceMergeSortBlockSortKernelINS2_10policy_hubIN6thrust24THRUST_300001_SM_1000_NS6detail15normal_iteratorINS6_10device_ptrIdEEEEE9Policy600ESB_PNS0_8NullTypeESB_SF_m5orderdSE_EEvbT0_T1_T2_T3_T4_PT6_PT7_T5_NS1_7vsmem_tE:
.text._ZN3cub18CUB_300001_SM_10006detail10merge_sort30DeviceMergeSortBlockSortKernelINS2_10policy_hubIN6thrust24THRUST_300001_SM_1000_NS6detail15normal_iteratorINS6_10device_ptrIdEEEEE9Policy600ESB_PNS0_8NullTypeESB_SF_m5orderdSE_EEvbT0_T1_T2_T3_T4_PT6_PT7_T5_NS1_7vsmem_tE:
[----:B------:R-:W-:Y:S01]  /*0000*/  LDC R1, c[0x0][0x37c] ;  /* 0x0000df00ff017b82 */ /* 0x000fe20000000800 */
[----:B------:R-:W0:Y:S01]  /*0010*/  S2R R7, SR_CTAID.X ;  /* 0x0000000000077919 */ /* 0x000e220000002500 */
[----:B------:R-:W1:Y:S01]  /*0020*/  LDCU UR4, c[0x0][0x370] ;  /* 0x00006e00ff0477ac */ /* 0x000e620008000800 */
[----:B------:R-:W2:Y:S01]  /*0030*/  LDCU.64 UR6, c[0x0][0x358] ;  /* 0x00006b00ff0677ac */ /* 0x000ea20008000a00 */
[----:B-1----:R-:W-:-:S04]  /*0040*/  UIADD3 UR4, UP0, UPT, UR4, -0x1, URZ ;  /* 0xffffffff04047890 */ /* 0x002fc8000ff1e0ff */
[----:B------:R-:W-:-:S06]  /*0050*/  UIADD3.X UR5, UPT, UPT, URZ, -0x1, URZ, UP0, !UPT ;  /* 0xffffffffff057890 */ /* 0x000fcc00087fe4ff */
[----:B------:R-:W-:Y:S01]  /*0060*/  IMAD.U32 R0, RZ, RZ, UR5 ;  /* 0x00000005ff007e24 */ /* 0x000fe2000f8e00ff */
[----:B0-----:R-:W-:-:S04]  /*0070*/  ISETP.LT.U32.AND P0, PT, R7, UR4, PT ;  /* 0x0000000407007c0c */ /* 0x001fc8000bf01070 */
[----:B------:R-:W-:-:S13]  /*0080*/  ISETP.GT.U32.AND.EX P0, PT, R0, RZ, PT, P0 ;  /* 0x000000ff0000720c */ /* 0x000fda0003f04100 */
[----:B--2---:R-:W-:Y:S05]  /*0090*/  @!P0 BRA `(.L_x_37) ;  /* 0x0000001c00888947 */ /* 0x004fea0003800000 */
[----:B------:R-:W0:Y:S01]  /*00a0*/  S2R R35, SR_TID.X ;  /* 0x0000000000237919 */ /* 0x000e220000002100 */
[----:B------:R-:W1:Y:S01]  /*00b0*/  LDCU.64 UR4, c[0x0][0x388] ;  /* 0x00007100ff0477ac */ /* 0x000e620008000a00 */
[----:B------:R-:W-:Y:S01]  /*00c0*/  IMAD.MOV.U32 R3, RZ, RZ, RZ ;  /* 0x000000ffff037224 */ /* 0x000fe200078e00ff */
[----:B------:R-:W-:Y:S01]  /*00d0*/  ACQBULK ;  /* 0x000000000000782e */ /* 0x000fe20000000000 */
[----:B0-----:R-:W-:-:S05]  /*00e0*/  IMAD.SHL.U32 R0, R35, 0x8, RZ ;  /* 0x0000000823007824 */ /* 0x001fca00078e00ff */
[----:B------:R-:W-:-:S04]  /*00f0*/  LOP3.LUT R0, R0, 0x1f00, RZ, 0xc0, !PT ;  /* 0x00001f0000007812 */ /* 0x000fc800078ec0ff */
[----:B------:R-:W-:-:S05]  /*0100*/  LOP3.LUT R2, R0, 0x1f, R35, 0xf8, !PT ;  /* 0x0000001f00027812 */ /* 0x000fca00078ef823 */
[----:B------:R-:W-:-:S04]  /*0110*/  IMAD.WIDE.U32 R2, R7, 0x800, R2 ;  /* 0x0000080007027825 */ /* 0x000fc800078e0002 */
[C---:B------:R-:W-:Y:S01]  /*0120*/  IMAD.SHL.U32 R34, R2.reuse, 0x8, RZ ;  /* 0x0000000802227824 */ /* 0x040fe200078e00ff */
[----:B------:R-:W-:-:S04]  /*0130*/  SHF.L.U64.HI R33, R2, 0x3, R3 ;  /* 0x0000000302217819 */ /* 0x000fc80000010203 */
[----:B-1----:R-:W-:-:S04]  /*0140*/  IADD3 R18, P0, PT, R34, UR4, RZ ;  /* 0x0000000422127c10 */ /* 0x002fc8000ff1e0ff */
[----:B------:R-:W-:-:S05]  /*0150*/  IADD3.X R19, PT, PT, R33, UR5, RZ, P0, !PT ;  /* 0x0000000521137c10 */ /* 0x000fca00087fe4ff */
[----:B------:R-:W2:Y:S04]  /*0160*/  LDG.E.64 R2, desc[UR6][R18.64] ;  /* 0x0000000612027981 */ /* 0x000ea8000c1e1b00 */
[----:B------:R-:W3:Y:S04]  /*0170*/  LDG.E.64 R16, desc[UR6][R18.64+0x100] ;  /* 0x0001000612107981 */ /* 0x000ee8000c1e1b00 */
[----:B------:R-:W4:Y:S04]  /*0180*/  LDG.E.64 R12, desc[UR6][R18.64+0x200] ;  /* 0x00020006120c7981 */ /* 0x000f28000c1e1b00 */
[----:B------:R-:W5:Y:S04]  /*0190*/  LDG.E.64 R6, desc[UR6][R18.64+0x300] ;  /* 0x0003000612067981 */ /* 0x000f68000c1e1b00 */
[----:B------:R-:W5:Y:S04]  /*01a0*/  LDG.E.64 R4, desc[UR6][R18.64+0x400] ;  /* 0x0004000612047981 */ /* 0x000f68000c1e1b00 */
[----:B------:R-:W5:Y:S04]  /*01b0*/  LDG.E.64 R8, desc[UR6][R18.64+0x500] ;  /* 0x0005000612087981 */ /* 0x000f68000c1e1b00 */
[----:B------:R-:W5:Y:S04]  /*01c0*/  LDG.E.64 R10, desc[UR6][R18.64+0x600] ;  /* 0x00060006120a7981 */ /* 0x000f68000c1e1b00 */
[----:B------:R0:W5:Y:S01]  /*01d0*/  LDG.E.64 R14, desc[UR6][R18.64+0x700] ;  /* 0x00070006120e7981 */ /* 0x000162000c1e1b00 */
[----:B------:R-:W1:Y:S01]  /*01e0*/  S2UR UR5, SR_CgaCtaId ;  /* 0x00000000000579c3 */ /* 0x000e620000008800 */
[----:B------:R-:W-:Y:S01]  /*01f0*/  UMOV UR4, 0x400 ;  /* 0x0000040000047882 */ /* 0x000fe20000000000 */
[----:B------:R-:W0:Y:S01]  /*0200*/  S2R R21, SR_LANEID ;  /* 0x0000000000157919 */ /* 0x000e220000000000 */
[----:B-1----:R-:W-:Y:S01]  /*0210*/  ULEA UR4, UR5, UR4, 0x18 ;  /* 0x0000000405047291 */ /* 0x002fe2000f8ec0ff */
[----:B0-----:R-:W-:-:S04]  /*0220*/  IMAD.IADD R20, R0, 0x1, R21 ;  /* 0x0000000100147824 */ /* 0x001fc800078e0215 */
[----:B------:R-:W-:Y:S01]  /*0230*/  IMAD R0, R21, 0x7, R20 ;  /* 0x0000000715007824 */ /* 0x000fe200078e0214 */
[CC--:B------:R-:W-:Y:S01]  /*0240*/  LEA.HI.SX32 R32, R20.reuse, R20.reuse, 0x1b ;  /* 0x0000001414207211 */ /* 0x0c0fe200078fdaff */
[C---:B------:R-:W-:Y:S02]  /*0250*/  VIADD R21, R20.reuse, 0x20 ;  /* 0x0000002014157836 */ /* 0x040fe40000000000 */
[----:B------:R-:W-:Y:S01]  /*0260*/  VIADD R23, R20, 0x40 ;  /* 0x0000004014177836 */ /* 0x000fe20000000000 */
[----:B------:R-:W-:Y:S01]  /*0270*/  LEA R32, R32, UR4, 0x3 ;  /* 0x0000000420207c11 */ /* 0x000fe2000f8e18ff */
[C---:B------:R-:W-:Y:S01]  /*0280*/  VIADD R25, R20.reuse, 0x60 ;  /* 0x0000006014197836 */ /* 0x040fe20000000000 */
[-C--:B------:R-:W-:Y:S01]  /*0290*/  LEA.HI.SX32 R21, R21, R20.reuse, 0x1b ;  /* 0x0000001415157211 */ /* 0x080fe200078fdaff */
[C---:B------:R-:W-:Y:S01]  /*02a0*/  VIADD R19, R20.reuse, 0x80 ;  /* 0x0000008014137836 */ /* 0x040fe20000000000 */
[-C--:B------:R-:W-:Y:S01]  /*02b0*/  LEA.HI.SX32 R23, R23, R20.reuse, 0x1b ;  /* 0x0000001417177211 */ /* 0x080fe200078fdaff */
[C---:B------:R-:W-:Y:S01]  /*02c0*/  VIADD R27, R20.reuse, 0xa0 ;  /* 0x000000a0141b7836 */ /* 0x040fe20000000000 */
[-C--:B------:R-:W-:Y:S01]  /*02d0*/  LEA.HI.SX32 R25, R25, R20.reuse, 0x1b ;  /* 0x0000001419197211 */ /* 0x080fe200078fdaff */
[C---:B------:R-:W-:Y:S01]  /*02e0*/  VIADD R29, R20.reuse, 0xc0 ;  /* 0x000000c0141d7836 */ /* 0x040fe20000000000 */
[-C--:B------:R-:W-:Y:S01]  /*02f0*/  LEA.HI.SX32 R19, R19, R20.reuse, 0x1b ;  /* 0x0000001413137211 */ /* 0x080fe200078fdaff */
[----:B------:R-:W-:Y:S01]  /*0300*/  VIADD R31, R20, 0xe0 ;  /* 0x000000e0141f7836 */ /* 0x000fe20000000000 */
[-C--:B------:R-:W-:Y:S01]  /*0310*/  LEA.HI.SX32 R27, R27, R20.reuse, 0x1b ;  /* 0x000000141b1b7211 */ /* 0x080fe200078fdaff */
[C---:B------:R-:W-:Y:S01]  /*0320*/  VIADD R37, R0.reuse, 0x4 ;  /* 0x0000000400257836 */ /* 0x040fe20000000000 */
[-C--:B------:R-:W-:Y:S01]  /*0330*/  LEA.HI.SX32 R26, R29, R20.reuse, 0x1b ;  /* 0x000000141d1a7211 */ /* 0x080fe200078fdaff */
[C---:B------:R-:W-:Y:S01]  /*0340*/  VIADD R39, R0.reuse, 0x5 ;  /* 0x0000000500277836 */ /* 0x040fe20000000000 */
[----:B------:R-:W-:Y:S01]  /*0350*/  LEA.HI.SX32 R20, R31, R20, 0x1b ;  /* 0x000000141f147211 */ /* 0x000fe200078fdaff */
[C---:B------:R-:W-:Y:S01]  /*0360*/  VIADD R41, R0.reuse, 0x6 ;  /* 0x0000000600297836 */ /* 0x040fe20000000000 */
[----:B------:R-:W-:Y:S01]  /*0370*/  LEA R31, R21, UR4, 0x3 ;  /* 0x00000004151f7c11 */ /* 0x000fe2000f8e18ff */
[C---:B------:R-:W-:Y:S01]  /*0380*/  VIADD R21, R0.reuse, 0x2 ;  /* 0x0000000200157836 */ /* 0x040fe20000000000 */
[----:B------:R-:W-:Y:S01]  /*0390*/  LEA R30, R23, UR4, 0x3 ;  /* 0x00000004171e7c11 */ /* 0x000fe2000f8e18ff */
[C---:B------:R-:W-:Y:S01]  /*03a0*/  VIADD R23, R0.reuse, 0x3 ;  /* 0x0000000300177836 */ /* 0x040fe20000000000 */
[----:B------:R-:W-:Y:S01]  /*03b0*/  LEA R29, R25, UR4, 0x3 ;  /* 0x00000004191d7c11 */ /* 0x000fe2000f8e18ff */
[C---:B------:R-:W-:Y:S01]  /*03c0*/  VIADD R43, R0.reuse, 0x7 ;  /* 0x00000007002b7836 */ /* 0x040fe20000000000 */
[----:B------:R-:W-:Y:S01]  /*03d0*/  LEA R28, R19, UR4, 0x3 ;  /* 0x00000004131c7c11 */ /* 0x000fe2000f8e18ff */
[----:B------:R-:W-:Y:S01]  /*03e0*/  VIADD R19, R0, 0x1 ;  /* 0x0000000100137836 */ /* 0x000fe20000000000 */
[----:B------:R-:W-:-:S02]  /*03f0*/  LEA R27, R27, UR4, 0x3 ;  /* 0x000000041b1b7c11 */ /* 0x000fc4000f8e18ff */
[-C--:B------:R-:W-:Y:S02]  /*0400*/  LEA.HI.SX32 R43, R43, R0.reuse, 0x1b ;  /* 0x000000002b2b7211 */ /* 0x080fe400078fdaff */
[-C--:B------:R-:W-:Y:S02]  /*0410*/  LEA.HI.SX32 R24, R0, R0.reuse, 0x1b ;  /* 0x0000000000187211 */ /* 0x080fe400078fdaff */
[----:B------:R-:W-:Y:S02]  /*0420*/  LEA R26, R26, UR4, 0x3 ;  /* 0x000000041a1a7c11 */ /* 0x000fe4000f8e18ff */
[----:B------:R-:W-:Y:S02]  /*0430*/  LEA R25, R20, UR4, 0x3 ;  /* 0x0000000414197c11 */ /* 0x000fe4000f8e18ff */
[----:B------:R-:W-:Y:S01]  /*0440*/  LEA R24, R24, UR4, 0x3 ;  /* 0x0000000418187c11 */ /* 0x000fe2000f8e18ff */
[----:B--2---:R0:W-:Y:S04]  /*0450*/  STS.64 [R32], R2 ;  /* 0x0000000220007388 */ /* 0x0041e80000000a00 */
[----:B---3--:R-:W-:Y:S04]  /*0460*/  STS.64 [R31+0x100], R16 ;  /* 0x000100101f007388 */ /* 0x008fe80000000a00 */
[----:B----4-:R-:W-:Y:S04]  /*0470*/  STS.64 [R30+0x200], R12 ;  /* 0x0002000c1e007388 */ /* 0x010fe80000000a00 */
[----:B-----5:R1:W-:Y:S01]  /*0480*/  STS.64 [R29+0x300], R6 ;  /* 0x000300061d007388 */ /* 0x0203e20000000a00 */
[----:B0-----:R-:W-:-:S02]  /*0490*/  LEA.HI.SX32 R3, R39, R0, 0x1b ;  /* 0x0000000027037211 */ /* 0x001fc400078fdaff */
[-C--:B------:R-:W-:Y:S01]  /*04a0*/  LEA.HI.SX32 R2, R41, R0.reuse, 0x1b ;  /* 0x0000000029027211 */ /* 0x080fe200078fdaff */
[----:B------:R0:W-:Y:S01]  /*04b0*/  STS.64 [R28+0x400], R4 ;  /* 0x000400041c007388 */ /* 0x0001e20000000a00 */
[----:B------:R-:W-:Y:S02]  /*04c0*/  LEA R3, R3, UR4, 0x3 ;  /* 0x0000000403037c11 */ /* 0x000fe4000f8e18ff */
[----:B------:R-:W-:Y:S01]  /*04d0*/  LEA R2, R2, UR4, 0x3 ;  /* 0x0000000402027c11 */ /* 0x000fe2000f8e18ff */
[----:B------:R-:W-:Y:S01]  /*04e0*/  STS.64 [R27+0x500], R8 ;  /* 0x000500081b007388 */ /* 0x000fe20000000a00 */
[----:B-1----:R-:W-:-:S03]  /*04f0*/  LEA.HI.SX32 R7, R19, R0, 0x1b ;  /* 0x0000000013077211 */ /* 0x002fc600078fdaff */
[----:B------:R-:W-:Y:S01]  /*0500*/  STS.64 [R26+0x600], R10 ;  /* 0x0006000a1a007388 */ /* 0x000fe20000000a00 */
[-C--:B------:R-:W-:Y:S02]  /*0510*/  LEA.HI.SX32 R6, R21, R0.reuse, 0x1b ;  /* 0x0000000015067211 */ /* 0x080fe400078fdaff */
[-C--:B0-----:R-:W-:Y:S01]  /*0520*/  LEA.HI.SX32 R5, R23, R0.reuse, 0x1b ;  /* 0x0000000017057211 */ /* 0x081fe200078fdaff */
[----:B------:R-:W-:Y:S01]  /*0530*/  STS.64 [R25+0x700], R14 ;  /* 0x0007000e19007388 */ /* 0x000fe20000000a00 */
[----:B------:R-:W-:Y:S01]  /*0540*/  LEA.HI.SX32 R4, R37, R0, 0x1b ;  /* 0x0000000025047211 */ /* 0x000fe200078fdaff */
[----:B------:R-:W-:Y:S01]  /*0550*/  NOP ;  /* 0x0000000000007918 */ /* 0x000fe20000000000 */
[----:B------:R-:W-:Y:S01]  /*0560*/  LEA R7, R7, UR4, 0x3 ;  /* 0x0000000407077c11 */ /* 0x000fe2000f8e18ff */
[----:B------:R-:W-:Y:S01]  /*0570*/  LDS.64 R12, [R24] ;  /* 0x00000000180c7984 */ /* 0x000fe20000000a00 */
[----:B------:R-:W-:Y:S02]  /*0580*/  LEA R6, R6, UR4, 0x3 ;  /* 0x0000000406067c11 */ /* 0x000fe4000f8e18ff */
[----:B------:R-:W-:Y:S01]  /*0590*/  LEA R5, R5, UR4, 0x3 ;  /* 0x0000000405057c11 */ /* 0x000fe2000f8e18ff */
[----:B------:R-:W0:Y:S01]  /*05a0*/  LDS.64 R10, [R7+0x8] ;  /* 0x00000800070a7984 */ /* 0x000e220000000a00 */
[----:B------:R-:W-:-:S02]  /*05b0*/  LEA R4, R4, UR4, 0x3 ;  /* 0x0000000404047c11 */ /* 0x000fc4000f8e18ff */
[----:B------:R-:W-:Y:S01]  /*05c0*/  LEA R0, R43, UR4, 0x3 ;  /* 0x000000042b007c11 */ /* 0x000fe2000f8e18ff */
[----:B------:R-:W-:Y:S04]  /*05d0*/  LDS.64 R18, [R6+0x10] ;  /* 0x0000100006127984 */ /* 0x000fe80000000a00 */
[----:B------:R-:W1:Y:S04]  /*05e0*/  LDS.64 R16, [R5+0x18] ;  /* 0x0000180005107984 */ /* 0x000e680000000a00 */
[----:B------:R-:W-:Y:S04]  /*05f0*/  LDS.64 R36, [R4+0x20] ;  /* 0x0000200004247984 */ /* 0x000fe80000000a00 */
[----:B------:R-:W2:Y:S04]  /*0600*/  LDS.64 R20, [R3+0x28] ;  /* 0x0000280003147984 */ /* 0x000ea80000000a00 */
[----:B------:R-:W-:Y:S04]  /*0610*/  LDS.64 R22, [R2+0x30] ;  /* 0x0000300002167984 */ /* 0x000fe80000000a00 */
[----:B------:R-:W3:Y:S01]  /*0620*/  LDS.64 R8, [R0+0x38] ;  /* 0x0000380000087984 */ /* 0x000ee20000000a00 */
[----:B------:R-:W-:Y:S06]  /*0630*/  BAR.SYNC.DEFER_BLOCKING 0x0 ;  /* 0x0000000000007b1d */ /* 0x000fec0000010000 */
[----:B0-----:R-:W-:-:S02]  /*0640*/  DSETP.GEU.AND P0, PT, R10, R12, PT ;  /* 0x0000000c0a00722a */ /* 0x001fc40003f0e000 */
[----:B------:R-:W-:Y:S01]  /*0650*/  PREEXIT ;  /* 0x000000000000782d */ /* 0x000fe20000000000 */
[----:B-1----:R-:W-:Y:S02]  /*0660*/  DSETP.GEU.AND P1, PT, R16, R18, PT ;  /* 0x000000121000722a */ /* 0x002fe40003f2e000 */
[----:B--2---:R-:W-:Y:S01]  /*0670*/  DSETP.GEU.AND P2, PT, R20, R36, PT ;  /* 0x000000241400722a */ /* 0x004fe20003f4e000 */
[----:B------:R-:W-:Y:S02]  /*0680*/  FSEL R14, R10, R12, P0 ;  /* 0x0000000c0a0e7208 */ /* 0x000fe40000000000 */
[----:B------:R-:W-:Y:S02]  /*0690*/  FSEL R15, R11, R13, P0 ;  /* 0x0000000d0b0f7208 */ /* 0x000fe40000000000 */
[----:B------:R-:W-:Y:S02]  /*06a0*/  FSEL R10, R12, R10, P0 ;  /* 0x0000000a0c0a7208 */ /* 0x000fe40000000000 */
[----:B------:R-:W-:Y:S01]  /*06b0*/  FSEL R11, R13, R11, P0 ;  /* 0x0000000b0d0b7208 */ /* 0x000fe20000000000 */
[----:B---3--:R-:W-:Y:S01]  /*06c0*/  DSETP.GEU.AND P0, PT, R8, R22, PT ;  /* 0x000000160800722a */ /* 0x008fe20003f0e000 */
[----:B------:R-:W-:-:S02]  /*06d0*/  FSEL R12, R16, R18, P1 ;  /* 0x00000012100c7208 */ /* 0x000fc40000800000 */
[----:B------:R-:W-:Y:S02]  /*06e0*/  FSEL R13, R17, R19, P1 ;  /* 0x00000013110d7208 */ /* 0x000fe40000800000 */
[----:B------:R-:W-:Y:S02]  /*06f0*/  FSEL R18, R18, R16, P1 ;  /* 0x0000001012127208 */ /* 0x000fe40000800000 */
[----:B------:R-:W-:Y:S02]  /*0700*/  FSEL R19, R19, R17, P1 ;  /* 0x0000001113137208 */ /* 0x000fe40000800000 */
[----:B------:R-:W-:Y:S02]  /*0710*/  FSEL R16, R20, R36, P2 ;  /* 0x0000002414107208 */ /* 0x000fe40001000000 */
[----:B------:R-:W-:Y:S02]  /*0720*/  FSEL R17, R21, R37, P2 ;  /* 0x0000002515117208 */ /* 0x000fe40001000000 */
[----:B------:R-:W-:-:S02]  /*0730*/  FSEL R36, R36, R20, P2 ;  /* 0x0000001424247208 */ /* 0x000fc40001000000 */
[----:B------:R-:W-:Y:S02]  /*0740*/  FSEL R37, R37, R21, P2 ;  /* 0x0000001525257208 */ /* 0x000fe40001000000 */
[----:B------:R-:W-:Y:S02]  /*0750*/  FSEL R20, R8, R22, P0 ;  /* 0x0000001608147208 */ /* 0x000fe40000000000 */
[----:B------:R-:W-:Y:S02]  /*0760*/  FSEL R21, R9, R23, P0 ;  /* 0x0000001709157208 */ /* 0x000fe40000000000 */
[----:B------:R-:W-:Y:S01]  /*0770*/  FSEL R22, R22, R8, P0 ;  /* 0x0000000816167208 */ /* 0x000fe20000000000 */
[----:B------:R-:W-:Y:S01]  /*0780*/  DSETP.GEU.AND P1, PT, R36, R12, PT ;  /* 0x0000000c2400722a */ /* 0x000fe20003f2e000 */
[----:B------:R-:W-:Y:S01]  /*0790*/  FSEL R23, R23, R9, P0 ;  /* 0x0000000917177208 */ /* 0x000fe20000000000 */
[----:B------:R-:W-:-:S05]  /*07a0*/  DSETP.GEU.AND P0, PT, R18, R14, PT ;  /* 0x0000000e1200722a */ /* 0x000fca0003f0e000 */
[----:B------:R-:W-:Y:S01]  /*07b0*/  DSETP.GEU.AND P2, PT, R22, R16, PT ;  /* 0x000000101600722a */ /* 0x000fe20003f4e000 */
[----:B------:R-:W-:Y:S02]  /*07c0*/  FSEL R8, R18, R14, P0 ;  /* 0x0000000e12087208 */ /* 0x000fe40000000000 */
[----:B------:R-:W-:Y:S02]  /*07d0*/  FSEL R9, R19, R15, P0 ;  /* 0x0000000f13097208 */ /* 0x000fe40000000000 */
[----:B------:R-:W-:Y:S02]  /*07e0*/  FSEL R14, R14, R18, P0 ;  /* 0x000000120e0e7208 */ /* 0x000fe40000000000 */
[----:B------:R-:W-:Y:S02]  /*07f0*/  FSEL R15, R15, R19, P0 ;  /* 0x000000130f0f7208 */ /* 0x000fe40000000000 */
[----:B------:R-:W-:Y:S02]  /*0800*/  FSEL R18, R36, R12, P1 ;  /* 0x0000000c24127208 */ /* 0x000fe40000800000 */
[----:B------:R-:W-:-:S02]  /*0810*/  FSEL R19, R37, R13, P1 ;  /* 0x0000000d25137208 */ /* 0x000fc40000800000 */
[----:B------:R-:W-:Y:S01]  /*0820*/  FSEL R36, R12, R36, P1 ;  /* 0x000000240c247208 */ /* 0x000fe20000800000 */
[----:B------:R-:W-:Y:S01]  /*0830*/  DSETP.GEU.AND P0, PT, R14, R10, PT ;  /* 0x0000000a0e00722a */ /* 0x000fe20003f0e000 */
[----:B------:R-:W-:Y:S02]  /*0840*/  FSEL R37, R13, R37, P1 ;  /* 0x000000250d257208 */ /* 0x000fe40000800000 */
[----:B------:R-:W-:Y:S02]  /*0850*/  FSEL R12, R22, R16, P2 ;  /* 0x00000010160c7208 */ /* 0x000fe40001000000 */
[----:B------:R-:W-:Y:S02]  /*0860*/  FSEL R13, R23, R17, P2 ;  /* 0x00000011170d7208 */ /* 0x000fe40001000000 */
[----:B------:R-:W-:Y:S01]  /*0870*/  FSEL R22, R16, R22, P2 ;  /* 0x0000001610167208 */ /* 0x000fe20001000000 */
[----:B------:R-:W-:Y:S01]  /*0880*/  DSETP.GEU.AND P1, PT, R36, R8, PT ;  /* 0x000000082400722a */ /* 0x000fe20003f2e000 */
[----:B------:R-:W-:-:S02]  /*0890*/  FSEL R23, R17, R23, P2 ;  /* 0x0000001711177208 */ /* 0x000fc40001000000 */
[----:B------:R-:W-:Y:S01]  /*08a0*/  DSETP.GEU.AND P3, PT, R20, R12, PT ;  /* 0x0000000c1400722a */ /* 0x000fe20003f6e000 */
[----:B------:R-:W-:Y:S02]  /*08b0*/  FSEL R16, R14, R10, P0 ;  /* 0x0000000a0e107208 */ /* 0x000fe40000000000 */
[----:B------:R-:W-:Y:S01]  /*08c0*/  FSEL R17, R15, R11, P0 ;  /* 0x0000000b0f117208 */ /* 0x000fe20000000000 */
[----:B------:R-:W-:Y:S01]  /*08d0*/  DSETP.GEU.AND P2, PT, R22, R18, PT ;  /* 0x000000121600722a */ /* 0x000fe20003f4e000 */
[----:B------:R-:W-:Y:S02]  /*08e0*/  FSEL R14, R10, R14, P0 ;  /* 0x0000000e0a0e7208 */ /* 0x000fe40000000000 */
[----:B------:R-:W-:Y:S02]  /*08f0*/  FSEL R15, R11, R15, P0 ;  /* 0x0000000f0b0f7208 */ /* 0x000fe40000000000 */
[----:B------:R-:W-:Y:S02]  /*0900*/  FSEL R10, R36, R8, P1 ;  /* 0x00000008240a7208 */ /* 0x000fe40000800000 */
[----:B------:R-:W-:-:S02]  /*0910*/  FSEL R11, R37, R9, P1 ;  /* 0x00000009250b7208 */ /* 0x000fc40000800000 */
[----:B------:R-:W-:Y:S02]  /*0920*/  FSEL R36, R8, R36, P1 ;  /* 0x0000002408247208 */ /* 0x000fe40000800000 */
[----:B------:R-:W-:Y:S02]  /*0930*/  FSEL R37, R9, R37, P1 ;  /* 0x0000002509257208 */ /* 0x000fe40000800000 */
[----:B------:R-:W-:Y:S02]  /*0940*/  FSEL R8, R22, R18, P2 ;  /* 0x0000001216087208 */ /* 0x000fe40001000000 */
[----:B------:R-:W-:Y:S02]  /*0950*/  FSEL R9, R23, R19, P2 ;  /* 0x0000001317097208 */ /* 0x000fe40001000000 */
[----:B------:R-:W-:Y:S01]  /*0960*/  FSEL R18, R18, R22, P2 ;  /* 0x0000001612127208 */ /* 0x000fe20001000000 */
[----:B------:R-:W-:Y:S01]  /*0970*/  DSETP.GEU.AND P0, PT, R36, R16, PT ;  /* 0x000000102400722a */ /* 0x000fe20003f0e000 */
[----:B------:R-:W-:-:S02]  /*0980*/  FSEL R19, R19, R23, P2 ;  /* 0x0000001713137208 */ /* 0x000fc40001000000 */
[----:B------:R-:W-:Y:S02]  /*0990*/  FSEL R22, R20, R12, P3 ;  /* 0x0000000c14167208 */ /* 0x000fe40001800000 */
[----:B------:R-:W-:Y:S02]  /*09a0*/  FSEL R23, R21, R13, P3 ;  /* 0x0000000d15177208 */ /* 0x000fe40001800000 */
[----:B------:R-:W-:Y:S01]  /*09b0*/  FSEL R20, R12, R20, P3 ;  /* 0x000000140c147208 */ /* 0x000fe20001800000 */
[----:B------:R-:W-:Y:S01]  /*09c0*/  DSETP.GEU.AND P1, PT, R18, R10, PT ;  /* 0x0000000a1200722a */ /* 0x000fe20003f2e000 */
[----:B------:R-:W-:Y:S02]  /*09d0*/  FSEL R21, R13, R21, P3 ;  /* 0x000000150d157208 */ /* 0x000fe40001800000 */
[----:B------:R-:W-:Y:S02]  /*09e0*/  FSEL R12, R36, R16, P0 ;  /* 0x00000010240c7208 */ /* 0x000fe40000000000 */
[----:B------:R-:W-:-:S02]  /*09f0*/  FSEL R13, R37, R17, P0 ;  /* 0x00000011250d7208 */ /* 0x000fc40000000000 */
[----:B------:R-:W-:Y:S01]  /*0a00*/  DSETP.GEU.AND P2, PT, R20, R8, PT ;  /* 0x000000081400722a */ /* 0x000fe20003f4e000 */
        /* <DEDUP_REMOVED lines=12> */
[----:B------:R-:W-:Y:S01]  /*0ad0*/  DSETP.GEU.AND P3, PT, R22, R10, PT ;  /* 0x0000000a1600722a */ /* 0x000fe20003f6e000 */
[----:B------:R-:W-:Y:S02]  /*0ae0*/  FSEL R8, R36, R14, P0 ;  /* 0x0000000e24087208 */ /* 0x000fe40000000000 */
[----:B------:R-:W-:Y:S01]  /*0af0*/  FSEL R44, R14, R36, P0 ;  /* 0x000000240e2c7208 */ /* 0x000fe20000000000 */
[----:B------:R-:W-:Y:S01]  /*0b00*/  DSETP.GEU.AND P2, PT, R20, R16, PT ;  /* 0x000000101400722a */ /* 0x000fe20003f4e000 */
[----:B------:R-:W-:Y:S01]  /*0b10*/  FSEL R9, R37, R15, P0 ;  /* 0x0000000f25097208 */ /* 0x000fe20000000000 */
[----:B------:R-:W-:Y:S01]  /*0b20*/  IMAD.MOV.U32 R36, RZ, RZ, 0x2 ;  /* 0x00000002ff247424 */ /* 0x000fe200078e00ff */
[----:B------:R-:W-:-:S02]  /*0b30*/  FSEL R45, R15, R37, P0 ;  /* 0x000000250f2d7208 */ /* 0x000fc40000000000 */
        /* <DEDUP_REMOVED lines=16> */
[----:B------:R-:W-:Y:S01]  /*0c40*/  DSETP.GEU.AND P2, PT, R22, R18, PT ;  /* 0x000000121600722a */ /* 0x000fe20003f4e000 */
        /* <DEDUP_REMOVED lines=12> */
[----:B------:R-:W-:Y:S01]  /*0d10*/  FSEL R38, R8, R44, P0 ;  /* 0x0000002c08267208 */ /* 0x000fe20000000000 */
[----:B------:R-:W-:Y:S01]  /*0d20*/  DSETP.GEU.AND P3, PT, R20, R14, PT ;  /* 0x0000000e1400722a */ /* 0x000fe20003f6e000 */
[----:B------:R-:W-:Y:S02]  /*0d30*/  FSEL R43, R44, R8, P0 ;  /* 0x000000082c2b7208 */ /* 0x000fe40000000000 */
        /* <DEDUP_REMOVED lines=22> */
[----:B------:R-:W-:Y:S01]  /*0ea0*/  FSEL R16, R8, R12, P1 ;  /* 0x0000000c08107208 */ /* 0x000fe20000800000 */
[----:B------:R-:W-:Y:S01]  /*0eb0*/  IMAD.MOV.U32 R8, RZ, RZ, R43 ;  /* 0x000000ffff087224 */ /* 0x000fe200078e002b */
[----:B------:R-:W-:Y:S01]  /*0ec0*/  LOP3.LUT R21, R21, R20, RZ, 0x3c, !PT ;  /* 0x0000001415157212 */ /* 0x000fe200078e3cff */
[----:B------:R-:W-:Y:S01]  /*0ed0*/  IMAD.MOV.U32 R12, RZ, RZ, R41 ;  /* 0x000000ffff0c7224 */ /* 0x000fe200078e0029 */
[----:B------:R-:W-:Y:S02]  /*0ee0*/  FSEL R42, R17, R39, P0 ;  /* 0x00000027112a7208 */ /* 0x000fe40000000000 */
[----:B------:R-:W-:-:S02]  /*0ef0*/  FSEL R38, R39, R17, P0 ;  /* 0x0000001127267208 */ /* 0x000fc40000000000 */
[----:B------:R-:W-:Y:S02]  /*0f00*/  FSEL R23, R14, R10, P2 ;  /* 0x0000000a0e177208 */ /* 0x000fe40001000000 */
[----:B------:R-:W-:Y:S01]  /*0f10*/  FSEL R39, R9, R13, P1 ;  /* 0x0000000d09277208 */ /* 0x000fe20000800000 */
[----:B------:R-:W-:Y:S01]  /*0f20*/  IMAD.MOV.U32 R9, RZ, RZ, R44 ;  /* 0x000000ffff097224 */ /* 0x000fe200078e002c */
[----:B------:R-:W-:Y:S01]  /*0f30*/  FSEL R40, R11, R15, P2 ;  /* 0x0000000f0b287208 */ /* 0x000fe20001000000 */
[----:B------:R-:W-:Y:S01]  /*0f40*/  IMAD.MOV.U32 R13, RZ, RZ, R42 ;  /* 0x000000ffff0d7224 */ /* 0x000fe200078e002a */
[----:B------:R-:W-:Y:S02]  /*0f50*/  LOP3.LUT R20, R21, R20, RZ, 0x3c, !PT ;  /* 0x0000001415147212 */ /* 0x000fe400078e3cff */
[----:B------:R-:W-:Y:S01]  /*0f60*/  FSEL R22, R10, R14, P2 ;  /* 0x0000000e0a167208 */ /* 0x000fe20001000000 */
[----:B------:R-:W-:Y:S01]  /*0f70*/  IMAD.MOV.U32 R14, RZ, RZ, R16 ;  /* 0x000000ffff0e7224 */ /* 0x000fe200078e0010 */
[----:B------:R-:W-:Y:S01]  /*0f80*/  FSEL R17, R15, R11, P2 ;  /* 0x0000000b0f117208 */ /* 0x000fe20001000000 */
[----:B------:R-:W-:Y:S01]  /*0f90*/  IMAD.MOV.U32 R16, RZ, RZ, R23 ;  /* 0x000000ffff107224 */ /* 0x000fe200078e0017 */
[----:B------:R-:W-:Y:S01]  /*0fa0*/  LOP3.LUT R21, R21, R20, RZ, 0x3c, !PT ;  /* 0x0000001415157212 */ /* 0x000fe200078e3cff */
[----:B------:R-:W-:-:S02]  /*0fb0*/  IMAD.MOV.U32 R10, RZ, RZ, R37 ;  /* 0x000000ffff0a7224 */ /* 0x000fc400078e0025 */
[----:B------:R-:W-:Y:S02]  /*0fc0*/  IMAD.MOV.U32 R11, RZ, RZ, R38 ;  /* 0x000000ffff0b7224 */ /* 0x000fe400078e0026 */
[----:B------:R-:W-:Y:S02]  /*0fd0*/  IMAD.MOV.U32 R15, RZ, RZ, R39 ;  /* 0x000000ffff0f7224 */ /* 0x000fe400078e0027 */
[----:B------:R-:W-:-:S07]  /*0fe0*/  IMAD.MOV.U32 R23, RZ, RZ, R40 ;  /* 0x000000ffff177224 */ /* 0x000fce00078e0028 */
.L_x_41:
[----:B------:R-:W-:Y:S01]  /*0ff0*/  IMAD.MOV R38, RZ, RZ, -R36 ;  /* 0x000000ffff267224 */ /* 0x000fe200078e0a24 */
[----:B------:R-:W0:Y:S08]  /*1000*/  S2UR UR5, SR_CgaCtaId ;  /* 0x00000000000579c3 */ /* 0x000e300000008800 */
[----:B------:R-:W-:Y:S01]  /*1010*/  BAR.SYNC.DEFER_BLOCKING 0x0 ;  /* 0x0000000000007b1d */ /* 0x000fe20000010000 */
[----:B------:R-:W-:Y:S01]  /*1020*/  LOP3.LUT R37, R35, R38, RZ, 0xc0, !PT ;  /* 0x0000002623257212 */ /* 0x000fe200078ec0ff */
[----:B------:R-:W-:-:S04]  /*1030*/  VIADD R38, R36, 0xffffffff ;  /* 0xffffffff24267836 */ /* 0x000fc80000000000 */
[----:B------:R-:W-:Y:S01]  /*1040*/  UMOV UR4, 0x400 ;  /* 0x0000040000047882 */ /* 0x000fe20000000000 */
[----:B------:R-:W-:Y:S01]  /*1050*/  BSSY.RECONVERGENT B0, `(.L_x_38) ;  /* 0x0000028000007945 */ /* 0x000fe20003800200 */
[----:B------:R-:W-:Y:S01]  /*1060*/  IMAD.SHL.U32 R37, R37, 0x8, RZ ;  /* 0x0000000825257824 */ /* 0x000fe200078e00ff */
[----:B------:R-:W-:-:S04]  /*1070*/  LOP3.LUT R38, R38, R35, RZ, 0xc0, !PT ;  /* 0x0000002326267212 */ /* 0x000fc800078ec0ff */
[----:B------:R-:W-:Y:S01]  /*1080*/  VIMNMX.U32 R39, PT, PT, R37, 0x800, PT ;  /* 0x0000080025277848 */ /* 0x000fe20003fe0000 */
[----:B------:R-:W-:-:S04]  /*1090*/  IMAD.SHL.U32 R40, R38, 0x8, RZ ;  /* 0x0000000826287824 */ /* 0x000fc800078e00ff */
[----:B------:R-:W-:Y:S01]  /*10a0*/  IMAD R37, R36, 0x4, R39 ;  /* 0x0000000424257824 */ /* 0x000fe200078e0227 */
[----:B------:R-:W-:-:S04]  /*10b0*/  VIMNMX.U32 R40, PT, PT, R40, 0x800, PT ;  /* 0x0000080028287848 */ /* 0x000fc80003fe0000 */
[----:B------:R-:W-:Y:S01]  /*10c0*/  VIMNMX.U32 R37, PT, PT, R37, 0x800, PT ;  /* 0x0000080025257848 */ /* 0x000fe20003fe0000 */
[----:B0-----:R-:W-:-:S04]  /*10d0*/  ULEA UR4, UR5, UR4, 0x18 ;  /* 0x0000000405047291 */ /* 0x001fc8000f8ec0ff */
[----:B------:R-:W-:Y:S02]  /*10e0*/  IMAD R42, R36, 0x4, R37 ;  /* 0x00000004242a7824 */ /* 0x000fe400078e0225 */
[----:B------:R-:W-:-:S03]  /*10f0*/  LEA R41, R35, UR4, 0x6 ;  /* 0x0000000423297c11 */ /* 0x000fc6000f8e30ff */
[----:B------:R-:W-:Y:S02]  /*1100*/  VIMNMX.U32 R38, PT, PT, R42, 0x800, PT ;  /* 0x000008002a267848 */ /* 0x000fe40003fe0000 */
[----:B------:R0:W-:Y:S03]  /*1110*/  STS.128 [R41], R8 ;  /* 0x0000000829007388 */ /* 0x0001e60000000c00 */
[----:B------:R-:W-:Y:S01]  /*1120*/  IMAD.IADD R43, R38, 0x1, -R37 ;  /* 0x00000001262b7824 */ /* 0x000fe200078e0a25 */
[----:B------:R0:W-:Y:S03]  /*1130*/  STS.128 [R41+0x10], R12 ;  /* 0x0000100c29007388 */ /* 0x0001e60000000c00 */
[C---:B------:R-:W-:Y:S01]  /*1140*/  IMAD.IADD R42, R40.reuse, 0x1, -R43 ;  /* 0x00000001282a7824 */ /* 0x040fe200078e0a2b */
[----:B------:R-:W-:Y:S01]  /*1150*/  ISETP.GE.AND P0, PT, R40, R43, PT ;  /* 0x0000002b2800720c */ /* 0x000fe20003f06270 */
[----:B------:R0:W-:Y:S01]  /*1160*/  STS.128 [R41+0x20], R20 ;  /* 0x0000201429007388 */ /* 0x0001e20000000c00 */
[----:B------:R-:W-:-:S02]  /*1170*/  VIADDMNMX R43, R37, -R39, R40, PT ;  /* 0x80000027252b7246 */ /* 0x000fc40003800128 */
[----:B------:R-:W-:Y:S01]  /*1180*/  SEL R42, R42, RZ, P0 ;  /* 0x000000ff2a2a7207 */ /* 0x000fe20000000000 */
[----:B------:R0:W-:Y:S01]  /*1190*/  STS.128 [R41+0x30], R16 ;  /* 0x0000301029007388 */ /* 0x0001e20000000c00 */
[----:B------:R-:W-:Y:S02]  /*11a0*/  BAR.SYNC.DEFER_BLOCKING 0x0 ;  /* 0x0000000000007b1d */ /* 0x000fe40000010000 */
[----:B------:R-:W-:-:S13]  /*11b0*/  ISETP.GE.AND P0, PT, R42, R43, PT ;  /* 0x0000002b2a00720c */ /* 0x000fda0003f06270 */
[----:B0-----:R-:W-:Y:S05]  /*11c0*/  @P0 BRA `(.L_x_39) ;  /* 0x0000000000400947 */ /* 0x001fea0003800000 */
[----:B------:R-:W-:-:S07]  /*11d0*/  IMAD.IADD R14, R40, 0x1, R37 ;  /* 0x00000001280e7824 */ /* 0x000fce00078e0225 */
.L_x_40:
[----:B------:R-:W-:-:S05]  /*11e0*/  IMAD.IADD R8, R43, 0x1, -R42 ;  /* 0x000000012b087824 */ /* 0x000fca00078e0a2a */
[----:B------:R-:W-:-:S04]  /*11f0*/  LEA.HI R9, R8, R8, RZ, 0x1 ;  /* 0x0000000808097211 */ /* 0x000fc800078f08ff */
[----:B------:R-:W-:-:S04]  /*1200*/  LEA.HI.SX32 R12, R9, R42, 0x1f ;  /* 0x0000002a090c7211 */ /* 0x000fc800078ffaff */
[----:B------:R-:W-:Y:S01]  /*1210*/  LOP3.LUT R9, RZ, R12, RZ, 0x33, !PT ;  /* 0x0000000cff097212 */ /* 0x000fe200078e33ff */
[----:B------:R-:W-:-:S04]  /*1220*/  IMAD.IADD R8, R39, 0x1, R12 ;  /* 0x0000000127087824 */ /* 0x000fc800078e020c */
[----:B------:R-:W-:Y:S01]  /*1230*/  IMAD.IADD R9, R14, 0x1, R9 ;  /* 0x000000010e097824 */ /* 0x000fe200078e0209 */
[----:B------:R-:W-:-:S04]  /*1240*/  LEA R8, R8, UR4, 0x3 ;  /* 0x0000000408087c11 */ /* 0x000fc8000f8e18ff */
        /* <DEDUP_REMOVED lines=8> */
.L_x_39:
[----:B------:R-:W-:Y:S05]  /*12d0*/  BSYNC.RECONVERGENT B0 ;  /* 0x0000000000007941 */ /* 0x000fea0003800200 */
.L_x_38:
[----:B------:R-:W-:Y:S01]  /*12e0*/  IMAD.IADD R14, R39, 0x1, R42 ;  /* 0x00000001270e7824 */ /* 0x000fe200078e022a */
[----:B------:R-:W-:Y:S02]  /*12f0*/  IADD3 R15, PT, PT, -R42, R37, R40 ;  /* 0x000000252a0f7210 */ /* 0x000fe40007ffe128 */
[----:B------:R-:W-:Y:S01]  /*1300*/  PLOP3.LUT P0, PT, PT, PT, PT, 0x8, 0x80 ;  /* 0x000000000080781c */ /* 0x000fe20003f0e170 */
[C---:B------:R-:W-:Y:S01]  /*1310*/  VIADD R12, R14.reuse, 0x1 ;  /* 0x000000010e0c7836 */ /* 0x040fe20000000000 */
[----:B------:R-:W-:Y:S01]  /*1320*/  LEA R16, R14, UR4, 0x3 ;  /* 0x000000040e107c11 */ /* 0x000fe2000f8e18ff */
[C---:B------:R-:W-:Y:S01]  /*1330*/  VIADD R13, R15.reuse, 0x1 ;  /* 0x000000010f0d7836 */ /* 0x040fe20000000000 */
[C---:B------:R-:W-:Y:S02]  /*1340*/  LEA R17, R15.reuse, UR4, 0x3 ;  /* 0x000000040f117c11 */ /* 0x040fe4000f8e18ff */
[----:B------:R-:W-:Y:S01]  /*1350*/  ISETP.GE.AND P1, PT, R15, R38, PT ;  /* 0x000000260f00720c */ /* 0x000fe20003f26270 */
[----:B------:R-:W-:Y:S04]  /*1360*/  LDS.64 R8, [R16] ;  /* 0x0000000010087984 */ /* 0x000fe80000000a00 */
[----:B------:R-:W0:Y:S08]  /*1370*/  LDS.64 R10, [R17] ;  /* 0x00000000110a7984 */ /* 0x000e300000000a00 */
[----:B0-----:R-:W-:-:S06]  /*1380*/  @!P1 DSETP.GEU.AND P2, PT, R10, R8, PT ;  /* 0x000000080a00922a */ /* 0x001fcc0003f4e000 */
[----:B------:R-:W-:-:S04]  /*1390*/  @!P1 ISETP.GE.OR P0, PT, R14, R37, !P2 ;  /* 0x000000250e00920c */ /* 0x000fc80005706670 */
        /* <DEDUP_REMOVED lines=8> */
[----:B------:R-:W-:Y:S01]  /*1420*/  ISETP.GE.AND P1, PT, R13, R38, PT ;  /* 0x000000260d00720c */ /* 0x000fe20003f26270 */
[----:B------:R-:W-:-:S12]  /*1430*/  VIADD R14, R12, 0x1 ;  /* 0x000000010c0e7836 */ /* 0x000fd80000000000 */
[----:B0-----:R-:W-:-:S06]  /*1440*/  @!P1 DSETP.GEU.AND P2, PT, R10, R8, PT ;  /* 0x000000080a00922a */ /* 0x001fcc0003f4e000 */
[----:B------:R-:W-:-:S04]  /*1450*/  @!P1 ISETP.GE.OR P0, PT, R12, R37, !P2 ;  /* 0x000000250c00920c */ /* 0x000fc80005706670 */
        /* <DEDUP_REMOVED lines=8> */
[----:B------:R-:W-:Y:S01]  /*14e0*/  ISETP.GE.AND P1, PT, R15, R38, PT ;  /* 0x000000260f00720c */ /* 0x000fe20003f26270 */
[----:B------:R-:W-:Y:S04]  /*14f0*/  @!P0 LDS.64 R8, [R12] ;  /* 0x000000000c088984 */ /* 0x000fe80000000a00 */
[----:B------:R-:W0:Y:S01]  /*1500*/  @P0 LDS.64 R10, [R13] ;  /* 0x000000000d0a0984 */ /* 0x000e220000000a00 */
[----:B------:R-:W-:-:S07]  /*1510*/  PLOP3.LUT P0, PT, PT, PT, PT, 0x8, 0x80 ;  /* 0x000000000080781c */ /* 0x000fce0003f0e170 */
        /* <DEDUP_REMOVED lines=43> */
[----:B------:R-:W-:-:S13]  /*17d0*/  @!P1 ISETP.GE.OR P0, PT, R22, R37, !P2 ;  /* 0x000000251600920c */ /* 0x000fda0005706670 */
[----:B------:R-:W-:Y:S01]  /*17e0*/  @P0 IMAD.MOV R44, RZ, RZ, R22 ;  /* 0x000000ffff2c0224 */ /* 0x000fe200078e0216 */
[----:B------:R-:W-:Y:S01]  /*17f0*/  FSEL R22, R10, R8, P0 ;  /* 0x000000080a167208 */ /* 0x000fe20000000000 */
[----:B------:R-:W-:Y:S01]  /*1800*/  @!P0 IMAD.MOV R17, RZ, RZ, R23 ;  /* 0x000000ffff118224 */ /* 0x000fe200078e0217 */
[----:B------:R-:W-:Y:S01]  /*1810*/  FSEL R23, R11, R9, P0 ;  /* 0x000000090b177208 */ /* 0x000fe20000000000 */
[C---:B------:R-:W-:Y:S01]  /*1820*/  VIADD R16, R44.reuse, 0x1 ;  /* 0x000000012c107836 */ /* 0x040fe20000000000 */
[----:B------:R-:W-:Y:S02]  /*1830*/  @!P0 LEA R19, R44, UR4, 0x3 ;  /* 0x000000042c138c11 */ /* 0x000fe4000f8e18ff */
[C---:B------:R-:W-:Y:S02]  /*1840*/  @P0 LEA R18, R17.reuse, UR4, 0x3 ;  /* 0x0000000411120c11 */ /* 0x040fe4000f8e18ff */
[----:B------:R-:W-:Y:S01]  /*1850*/  ISETP.GE.AND P1, PT, R17, R38, PT ;  /* 0x000000261100720c */ /* 0x000fe20003f26270 */
[----:B------:R-:W-:Y:S04]  /*1860*/  @!P0 LDS.64 R8, [R19] ;  /* 0x0000000013088984 */ /* 0x000fe80000000a00 */
[----:B------:R-:W0:Y:S01]  /*1870*/  @P0 LDS.64 R10, [R18] ;  /* 0x00000000120a0984 */ /* 0x000e220000000a00 */
[----:B------:R-:W-:-:S07]  /*1880*/  PLOP3.LUT P0, PT, PT, PT, PT, 0x8, 0x80 ;  /* 0x000000000080781c */ /* 0x000fce0003f0e170 */
[----:B0-----:R-:W-:-:S06]  /*1890*/  @!P1 DSETP.GEU.AND P2, PT, R10, R8, PT ;  /* 0x000000080a00922a */ /* 0x001fcc0003f4e000 */
[----:B------:R-:W-:-:S13]  /*18a0*/  @!P1 ISETP.GE.OR P0, PT, R44, R37, !P2 ;  /* 0x000000252c00920c */ /* 0x000fda0005706670 */
[----:B------:R-:W-:-:S05]  /*18b0*/  @P0 IMAD.MOV R16, RZ, RZ, R44 ;  /* 0x000000ffff100224 */ /* 0x000fca00078e022c */
[C---:B------:R-:W-:Y:S01]  /*18c0*/  ISETP.GE.AND P1, PT, R16.reuse, R37, PT ;  /* 0x000000251000720c */ /* 0x040fe20003f26270 */
[----:B------:R-:W-:Y:S01]  /*18d0*/  VIADD R37, R17, 0x1 ;  /* 0x0000000111257836 */ /* 0x000fe20000000000 */
[----:B------:R-:W-:Y:S01]  /*18e0*/  @!P0 LEA R43, R16, UR4, 0x3 ;  /* 0x00000004102b8c11 */ /* 0x000fe2000f8e18ff */
[----:B------:R-:W-:Y:S01]  /*18f0*/  @!P0 IMAD.MOV R37, RZ, RZ, R17 ;  /* 0x000000ffff258224 */ /* 0x000fe200078e0211 */
[----:B------:R-:W-:Y:S02]  /*1900*/  FSEL R16, R10, R8, P0 ;  /* 0x000000080a107208 */ /* 0x000fe40000000000 */
[----:B------:R-:W-:Y:S02]  /*1910*/  FSEL R17, R11, R9, P0 ;  /* 0x000000090b117208 */ /* 0x000fe40000000000 */
[C---:B------:R-:W-:Y:S01]  /*1920*/  @P0 LEA R19, R37.reuse, UR4, 0x3 ;  /* 0x0000000425130c11 */ /* 0x040fe2000f8e18ff */
[----:B------:R-:W-:Y:S04]  /*1930*/  @!P0 LDS.64 R8, [R43] ;  /* 0x000000002b088984 */ /* 0x000fe80000000a00 */
[----:B------:R-:W0:Y:S01]  /*1940*/  @P0 LDS.64 R10, [R19] ;  /* 0x00000000130a0984 */ /* 0x000e220000000a00 */
[----:B------:R-:W-:Y:S01]  /*1950*/  ISETP.GE.AND P0, PT, R37, R38, PT ;  /* 0x000000262500720c */ /* 0x000fe20003f06270 */
[----:B0-----:R-:W-:-:S06]  /*1960*/  DSETP.GEU.AND P2, PT, R10, R8, PT ;  /* 0x000000080a00722a */ /* 0x001fcc0003f4e000 */
[CC--:B------:R-:W-:Y:S02]  /*1970*/  FSEL R37, R10.reuse, R8.reuse, !P2 ;  /* 0x000000080a257208 */ /* 0x0c0fe40005000000 */
[C---:B------:R-:W-:Y:S02]  /*1980*/  FSEL R45, R11.reuse, R9, !P2 ;  /* 0x000000090b2d7208 */ /* 0x040fe40005000000 */
[----:B------:R-:W-:Y:S01]  /*1990*/  FSEL R37, R10, R37, P1 ;  /* 0x000000250a257208 */ /* 0x000fe20000800000 */
[C---:B------:R-:W-:Y:S01]  /*19a0*/  IMAD.SHL.U32 R10, R36.reuse, 0x2, RZ ;  /* 0x00000002240a7824 */ /* 0x040fe200078e00ff */
[----:B------:R-:W-:Y:S02]  /*19b0*/  FSEL R11, R11, R45, P1 ;  /* 0x0000002d0b0b7208 */ /* 0x000fe40000800000 */
[----:B------:R-:W-:Y:S01]  /*19c0*/  ISETP.GE.U32.AND P1, PT, R36, 0x81, PT ;  /* 0x000000812400780c */ /* 0x000fe20003f26070 */
[----:B------:R-:W-:Y:S01]  /*19d0*/  IMAD.MOV.U32 R36, RZ, RZ, R10 ;  /* 0x000000ffff247224 */ /* 0x000fe200078e000a */
[----:B------:R-:W-:Y:S01]  /*19e0*/  FSEL R18, R37, R8, !P0 ;  /* 0x0000000825127208 */ /* 0x000fe20004000000 */
[----:B------:R-:W-:Y:S01]  /*19f0*/  IMAD.MOV.U32 R8, RZ, RZ, R39 ;  /* 0x000000ffff087224 */ /* 0x000fe200078e0027 */
[----:B------:R-:W-:Y:S01]  /*1a00*/  FSEL R19, R11, R9, !P0 ;  /* 0x000000090b137208 */ /* 0x000fe20004000000 */
[----:B------:R-:W-:-:S02]  /*1a10*/  IMAD.MOV.U32 R9, RZ, RZ, R40 ;  /* 0x000000ffff097224 */ /* 0x000fc400078e0028 */
[----:B------:R-:W-:Y:S02]  /*1a20*/  IMAD.MOV.U32 R10, RZ, RZ, R41 ;  /* 0x000000ffff0a7224 */ /* 0x000fe400078e0029 */
[----:B------:R-:W-:-:S04]  /*1a30*/  IMAD.MOV.U32 R11, RZ, RZ, R42 ;  /* 0x000000ffff0b7224 */ /* 0x000fc800078e002a */
[----:B------:R-:W-:Y:S05]  /*1a40*/  @!P1 BRA `(.L_x_41) ;  /* 0xfffffff400689947 */ /* 0x000fea000383ffff */
[----:B------:R-:W0:Y:S02]  /*1a50*/  LDCU.U8 UR4, c[0x0][0x380] ;  /* 0x00007000ff0477ac */ /* 0x000e240008000000 */
[----:B0-----:R-:W-:-:S04]  /*1a60*/  UPRMT UR4, UR4, 0x8880, URZ ;  /* 0x0000888004047896 */ /* 0x001fc800080000ff */
[----:B------:R-:W-:Y:S01]  /*1a70*/  UISETP.NE.AND UP0, UPT, UR4, URZ, UPT ;  /* 0x000000ff0400728c */ /* 0x000fe2000bf05270 */
[----:B------:R-:W-:Y:S08]  /*1a80*/  BAR.SYNC.DEFER_BLOCKING 0x0 ;  /* 0x0000000000007b1d */ /* 0x000ff00000010000 */
[----:B------:R-:W-:Y:S05]  /*1a90*/  BRA.U !UP0, `(.L_x_42) ;  /* 0x0000000108947547 */ /* 0x000fea000b800000 */
[----:B------:R-:W0:Y:S01]  /*1aa0*/  S2R R33, SR_TID.X ;  /* 0x0000000000217919 */ /* 0x000e220000002100 */
[----:B------:R-:W1:Y:S01]  /*1ab0*/  LDCU.64 UR4, c[0x0][0x398] ;  /* 0x00007300ff0477ac */ /* 0x000e620008000a00 */
[----:B------:R-:W2:Y:S01]  /*1ac0*/  S2R R34, SR_CTAID.X ;  /* 0x0000000000227919 */ /* 0x000ea20000002500 */
[----:B------:R-:W-:Y:S04]  /*1ad0*/  STS.64 [R24], R8 ;  /* 0x0000000818007388 */ /* 0x000fe80000000a00 */
[----:B------:R-:W-:Y:S04]  /*1ae0*/  STS.64 [R7+0x8], R10 ;  /* 0x0000080a07007388 */ /* 0x000fe80000000a00 */
[----:B------:R-:W-:Y:S04]  /*1af0*/  STS.64 [R6+0x10], R12 ;  /* 0x0000100c06007388 */ /* 0x000fe80000000a00 */
[----:B------:R-:W-:Y:S04]  /*1b00*/  STS.64 [R5+0x18], R14 ;  /* 0x0000180e05007388 */ /* 0x000fe80000000a00 */
[----:B------:R-:W-:Y:S04]  /*1b10*/  STS.64 [R4+0x20], R20 ;  /* 0x0000201404007388 */ /* 0x000fe80000000a00 */
[----:B------:R-:W-:Y:S04]  /*1b20*/  STS.64 [R3+0x28], R22 ;  /* 0x0000281603007388 */ /* 0x000fe80000000a00 */
[----:B------:R2:W-:Y:S01]  /*1b30*/  STS.64 [R2+0x30], R16 ;  /* 0x0000301002007388 */ /* 0x0005e20000000a00 */
[----:B0-----:R-:W-:-:S03]  /*1b40*/  IMAD.SHL.U32 R33, R33, 0x8, RZ ;  /* 0x0000000821217824 */ /* 0x001fc600078e00ff */
[----:B------:R0:W-:Y:S01]  /*1b50*/  STS.64 [R0+0x38], R18 ;  /* 0x0000381200007388 */ /* 0x0001e20000000a00 */
[----:B------:R-:W-:-:S03]  /*1b60*/  NOP ;  /* 0x0000000000007918 */ /* 0x000fc60000000000 */
[----:B------:R-:W3:Y:S01]  /*1b70*/  LDS.64 R36, [R32] ;  /* 0x0000000020247984 */ /* 0x000ee20000000a00 */
[----:B--2---:R-:W-:Y:S01]  /*1b80*/  IMAD.WIDE.U32 R2, R34, 0x800, RZ ;  /* 0x0000080022027825 */ /* 0x004fe200078e00ff */
[----:B------:R-:W-:Y:S02]  /*1b90*/  LOP3.LUT R33, R33, 0x1f00, RZ, 0xc0, !PT ;  /* 0x00001f0021217812 */ /* 0x000fe400078ec0ff */
[----:B------:R-:W2:Y:S01]  /*1ba0*/  LDS.64 R38, [R31+0x100] ;  /* 0x000100001f267984 */ /* 0x000ea20000000a00 */
[----:B0-----:R-:W-:-:S03]  /*1bb0*/  LOP3.LUT R0, R2, 0x1f, R35, 0xf8, !PT ;  /* 0x0000001f02007812 */ /* 0x001fc600078ef823 */
[----:B------:R-:W0:Y:S01]  /*1bc0*/  LDS.64 R8, [R30+0x200] ;  /* 0x000200001e087984 */ /* 0x000e220000000a00 */
[----:B------:R-:W-:-:S03]  /*1bd0*/  IADD3 R0, P0, PT, R33, R0, RZ ;  /* 0x0000000021007210 */ /* 0x000fc60007f1e0ff */
[----:B------:R-:W4:Y:S02]  /*1be0*/  LDS.64 R10, [R29+0x300] ;  /* 0x000300001d0a7984 */ /* 0x000f240000000a00 */
[----:B------:R-:W-:Y:S02]  /*1bf0*/  IMAD.X R3, RZ, RZ, R3, P0 ;  /* 0x000000ffff037224 */ /* 0x000fe400000e0603 */
[----:B------:R-:W5:Y:S01]  /*1c00*/  LDS.64 R6, [R28+0x400] ;  /* 0x000400001c067984 */ /* 0x000f620000000a00 */
[----:B-1----:R-:W-:-:S03]  /*1c10*/  LEA R2, P0, R0, UR4, 0x3 ;  /* 0x0000000400027c11 */ /* 0x002fc6000f8018ff */
[----:B------:R-:W1:Y:S01]  /*1c20*/  LDS.64 R12, [R27+0x500] ;  /* 0x000500001b0c7984 */ /* 0x000e620000000a00 */
[----:B------:R-:W-:-:S03]  /*1c30*/  LEA.HI.X R3, R0, UR5, R3, 0x3, P0 ;  /* 0x0000000500037c11 */ /* 0x000fc600080f1c03 */
[----:B------:R-:W1:Y:S04]  /*1c40*/  LDS.64 R4, [R26+0x600] ;  /* 0x000600001a047984 */ /* 0x000e680000000a00 */
[----:B------:R-:W1:Y:S04]  /*1c50*/  LDS.64 R14, [R25+0x700] ;  /* 0x00070000190e7984 */ /* 0x000e680000000a00 */
[----:B---3--:R-:W-:Y:S04]  /*1c60*/  STG.E.64 desc[UR6][R2.64], R36 ;  /* 0x0000002402007986 */ /* 0x008fe8000c101b06 */
[----:B--2---:R-:W-:Y:S04]  /*1c70*/  STG.E.64 desc[UR6][R2.64+0x100], R38 ;  /* 0x0001002602007986 */ /* 0x004fe8000c101b06 */
[----:B0-----:R-:W-:Y:S04]  /*1c80*/  STG.E.64 desc[UR6][R2.64+0x200], R8 ;  /* 0x0002000802007986 */ /* 0x001fe8000c101b06 */
[----:B----4-:R-:W-:Y:S04]  /*1c90*/  STG.E.64 desc[UR6][R2.64+0x300], R10 ;  /* 0x0003000a02007986 */ /* 0x010fe8000c101b06 */
[----:B-----5:R-:W-:Y:S04]  /*1ca0*/  STG.E.64 desc[UR6][R2.64+0x400], R6 ;  /* 0x0004000602007986 */ /* 0x020fe8000c101b06 */
[----:B-1----:R-:W-:Y:S04]  /*1cb0*/  STG.E.64 desc[UR6][R2.64+0x500], R12 ;  /* 0x0005000c02007986 */ /* 0x002fe8000c101b06 */
[----:B------:R-:W-:Y:S04]  /*1cc0*/  STG.E.64 desc[UR6][R2.64+0x600], R4 ;  /* 0x0006000402007986 */ /* 0x000fe8000c101b06 */
[----:B------:R-:W-:Y:S01]  /*1cd0*/  STG.E.64 desc[UR6][R2.64+0x700], R14 ;  /* 0x0007000e02007986 */ /* 0x000fe2000c101b06 */
[----:B------:R-:W-:Y:S05]  /*1ce0*/  EXIT ;  /* 0x000000000000794d */ /* 0x000fea0003800000 */
.L_x_42:
[----:B------:R-:W-:Y:S01]  /*1cf0*/  STS.64 [R24], R8 ;  /* 0x0000000818007388 */ /* 0x000fe20000000a00 */
[----:B------:R-:W0:Y:S03]  /*1d00*/  LDCU.64 UR4, c[0x0][0x3b0] ;  /* 0x00007600ff0477ac */ /* 0x000e260008000a00 */
[----:B------:R-:W-:Y:S04]  /*1d10*/  STS.64 [R7+0x8], R10 ;  /* 0x0000080a07007388 */ /* 0x000fe80000000a00 */
[----:B------:R-:W-:Y:S04]  /*1d20*/  STS.64 [R6+0x10], R12 ;  /* 0x0000100c06007388 */ /* 0x000fe80000000a00 */
[----:B------:R-:W-:Y:S04]  /*1d30*/  STS.64 [R5+0x18], R14 ;  /* 0x0000180e05007388 */ /* 0x000fe80000000a00 */
[----:B------:R-:W-:Y:S01]  /*1d40*/  STS.64 [R4+0x20], R20 ;  /* 0x0000201404007388 */ /* 0x000fe20000000a00 */
[----:B0-----:R-:W-:-:S03]  /*1d50*/  IADD3 R34, P0, PT, R34, UR4, RZ ;  /* 0x0000000422227c10 */ /* 0x001fc6000ff1e0ff */
[----:B------:R-:W-:Y:S01]  /*1d60*/  STS.64 [R3+0x28], R22 ;  /* 0x0000281603007388 */ /* 0x000fe20000000a00 */
[----:B------:R-:W-:-:S03]  /*1d70*/  IADD3.X R35, PT, PT, R33, UR5, RZ, P0, !PT ;  /* 0x0000000521237c10 */ /* 0x000fc600087fe4ff */
[----:B------:R-:W-:Y:S04]  /*1d80*/  STS.64 [R2+0x30], R16 ;  /* 0x0000301002007388 */ /* 0x000fe80000000a00 */
[----:B------:R-:W-:Y:S01]  /*1d90*/  STS.64 [R0+0x38], R18 ;  /* 0x0000381200007388 */ /* 0x000fe20000000a00 */
[----:B------:R-:W-:-:S03]  /*1da0*/  NOP ;  /* 0x0000000000007918 */ /* 0x000fc60000000000 */
[----:B------:R-:W0:Y:S04]  /*1db0*/  LDS.64 R36, [R32] ;  /* 0x0000000020247984 */ /* 0x000e280000000a00 */
[----:B------:R-:W1:Y:S04]  /*1dc0*/  LDS.64 R38, [R31+0x100] ;  /* 0x000100001f267984 */ /* 0x000e680000000a00 */
[----:B------:R-:W2:Y:S04]  /*1dd0*/  LDS.64 R8, [R30+0x200] ;  /* 0x000200001e087984 */ /* 0x000ea80000000a00 */
[----:B------:R-:W3:Y:S04]  /*1de0*/  LDS.64 R10, [R29+0x300] ;  /* 0x000300001d0a7984 */ /* 0x000ee80000000a00 */
[----:B------:R-:W4:Y:S04]  /*1df0*/  LDS.64 R6, [R28+0x400] ;  /* 0x000400001c067984 */ /* 0x000f280000000a00 */
[----:B------:R-:W5:Y:S04]  /*1e00*/  LDS.64 R12, [R27+0x500] ;  /* 0x000500001b0c7984 */ /* 0x000f680000000a00 */
[----:B------:R-:W5:Y:S04]  /*1e10*/  LDS.64 R4, [R26+0x600] ;  /* 0x000600001a047984 */ /* 0x000f680000000a00 */
[----:B------:R-:W5:Y:S04]  /*1e20*/  LDS.64 R14, [R25+0x700] ;  /* 0x00070000190e7984 */ /* 0x000f680000000a00 */
[----:B0-----:R-:W-:Y:S04]  /*1e30*/  STG.E.64 desc[UR6][R34.64], R36 ;  /* 0x0000002422007986 */ /* 0x001fe8000c101b06 */
[----:B-1----:R-:W-:Y:S04]  /*1e40*/  STG.E.64 desc[UR6][R34.64+0x100], R38 ;  /* 0x0001002622007986 */ /* 0x002fe8000c101b06 */
[----:B--2---:R-:W-:Y:S04]  /*1e50*/  STG.E.64 desc[UR6][R34.64+0x200], R8 ;  /* 0x0002000822007986 */ /* 0x004fe8000c101b06 */
[----:B---3--:R-:W-:Y:S04]  /*1e60*/  STG.E.64 desc[UR6][R34.64+0x300], R10 ;  /* 0x0003000a22007986 */ /* 0x008fe8000c101b06 */
[----:B----4-:R-:W-:Y:S04]  /*1e70*/  STG.E.64 desc[UR6][R34.64+0x400], R6 ;  /* 0x0004000622007986 */ /* 0x010fe8000c101b06 */
[----:B-----5:R-:W-:Y:S04]  /*1e80*/  STG.E.64 desc[UR6][R34.64+0x500], R12 ;  /* 0x0005000c22007986 */ /* 0x020fe8000c101b06 */
[----:B------:R-:W-:Y:S04]  /*1e90*/  STG.E.64 desc[UR6][R34.64+0x600], R4 ;  /* 0x0006000422007986 */ /* 0x000fe8000c101b06 */
[----:B------:R-:W-:Y:S01]  /*1ea0*/  STG.E.64 desc[UR6][R34.64+0x700], R14 ;  /* 0x0007000e22007986 */ /* 0x000fe2000c101b06 */
[----:B------:R-:W-:Y:S05]  /*1eb0*/  EXIT ;  /* 0x000000000000794d */ /* 0x000fea0003800000 */
.L_x_37:
[----:B------:R-:W0:Y:S01]  /*1ec0*/  LDC.64 R4, c[0x0][0x388] ;  /* 0x0000e200ff047b82 */ /* 0x000e220000000a00 */
[----:B------:R-:W-:Y:S01]  /*1ed0*/  ACQBULK ;  /* 0x000000000000782e */ /* 0x000fe20000000000 */
[----:B------:R-:W1:Y:S06]  /*1ee0*/  S2R R0, SR_TID.X ;  /* 0x0000000000007919 */ /* 0x000e6c0000002100 */
[----:B------:R-:W2:Y:S01]  /*1ef0*/  LDC R3, c[0x0][0x3a8] ;  /* 0x0000ea00ff037b82 */ /* 0x000ea20000000800 */
[----:B0-----:R-:W-:-:S05]  /*1f00*/  IMAD.WIDE.U32 R4, R7, 0x4000, R4 ;  /* 0x0000400007047825 */ /* 0x001fca00078e0004 */
[----:B------:R0:W3:Y:S01]  /*1f10*/  LDG.E.64 R8, desc[UR6][R4.64] ;  /* 0x0000000604087981 */ /* 0x0000e2000c1e1b00 */
[----:B------:R-:W-:Y:S02]  /*1f20*/  IMAD.U32 R2, R7, -0x800, RZ ;  /* 0xfffff80007027824 */ /* 0x000fe400078e00ff */
[----:B-1----:R-:W-:-:S03]  /*1f30*/  IMAD.SHL.U32 R11, R0, 0x8, RZ ;  /* 0x00000008000b7824 */ /* 0x002fc600078e00ff */
[----:B--2---:R-:W-:Y:S02]  /*1f40*/  VIADDMNMX R2, R2, R3, 0x800, PT ;  /* 0x0000080002027446 */ /* 0x004fe40003800103 */
[----:B------:R-:W-:-:S04]  /*1f50*/  LOP3.LUT R25, R11, 0x1f00, RZ, 0xc0, !PT ;  /* 0x00001f000b197812 */ /* 0x000fc800078ec0ff */
[----:B------:R-:W-:-:S04]  /*1f60*/  LOP3.LUT R23, R25, 0x1f, R0, 0xf8, !PT ;  /* 0x0000001f19177812 */ /* 0x000fc800078ef800 */
[C---:B------:R-:W-:Y:S01]  /*1f70*/  ISETP.GE.AND P0, PT, R23.reuse, R2, PT ;  /* 0x000000021700720c */ /* 0x040fe20003f06270 */
[C---:B------:R-:W-:Y:S01]  /*1f80*/  VIADD R3, R23.reuse, 0x20 ;  /* 0x0000002017037836 */ /* 0x040fe20000000000 */
[C---:B0-----:R-:W-:Y:S01]  /*1f90*/  LEA R4, P5, R23.reuse, R4, 0x3 ;  /* 0x0000000417047211 */ /* 0x041fe200078a18ff */
[C---:B------:R-:W-:Y:S02]  /*1fa0*/  VIADD R7, R23.reuse, 0x40 ;  /* 0x0000004017077836 */ /* 0x040fe40000000000 */
[----:B------:R-:W-:Y:S01]  /*1fb0*/  VIADD R13, R23, 0x80 ;  /* 0x00000080170d7836 */ /* 0x000fe20000000000 */
[-C--:B------:R-:W-:Y:S01]  /*1fc0*/  ISETP.GE.AND P1, PT, R3, R2.reuse, PT ;  /* 0x000000020300720c */ /* 0x080fe20003f26270 */
[----:B------:R-:W-:Y:S01]  /*1fd0*/  VIADD R3, R23, 0x60 ;  /* 0x0000006017037836 */ /* 0x000fe20000000000 */
[-C--:B------:R-:W-:Y:S01]  /*1fe0*/  ISETP.GE.AND P2, PT, R7, R2.reuse, PT ;  /* 0x000000020700720c */ /* 0x080fe20003f46270 */
[----:B------:R-:W-:Y:S01]  /*1ff0*/  IMAD.X R5, RZ, RZ, R5, P5 ;  /* 0x000000ffff057224 */ /* 0x000fe200028e0605 */
[----:B------:R-:W-:-:S02]  /*2000*/  ISETP.GE.AND P4, PT, R13, R2, PT ;  /* 0x000000020d00720c */ /* 0x000fc40003f86270 */
[----:B------:R-:W-:Y:S01]  /*2010*/  ISETP.GE.AND P3, PT, R3, R2, PT ;  /* 0x000000020300720c */ /* 0x000fe20003f66270 */
[C---:B------:R-:W-:Y:S02]  /*2020*/  VIADD R3, R23.reuse, 0xa0 ;  /* 0x000000a017037836 */ /* 0x040fe40000000000 */
[C---:B------:R-:W-:Y:S02]  /*2030*/  VIADD R7, R23.reuse, 0xc0 ;  /* 0x000000c017077836 */ /* 0x040fe40000000000 */
[----:B------:R-:W-:Y:S02]  /*2040*/  VIADD R23, R23, 0xe0 ;  /* 0x000000e017177836 */ /* 0x000fe40000000000 */
[----:B---3--:R-:W-:Y:S02]  /*2050*/  IMAD.MOV.U32 R12, RZ, RZ, R8 ;  /* 0x000000ffff0c7224 */ /* 0x008fe400078e0008 */
[----:B------:R-:W-:Y:S02]  /*2060*/  IMAD.MOV.U32 R13, RZ, RZ, R9 ;  /* 0x000000ffff0d7224 */ /* 0x000fe400078e0009 */
[----:B------:R-:W-:Y:S01]  /*2070*/  IMAD.MOV.U32 R14, RZ, RZ, R12 ;  /* 0x000000ffff0e7224 */ /* 0x000fe200078e000c */
[----:B------:R-:W2:Y:S01]  /*2080*/  @!P0 LDG.E.64 R8, desc[UR6][R4.64] ;  /* 0x0000000604088981 */ /* 0x000ea2000c1e1b00 */
[----:B------:R-:W-:-:S02]  /*2090*/  IMAD.MOV.U32 R15, RZ, RZ, R13 ;  /* 0x000000ffff0f7224 */ /* 0x000fc400078e000d */
[--C-:B------:R-:W-:Y:S02]  /*20a0*/  IMAD.MOV.U32 R16, RZ, RZ, R12.reuse ;  /* 0x000000ffff107224 */ /* 0x100fe400078e000c */
[--C-:B------:R-:W-:Y:S01]  /*20b0*/  IMAD.MOV.U32 R17, RZ, RZ, R13.reuse ;  /* 0x000000ffff117224 */ /* 0x100fe200078e000d */
[-C--:B------:R-:W-:Y:S01]  /*20c0*/  ISETP.GE.AND P0, PT, R3, R2.reuse, PT ;  /* 0x000000020300720c */ /* 0x080fe20003f06270 */
[----:B------:R-:W3:Y:S01]  /*20d0*/  @!P1 LDG.E.64 R14, desc[UR6][R4.64+0x100] ;  /* 0x00010006040e9981 */ /* 0x000ee2000c1e1b00 */
[-C--:B------:R-:W-:Y:S01]  /*20e0*/  ISETP.GE.AND P1, PT, R7, R2.reuse, PT ;  /* 0x000000020700720c */ /* 0x080fe20003f26270 */
[----:B------:R-:W-:Y:S02]  /*20f0*/  IMAD.MOV.U32 R18, RZ, RZ, R12 ;  /* 0x000000ffff127224 */ /* 0x000fe400078e000c */
[----:B------:R-:W4:Y:S01]  /*2100*/  @!P2 LDG.E.64 R16, desc[UR6][R4.64+0x200] ;  /* 0x000200060410a981 */ /* 0x000f22000c1e1b00 */
[----:B------:R-:W-:Y:S01]  /*2110*/  ISETP.GE.AND P2, PT, R23, R2, PT ;  /* 0x000000021700720c */ /* 0x000fe20003f46270 */
[----:B------:R-:W-:-:S02]  /*2120*/  IMAD.MOV.U32 R19, RZ, RZ, R13 ;  /* 0x000000ffff137224 */ /* 0x000fc400078e000d */
[--C-:B------:R-:W-:Y:S02]  /*2130*/  IMAD.MOV.U32 R20, RZ, RZ, R12.reuse ;  /* 0x000000ffff147224 */ /* 0x100fe400078e000c */
[--C-:B------:R-:W-:Y:S02]  /*2140*/  IMAD.MOV.U32 R21, RZ, RZ, R13.reuse ;  /* 0x000000ffff157224 */ /* 0x100fe400078e000d */
[--C-:B------:R-:W-:Y:S01]  /*2150*/  IMAD.MOV.U32 R22, RZ, RZ, R12.reuse ;  /* 0x000000ffff167224 */ /* 0x100fe200078e000c */
[----:B------:R-:W5:Y:S01]  /*2160*/  @!P3 LDG.E.64 R18, desc[UR6][R4.64+0x300] ;  /* 0x000300060412b981 */ /* 0x000f62000c1e1b00 */
[--C-:B------:R-:W-:Y:S02]  /*2170*/  IMAD.MOV.U32 R23, RZ, RZ, R13.reuse ;  /* 0x000000ffff177224 */ /* 0x100fe400078e000d */
[----:B------:R-:W-:Y:S01]  /*2180*/  IMAD.MOV.U32 R36, RZ, RZ, R12 ;  /* 0x000000ffff247224 */ /* 0x000fe200078e000c */
[----:B------:R-:W5:Y:S01]  /*2190*/  @!P4 LDG.E.64 R20, desc[UR6][R4.64+0x400] ;  /* 0x000400060414c981 */ /* 0x000f62000c1e1b00 */
[----:B------:R-:W-:-:S03]  /*21a0*/  IMAD.MOV.U32 R37, RZ, RZ, R13 ;  /* 0x000000ffff257224 */ /* 0x000fc600078e000d */
[----:B------:R-:W5:Y:S04]  /*21b0*/  @!P0 LDG.E.64 R22, desc[UR6][R4.64+0x500] ;  /* 0x0005000604168981 */ /* 0x000f68000c1e1b00 */
[----:B------:R-:W5:Y:S04]  /*21c0*/  @!P1 LDG.E.64 R36, desc[UR6][R4.64+0x600] ;  /* 0x0006000604249981 */ /* 0x000f68000c1e1b00 */
[----:B------:R0:W5:Y:S01]  /*21d0*/  @!P2 LDG.E.64 R12, desc[UR6][R4.64+0x700] ;  /* 0x00070006040ca981 */ /* 0x000162000c1e1b00 */
[----:B------:R-:W1:Y:S01]  /*21e0*/  S2R R10, SR_LANEID ;  /* 0x00000000000a7919 */ /* 0x000e620000000000 */
[----:B------:R-:W0:Y:S01]  /*21f0*/  S2UR UR5, SR_CgaCtaId ;  /* 0x00000000000579c3 */ /* 0x000e220000008800 */
[----:B------:R-:W-:-:S02]  /*2200*/  UMOV UR4, 0x400 ;  /* 0x0000040000047882 */ /* 0x000fc40000000000 */
[----:B0-----:R-:W-:Y:S01]  /*2210*/  ULEA UR4, UR5, UR4, 0x18 ;  /* 0x0000000405047291 */ /* 0x001fe2000f8ec0ff */
[----:B-1----:R-:W-:-:S05]  /*2220*/  IMAD.IADD R25, R25, 0x1, R10 ;  /* 0x0000000119197824 */ /* 0x002fca00078e020a */
[CC--:B------:R-:W-:Y:S01]  /*2230*/  LEA.HI.SX32 R3, R25.reuse, R25.reuse, 0x1b ;  /* 0x0000001919037211 */ /* 0x0c0fe200078fdaff */
[C---:B------:R-:W-:Y:S02]  /*2240*/  VIADD R6, R25.reuse, 0x20 ;  /* 0x0000002019067836 */ /* 0x040fe40000000000 */
[----:B------:R-:W-:Y:S01]  /*2250*/  VIADD R24, R25, 0x40 ;  /* 0x0000004019187836 */ /* 0x000fe20000000000 */
[----:B------:R-:W-:Y:S01]  /*2260*/  LEA R3, R3, UR4, 0x3 ;  /* 0x0000000403037c11 */ /* 0x000fe2000f8e18ff */
[----:B------:R-:W-:Y:S02]  /*2270*/  IMAD R10, R10, 0x7, R25 ;  /* 0x000000070a0a7824 */ /* 0x000fe400078e0219 */
[C---:B------:R-:W-:Y:S02]  /*2280*/  VIADD R26, R25.reuse, 0x60 ;  /* 0x00000060191a7836 */ /* 0x040fe40000000000 */
[C---:B------:R-:W-:Y:S02]  /*2290*/  VIADD R28, R25.reuse, 0x80 ;  /* 0x00000080191c7836 */ /* 0x040fe40000000000 */
[C---:B------:R-:W-:Y:S01]  /*22a0*/  VIADD R32, R25.reuse, 0xc0 ;  /* 0x000000c019207836 */ /* 0x040fe20000000000 */
[-C--:B------:R-:W-:Y:S01]  /*22b0*/  LEA.HI.SX32 R4, R6, R25.reuse, 0x1b ;  /* 0x0000001906047211 */ /* 0x080fe200078fdaff */
[C---:B------:R-:W-:Y:S01]  /*22c0*/  VIADD R30, R25.reuse, 0xa0 ;  /* 0x000000a0191e7836 */ /* 0x040fe20000000000 */
[-C--:B------:R-:W-:Y:S01]  /*22d0*/  LEA.HI.SX32 R5, R24, R25.reuse, 0x1b ;  /* 0x0000001918057211 */ /* 0x080fe200078fdaff */
[----:B------:R-:W-:Y:S01]  /*22e0*/  VIADD R34, R25, 0xe0 ;  /* 0x000000e019227836 */ /* 0x000fe20000000000 */
[-C--:B------:R-:W-:Y:S01]  /*22f0*/  LEA.HI.SX32 R6, R26, R25.reuse, 0x1b ;  /* 0x000000191a067211 */ /* 0x080fe200078fdaff */
[----:B------:R-:W-:Y:S01]  /*2300*/  VIADD R31, R10, 0x3 ;  /* 0x000000030a1f7836 */ /* 0x000fe20000000000 */
[-C--:B------:R-:W-:Y:S01]  /*2310*/  LEA.HI.SX32 R7, R28, R25.reuse, 0x1b ;  /* 0x000000191c077211 */ /* 0x080fe200078fdaff */
[----:B------:R-:W-:Y:S01]  /*2320*/  VIADD R27, R10, 0x1 ;  /* 0x000000010a1b7836 */ /* 0x000fe20000000000 */
[-C--:B------:R-:W-:Y:S01]  /*2330*/  LEA.HI.SX32 R32, R32, R25.reuse, 0x1b ;  /* 0x0000001920207211 */ /* 0x080fe200078fdaff */
[----:B------:R-:W-:Y:S01]  /*2340*/  VIADD R33, R10, 0x4 ;  /* 0x000000040a217836 */ /* 0x000fe20000000000 */
[----:B------:R-:W-:Y:S01]  /*2350*/  LEA.HI.SX32 R24, R30, R25, 0x1b ;  /* 0x000000191e187211 */ /* 0x000fe200078fdaff */
[----:B------:R-:W-:Y:S01]  /*2360*/  VIADD R29, R10, 0x2 ;  /* 0x000000020a1d7836 */ /* 0x000fe20000000000 */
[----:B------:R-:W-:Y:S01]  /*2370*/  LEA R4, R4, UR4, 0x3 ;  /* 0x0000000404047c11 */ /* 0x000fe2000f8e18ff */
[----:B------:R-:W-:-:S02]  /*2380*/  VIADD R35, R10, 0x5 ;  /* 0x000000050a237836 */ /* 0x000fc40000000000 */
[----:B------:R-:W-:Y:S01]  /*2390*/  VIADD R39, R10, 0x6 ;  /* 0x000000060a277836 */ /* 0x000fe20000000000 */
[----:B------:R-:W-:Y:S02]  /*23a0*/  LEA R5, R5, UR4, 0x3 ;  /* 0x0000000405057c11 */ /* 0x000fe4000f8e18ff */
[----:B------:R-:W-:Y:S02]  /*23b0*/  LEA.HI.SX32 R26, R34, R25, 0x1b ;  /* 0x00000019221a7211 */ /* 0x000fe400078fdaff */
[----:B------:R-:W-:Y:S02]  /*23c0*/  LEA R6, R6, UR4, 0x3 ;  /* 0x0000000406067c11 */ /* 0x000fe4000f8e18ff */
[----:B------:R-:W-:Y:S02]  /*23d0*/  LEA.HI.SX32 R30, R31, R10, 0x1b ;  /* 0x0000000a1f1e7211 */ /* 0x000fe400078fdaff */
[----:B------:R-:W-:Y:S02]  /*23e0*/  LEA R7, R7, UR4, 0x3 ;  /* 0x0000000407077c11 */ /* 0x000fe4000f8e18ff */
[----:B------:R-:W-:-:S02]  /*23f0*/  LEA R25, R32, UR4, 0x3 ;  /* 0x0000000420197c11 */ /* 0x000fc4000f8e18ff */
[-C--:B------:R-:W-:Y:S02]  /*2400*/  LEA.HI.SX32 R28, R27, R10.reuse, 0x1b ;  /* 0x0000000a1b1c7211 */ /* 0x080fe400078fdaff */
[-C--:B------:R-:W-:Y:S02]  /*2410*/  LEA.HI.SX32 R31, R33, R10.reuse, 0x1b ;  /* 0x0000000a211f7211 */ /* 0x080fe400078fdaff */
[----:B------:R-:W-:Y:S02]  /*2420*/  LEA R24, R24, UR4, 0x3 ;  /* 0x0000000418187c11 */ /* 0x000fe4000f8e18ff */
[-C--:B------:R-:W-:Y:S02]  /*2430*/  LEA.HI.SX32 R29, R29, R10.reuse, 0x1b ;  /* 0x0000000a1d1d7211 */ /* 0x080fe400078fdaff */
[-C--:B------:R-:W-:Y:S02]  /*2440*/  LEA.HI.SX32 R32, R35, R10.reuse, 0x1b ;  /* 0x0000000a23207211 */ /* 0x080fe400078fdaff */
[----:B------:R-:W-:-:S02]  /*2450*/  LEA.HI.SX32 R33, R39, R10, 0x1b ;  /* 0x0000000a27217211 */ /* 0x000fc400078fdaff */
[----:B------:R-:W-:Y:S02]  /*2460*/  LEA.HI.SX32 R27, R10, R10, 0x1b ;  /* 0x0000000a0a1b7211 */ /* 0x000fe400078fdaff */
[----:B------:R-:W-:Y:S02]  /*2470*/  LEA R26, R26, UR4, 0x3 ;  /* 0x000000041a1a7c11 */ /* 0x000fe4000f8e18ff */
[----:B------:R-:W-:Y:S02]  /*2480*/  LEA R27, R27, UR4, 0x3 ;  /* 0x000000041b1b7c11 */ /* 0x000fe4000f8e18ff */
[----:B------:R-:W-:Y:S02]  /*2490*/  LEA R28, R28, UR4, 0x3 ;  /* 0x000000041c1c7c11 */ /* 0x000fe4000f8e18ff */
[----:B------:R-:W-:Y:S02]  /*24a0*/  LEA R29, R29, UR4, 0x3 ;  /* 0x000000041d1d7c11 */ /* 0x000fe4000f8e18ff */
[----:B------:R-:W-:-:S02]  /*24b0*/  LEA R30, R30, UR4, 0x3 ;  /* 0x000000041e1e7c11 */ /* 0x000fc4000f8e18ff */
[----:B------:R-:W-:Y:S02]  /*24c0*/  LEA R31, R31, UR4, 0x3 ;  /* 0x000000041f1f7c11 */ /* 0x000fe4000f8e18ff */
[----:B------:R-:W-:Y:S02]  /*24d0*/  LEA R32, R32, UR4, 0x3 ;  /* 0x0000000420207c11 */ /* 0x000fe4000f8e18ff */
[----:B------:R-:W-:Y:S01]  /*24e0*/  LEA R33, R33, UR4, 0x3 ;  /* 0x0000000421217c11 */ /* 0x000fe2000f8e18ff */
[----:B--2---:R0:W-:Y:S02]  /*24f0*/  STS.64 [R3], R8 ;  /* 0x0000000803007388 */ /* 0x0041e40000000a00 */
[----:B0-----:R-:W-:Y:S02]  /*2500*/  VIADD R9, R10, 0x7 ;  /* 0x000000070a097836 */ /* 0x001fe40000000000 */
[----:B---3--:R-:W-:Y:S03]  /*2510*/  STS.64 [R4+0x100], R14 ;  /* 0x0001000e04007388 */ /* 0x008fe60000000a00 */
[----:B------:R-:W-:Y:S01]  /*2520*/  LEA.HI.SX32 R9, R9, R10, 0x1b ;  /* 0x0000000a09097211 */ /* 0x000fe200078fdaff */
[----:B----4-:R-:W-:Y:S03]  /*2530*/  STS.64 [R5+0x200], R16 ;  /* 0x0002001005007388 */ /* 0x010fe60000000a00 */
[----:B------:R-:W-:Y:S01]  /*2540*/  LEA R34, R9, UR4, 0x3 ;  /* 0x0000000409227c11 */ /* 0x000fe2000f8e18ff */
[----:B-----5:R-:W-:Y:S04]  /*2550*/  STS.64 [R6+0x300], R18 ;  /* 0x0003001206007388 */ /* 0x020fe80000000a00 */
[----:B------:R-:W-:Y:S04]  /*2560*/  STS.64 [R7+0x400], R20 ;  /* 0x0004001407007388 */ /* 0x000fe80000000a00 */
[----:B------:R-:W-:Y:S04]  /*2570*/  STS.64 [R24+0x500], R22 ;  /* 0x0005001618007388 */ /* 0x000fe80000000a00 */
[----:B------:R-:W-:Y:S04]  /*2580*/  STS.64 [R25+0x600], R36 ;  /* 0x0006002419007388 */ /* 0x000fe80000000a00 */
[----:B------:R0:W-:Y:S01]  /*2590*/  STS.64 [R26+0x700], R12 ;  /* 0x0007000c1a007388 */ /* 0x0001e20000000a00 */
[----:B------:R-:W-:-:S03]  /*25a0*/  NOP ;  /* 0x0000000000007918 */ /* 0x000fc60000000000 */
[----:B------:R-:W-:Y:S04]  /*25b0*/  LDS.64 R14, [R28+0x8] ;  /* 0x000008001c0e7984 */ /* 0x000fe80000000a00 */
[----:B------:R-:W-:Y:S04]  /*25c0*/  LDS.64 R16, [R29+0x10] ;  /* 0x000010001d107984 */ /* 0x000fe80000000a00 */
[----:B------:R-:W-:Y:S04]  /*25d0*/  LDS.64 R18, [R30+0x18] ;  /* 0x000018001e127984 */ /* 0x000fe80000000a00 */
[----:B------:R-:W-:Y:S04]  /*25e0*/  LDS.64 R20, [R31+0x20] ;  /* 0x000020001f147984 */ /* 0x000fe80000000a00 */
[----:B------:R-:W-:Y:S04]  /*25f0*/  LDS.64 R22, [R32+0x28] ;  /* 0x0000280020167984 */ /* 0x000fe80000000a00 */
[----:B------:R-:W-:Y:S04]  /*2600*/  LDS.64 R38, [R33+0x30] ;  /* 0x0000300021267984 */ /* 0x000fe80000000a00 */
[----:B------:R-:W-:Y:S04]  /*2610*/  LDS.64 R36, [R34+0x38] ;  /* 0x0000380022247984 */ /* 0x000fe80000000a00 */
[----:B------:R-:W1:Y:S01]  /*2620*/  LDS.64 R8, [R27] ;  /* 0x000000001b087984 */ /* 0x000e620000000a00 */
[----:B------:R-:W-:Y:S01]  /*2630*/  BAR.SYNC.DEFER_BLOCKING 0x0 ;  /* 0x0000000000007b1d */ /* 0x000fe20000010000 */
[----:B0-----:R-:W-:-:S07]  /*2640*/  VIADD R13, R11, 0x1 ;  /* 0x000000010b0d7836 */ /* 0x001fce0000000000 */
[----:B------:R-:W-:Y:S01]  /*2650*/  PREEXIT ;  /* 0x000000000000782d */ /* 0x000fe20000000000 */
[C---:B------:R-:W-:Y:S01]  /*2660*/  VIADD R35, R11.reuse, 0x2 ;  /* 0x000000020b237836 */ /* 0x040fe20000000000 */
[----:B------:R-:W-:Y:S01]  /*2670*/  BSSY.RECONVERGENT B0, `(.L_x_43) ;  /* 0x0000017000007945 */ /* 0x000fe20003800200 */
[----:B------:R-:W-:Y:S01]  /*2680*/  VIADD R41, R11, 0x3 ;  /* 0x000000030b297836 */ /* 0x000fe20000000000 */
[-C--:B------:R-:W-:Y:S01]  /*2690*/  ISETP.GE.U32.AND P6, PT, R13, R2.reuse, PT ;  /* 0x000000020d00720c */ /* 0x080fe20003fc6070 */
[----:B------:R-:W-:Y:S01]  /*26a0*/  VIADD R13, R11, 0x4 ;  /* 0x000000040b0d7836 */ /* 0x000fe20000000000 */
[-C--:B------:R-:W-:Y:S01]  /*26b0*/  ISETP.GE.U32.AND P5, PT, R35, R2.reuse, PT ;  /* 0x000000022300720c */ /* 0x080fe20003fa6070 */
[C---:B------:R-:W-:Y:S01]  /*26c0*/  VIADD R35, R11.reuse, 0x5 ;  /* 0x000000050b237836 */ /* 0x040fe20000000000 */
[CC--:B------:R-:W-:Y:S01]  /*26d0*/  ISETP.GE.U32.AND P0, PT, R11.reuse, R2.reuse, PT ;  /* 0x000000020b00720c */ /* 0x0c0fe20003f06070 */
[----:B------:R-:W-:Y:S01]  /*26e0*/  VIADD R43, R11, 0x6 ;  /* 0x000000060b2b7836 */ /* 0x000fe20000000000 */
[-C--:B------:R-:W-:Y:S01]  /*26f0*/  ISETP.GE.U32.AND P3, PT, R13, R2.reuse, PT ;  /* 0x000000020d00720c */ /* 0x080fe20003f66070 */
[--C-:B-1----:R-:W-:Y:S01]  /*2700*/  IMAD.MOV.U32 R10, RZ, RZ, R8.reuse ;  /* 0x000000ffff0a7224 */ /* 0x102fe200078e0008 */
[-C--:B------:R-:W-:Y:S01]  /*2710*/  ISETP.GE.U32.AND P2, PT, R35, R2.reuse, PT ;  /* 0x000000022300720c */ /* 0x080fe20003f46070 */
[----:B------:R-:W-:Y:S01]  /*2720*/  VIADD R35, R11, 0x7 ;  /* 0x000000070b237836 */ /* 0x000fe20000000000 */
[-C--:B------:R-:W-:Y:S01]  /*2730*/  ISETP.GE.U32.AND P4, PT, R41, R2.reuse, PT ;  /* 0x000000022900720c */ /* 0x080fe20003f86070 */
[----:B------:R-:W-:Y:S01]  /*2740*/  IMAD.MOV.U32 R11, RZ, RZ, R9 ;  /* 0x000000ffff0b7224 */ /* 0x000fe200078e0009 */
[----:B------:R-:W-:Y:S01]  /*2750*/  ISETP.GE.U32.AND P1, PT, R43, R2, PT ;  /* 0x000000022b00720c */ /* 0x000fe20003f26070 */
[----:B------:R-:W-:-:S02]  /*2760*/  IMAD.MOV.U32 R12, RZ, RZ, R8 ;  /* 0x000000ffff0c7224 */ /* 0x000fc400078e0008 */
[----:B------:R-:W-:Y:S01]  /*2770*/  IMAD.MOV.U32 R13, RZ, RZ, R9 ;  /* 0x000000ffff0d7224 */ /* 0x000fe200078e0009 */
[----:B------:R-:W-:Y:S09]  /*2780*/  @P6 BRA `(.L_x_44) ;  /* 0x0000000000146947 */ /* 0x000ff20003800000 */
[----:B------:R-:W-:Y:S01]  /*2790*/  DSETP.GEU.AND P6, PT, R8, R14, PT ;  /* 0x0000000e0800722a */ /* 0x000fe20003fce000 */
[----:B------:R-:W-:Y:S02]  /*27a0*/  IMAD.MOV.U32 R10, RZ, RZ, R14 ;  /* 0x000000ffff0a7224 */ /* 0x000fe400078e000e */
[----:B------:R-:W-:-:S11]  /*27b0*/  IMAD.MOV.U32 R11, RZ, RZ, R15 ;  /* 0x000000ffff0b7224 */ /* 0x000fd600078e000f */
[----:B------:R-:W-:Y:S02]  /*27c0*/  @!P6 IMAD.MOV.U32 R12, RZ, RZ, R14 ;  /* 0x000000ffff0ce224 */ /* 0x000fe400078e000e */
[----:B------:R-:W-:-:S07]  /*27d0*/  @!P6 IMAD.MOV.U32 R13, RZ, RZ, R15 ;  /* 0x000000ffff0de224 */ /* 0x000fce00078e000f */
.L_x_44:
[----:B------:R-:W-:Y:S05]  /*27e0*/  BSYNC.RECONVERGENT B0 ;  /* 0x0000000000007941 */ /* 0x000fea0003800200 */
.L_x_43:
[----:B------:R-:W-:Y:S01]  /*27f0*/  BSSY.RECONVERGENT B0, `(.L_x_45) ;  /* 0x000000a000007945 */ /* 0x000fe20003800200 */
[----:B------:R-:W-:Y:S01]  /*2800*/  ISETP.GE.U32.AND P6, PT, R35, R2, PT ;  /* 0x000000022300720c */ /* 0x000fe20003fc6070 */
[----:B------:R-:W-:Y:S02]  /*2810*/  IMAD.MOV.U32 R14, RZ, RZ, R12 ;  /* 0x000000ffff0e7224 */ /* 0x000fe400078e000c */
[----:B------:R-:W-:Y:S01]  /*2820*/  IMAD.MOV.U32 R15, RZ, RZ, R13 ;  /* 0x000000ffff0f7224 */ /* 0x000fe200078e000d */
[----:B------:R-:W-:Y:S09]  /*2830*/  @P5 BRA `(.L_x_46) ;  /* 0x0000000000145947 */ /* 0x000ff20003800000 */
[----:B------:R-:W-:Y:S01]  /*2840*/  DSETP.GEU.AND P5, PT, R12, R16, PT ;  /* 0x000000100c00722a */ /* 0x000fe20003fae000 */
[----:B------:R-:W-:Y:S02]  /*2850*/  IMAD.MOV.U32 R12, RZ, RZ, R16 ;  /* 0x000000ffff0c7224 */ /* 0x000fe400078e0010 */
[----:B------:R-:W-:-:S11]  /*2860*/  IMAD.MOV.U32 R13, RZ, RZ, R17 ;  /* 0x000000ffff0d7224 */ /* 0x000fd600078e0011 */
[----:B------:R-:W-:Y:S02]  /*2870*/  @!P5 IMAD.MOV.U32 R14, RZ, RZ, R16 ;  /* 0x000000ffff0ed224 */ /* 0x000fe400078e0010 */
[----:B------:R-:W-:-:S07]  /*2880*/  @!P5 IMAD.MOV.U32 R15, RZ, RZ, R17 ;  /* 0x000000ffff0fd224 */ /* 0x000fce00078e0011 */
.L_x_46:
[----:B------:R-:W-:Y:S05]  /*2890*/  BSYNC.RECONVERGENT B0 ;  /* 0x0000000000007941 */ /* 0x000fea0003800200 */
.L_x_45:
[----:B------:R-:W-:Y:S01]  /*28a0*/  BSSY.RECONVERGENT B0, `(.L_x_47) ;  /* 0x0000009000007945 */ /* 0x000fe20003800200 */
[----:B------:R-:W-:Y:S02]  /*28b0*/  IMAD.MOV.U32 R16, RZ, RZ, R14 ;  /* 0x000000ffff107224 */ /* 0x000fe400078e000e */
[----:B------:R-:W-:Y:S01]  /*28c0*/  IMAD.MOV.U32 R17, RZ, RZ, R15 ;  /* 0x000000ffff117224 */ /* 0x000fe200078e000f */
[----:B------:R-:W-:Y:S06]  /*28d0*/  @P4 BRA `(.L_x_48) ;  /* 0x0000000000144947 */ /* 0x000fec0003800000 */
[----:B------:R-:W-:Y:S01]  /*28e0*/  DSETP.GEU.AND P4, PT, R14, R18, PT ;  /* 0x000000120e00722a */ /* 0x000fe20003f8e000 */
[----:B------:R-:W-:Y:S02]  /*28f0*/  IMAD.MOV.U32 R14, RZ, RZ, R18 ;  /* 0x000000ffff0e7224 */ /* 0x000fe400078e0012 */
[----:B------:R-:W-:-:S11]  /*2900*/  IMAD.MOV.U32 R15, RZ, RZ, R19 ;  /* 0x000000ffff0f7224 */ /* 0x000fd600078e0013 */
[----:B------:R-:W-:Y:S02]  /*2910*/  @!P4 IMAD.MOV.U32 R16, RZ, RZ, R18 ;  /* 0x000000ffff10c224 */ /* 0x000fe400078e0012 */
[----:B------:R-:W-:-:S07]  /*2920*/  @!P4 IMAD.MOV.U32 R17, RZ, RZ, R19 ;  /* 0x000000ffff11c224 */ /* 0x000fce00078e0013 */
.L_x_48:
[----:B------:R-:W-:Y:S05]  /*2930*/  BSYNC.RECONVERGENT B0 ;  /* 0x0000000000007941 */ /* 0x000fea0003800200 */
.L_x_47:
        /* <DEDUP_REMOVED lines=9> */
.L_x_50:
[----:B------:R-:W-:Y:S05]  /*29d0*/  BSYNC.RECONVERGENT B0 ;  /* 0x0000000000007941 */ /* 0x000fea0003800200 */
.L_x_49:
        /* <DEDUP_REMOVED lines=9> */
.L_x_52:
[----:B------:R-:W-:Y:S05]  /*2a70*/  BSYNC.RECONVERGENT B0 ;  /* 0x0000000000007941 */ /* 0x000fea0003800200 */
.L_x_51:
        /* <DEDUP_REMOVED lines=9> */
.L_x_54:
[----:B------:R-:W-:Y:S05]  /*2b10*/  BSYNC.RECONVERGENT B0 ;  /* 0x0000000000007941 */ /* 0x000fea0003800200 */
.L_x_53:
[----:B------:R-:W-:Y:S01]  /*2b20*/  BSSY.RECONVERGENT B0, `(.L_x_55) ;  /* 0x000009d000007945 */ /* 0x000fe20003800200 */
[----:B------:R-:W-:Y:S02]  /*2b30*/  FSEL R22, R36, R22, !P6 ;  /* 0x0000001624167208 */ /* 0x000fe40007000000 */
[----:B------:R-:W-:Y:S01]  /*2b40*/  FSEL R23, R37, R23, !P6 ;  /* 0x0000001725177208 */ /* 0x000fe20007000000 */
[----:B------:R-:W-:Y:S06]  /*2b50*/  @P0 BRA `(.L_x_56) ;  /* 0x0000000800640947 */ /* 0x000fec0003800000 */
[----:B------:R-:W-:Y:S02]  /*2b60*/  DSETP.GEU.AND P0, PT, R10, R8, PT ;  /* 0x000000080a00722a */ /* 0x000fe40003f0e000 */
[----:B------:R-:W-:Y:S02]  /*2b70*/  DSETP.GEU.AND P1, PT, R14, R12, PT ;  /* 0x0000000c0e00722a */ /* 0x000fe40003f2e000 */
[----:B------:R-:W-:Y:S02]  /*2b80*/  DSETP.GEU.AND P2, PT, R18, R16, PT ;  /* 0x000000101200722a */ /* 0x000fe40003f4e000 */
        /* <DEDUP_REMOVED lines=35> */
[----:B------:R-:W-:Y:S01]  /*2dc0*/  DSETP.GEU.AND P3, PT, R16, R10, PT ;  /* 0x0000000a1000722a */ /* 0x000fe20003f6e000 */
        /* <DEDUP_REMOVED lines=33> */
[----:B------:R-:W-:-:S03]  /*2fe0*/  DSETP.GEU.AND P2, PT, R40, R14, PT ;  /* 0x0000000e2800722a */ /* 0x000fc60003f4e000 */
        /* <DEDUP_REMOVED lines=18> */
[----:B------:R-:W-:Y:S01]  /*3110*/  FSEL R39, R9, R37, P0 ;  /* 0x0000002509277208 */ /* 0x000fe20000000000 */
[----:B------:R-:W-:Y:S01]  /*3120*/  DSETP.GEU.AND P0, PT, R22, R20, PT ;  /* 0x000000141600722a */ /* 0x000fe20003f0e000 */
[----:B------:R-:W-:Y:S02]  /*3130*/  FSEL R8, R18, R10, P1 ;  /* 0x0000000a12087208 */ /* 0x000fe40000800000 */
        /* <DEDUP_REMOVED lines=10> */
[----:B------:R-:W-:Y:S01]  /*31e0*/  DSETP.GEU.AND P2, PT, R16, R8, PT ;  /* 0x000000081000722a */ /* 0x000fe20003f4e000 */
[----:B------:R-:W-:Y:S02]  /*31f0*/  FSEL R20, R20, R22, P0 ;  /* 0x0000001614147208 */ /* 0x000fe40000000000 */
[----:B------:R-:W-:Y:S01]  /*3200*/  FSEL R21, R21, R23, P0 ;  /* 0x0000001715157208 */ /* 0x000fe20000000000 */
[----:B------:R-:W-:Y:S01]  /*3210*/  DSETP.GEU.AND P1, PT, R18, R12, PT ;  /* 0x0000000c1200722a */ /* 0x000fe20003f2e000 */
        /* <DEDUP_REMOVED lines=9> */
[----:B------:R-:W-:Y:S01]  /*32b0*/  FSEL R12, R18, R12, P1 ;  /* 0x0000000c120c7208 */ /* 0x000fe20000800000 */
[----:B------:R-:W-:Y:S01]  /*32c0*/  IMAD.MOV.U32 R18, RZ, RZ, R35 ;  /* 0x000000ffff127224 */ /* 0x000fe200078e0023 */
[----:B------:R-:W-:Y:S01]  /*32d0*/  FSEL R13, R19, R13, P1 ;  /* 0x0000000d130d7208 */ /* 0x000fe20000800000 */
[----:B------:R-:W-:Y:S01]  /*32e0*/  IMAD.MOV.U32 R19, RZ, RZ, R36 ;  /* 0x000000ffff137224 */ /* 0x000fe200078e0024 */
[----:B------:R-:W-:Y:S02]  /*32f0*/  FSEL R10, R10, R14, P3 ;  /* 0x0000000e0a0a7208 */ /* 0x000fe40001800000 */
[----:B------:R-:W-:Y:S02]  /*3300*/  FSEL R11, R11, R15, P3 ;  /* 0x0000000f0b0b7208 */ /* 0x000fe40001800000 */
[----:B------:R-:W-:Y:S02]  /*3310*/  FSEL R14, R20, R38, P0 ;  /* 0x00000026140e7208 */ /* 0x000fe40000000000 */
[----:B------:R-:W-:-:S02]  /*3320*/  FSEL R15, R21, R39, P0 ;  /* 0x00000027150f7208 */ /* 0x000fc40000000000 */
[----:B------:R-:W-:Y:S01]  /*3330*/  DSETP.GEU.AND P2, PT, R10, R18, PT ;  /* 0x000000120a00722a */ /* 0x000fe20003f4e000 */
[----:B------:R-:W-:Y:S01]  /*3340*/  FSEL R37, R38, R20, P0 ;  /* 0x0000001426257208 */ /* 0x000fe20000000000 */
[----:B------:R-:W-:Y:S01]  /*3350*/  IMAD.MOV.U32 R20, RZ, RZ, R10 ;  /* 0x000000ffff147224 */ /* 0x000fe200078e000a */
[----:B------:R-:W-:Y:S01]  /*3360*/  FSEL R38, R39, R21, P0 ;  /* 0x0000001527267208 */ /* 0x000fe20000000000 */
[----:B------:R-:W-:Y:S01]  /*3370*/  DSETP.GEU.AND P1, PT, R16, R14, PT ;  /* 0x0000000e1000722a */ /* 0x000fe20003f2e000 */
[----:B------:R-:W-:Y:S01]  /*3380*/  IMAD.MOV.U32 R21, RZ, RZ, R11 ;  /* 0x000000ffff157224 */ /* 0x000fe200078e000b */
[----:B------:R-:W-:-:S04]  /*3390*/  DSETP.GEU.AND P0, PT, R8, R12, PT ;  /* 0x0000000c0800722a */ /* 0x000fc80003f0e000 */
[----:B------:R-:W-:Y:S02]  /*33a0*/  FSEL R36, R16, R14, P1 ;  /* 0x0000000e10247208 */ /* 0x000fe40000800000 */
[----:B------:R-:W-:Y:S02]  /*33b0*/  FSEL R14, R14, R16, P1 ;  /* 0x000000100e0e7208 */ /* 0x000fe40000800000 */
[----:B------:R-:W-:Y:S01]  /*33c0*/  FSEL R16, R17, R15, P1 ;  /* 0x0000000f11107208 */ /* 0x000fe20000800000 */
[----:B------:R-:W-:Y:S01]  /*33d0*/  @!P2 IMAD.MOV.U32 R20, RZ, RZ, R18 ;  /* 0x000000ffff14a224 */ /* 0x000fe200078e0012 */
[----:B------:R-:W-:Y:S01]  /*33e0*/  FSEL R39, R15, R17, P1 ;  /* 0x000000110f277208 */ /* 0x000fe20000800000 */
[----:B------:R-:W-:Y:S01]  /*33f0*/  @!P2 IMAD.MOV.U32 R18, RZ, RZ, R10 ;  /* 0x000000ffff12a224 */ /* 0x000fe200078e000a */
[----:B------:R-:W-:Y:S01]  /*3400*/  FSEL R15, R12, R8, P0 ;  /* 0x000000080c0f7208 */ /* 0x000fe20000000000 */
[----:B------:R-:W-:Y:S01]  /*3410*/  @!P2 IMAD.MOV.U32 R21, RZ, RZ, R19 ;  /* 0x000000ffff15a224 */ /* 0x000fe200078e0013 */
[----:B------:R-:W-:Y:S01]  /*3420*/  FSEL R35, R8, R12, P0 ;  /* 0x0000000c08237208 */ /* 0x000fe20000000000 */
[----:B------:R-:W-:Y:S01]  /*3430*/  IMAD.MOV.U32 R10, RZ, RZ, R14 ;  /* 0x000000ffff0a7224 */ /* 0x000fe200078e000e */
[----:B------:R-:W-:Y:S01]  /*3440*/  FSEL R40, R13, R9, P0 ;  /* 0x000000090d287208 */ /* 0x000fe20000000000 */
[----:B------:R-:W-:Y:S01]  /*3450*/  @!P2 IMAD.MOV.U32 R19, RZ, RZ, R11 ;  /* 0x000000ffff13a224 */ /* 0x000fe200078e000b */
[----:B------:R-:W-:Y:S01]  /*3460*/  FSEL R17, R9, R13, P0 ;  /* 0x0000000d09117208 */ /* 0x000fe20000000000 */
[----:B------:R-:W-:-:S02]  /*3470*/  IMAD.MOV.U32 R13, RZ, RZ, R16 ;  /* 0x000000ffff0d7224 */ /* 0x000fc400078e0010 */
[----:B------:R-:W-:Y:S02]  /*3480*/  IMAD.MOV.U32 R14, RZ, RZ, R15 ;  /* 0x000000ffff0e7224 */ /* 0x000fe400078e000f */
[----:B------:R-:W-:Y:S02]  /*3490*/  IMAD.MOV.U32 R8, RZ, RZ, R37 ;  /* 0x000000ffff087224 */ /* 0x000fe400078e0025 */
[----:B------:R-:W-:Y:S02]  /*34a0*/  IMAD.MOV.U32 R9, RZ, RZ, R38 ;  /* 0x000000ffff097224 */ /* 0x000fe400078e0026 */
[----:B------:R-:W-:Y:S02]  /*34b0*/  IMAD.MOV.U32 R12, RZ, RZ, R36 ;  /* 0x000000ffff0c7224 */ /* 0x000fe400078e0024 */
[----:B------:R-:W-:Y:S02]  /*34c0*/  IMAD.MOV.U32 R11, RZ, RZ, R39 ;  /* 0x000000ffff0b7224 */ /* 0x000fe400078e0027 */
[----:B------:R-:W-:-:S02]  /*34d0*/  IMAD.MOV.U32 R16, RZ, RZ, R35 ;  /* 0x000000ffff107224 */ /* 0x000fc400078e0023 */
[----:B------:R-:W-:-:S07]  /*34e0*/  IMAD.MOV.U32 R15, RZ, RZ, R40 ;  /* 0x000000ffff0f7224 */ /* 0x000fce00078e0028 */
.L_x_56:
[----:B------:R-:W-:Y:S05]  /*34f0*/  BSYNC.RECONVERGENT B0 ;  /* 0x0000000000007941 */ /* 0x000fea0003800200 */
.L_x_55:
[----:B------:R-:W-:Y:S01]  /*3500*/  LEA R35, R0, UR4, 0x6 ;  /* 0x0000000400237c11 */ /* 0x000fe2000f8e30ff */
[----:B------:R-:W-:-:S07]  /*3510*/  IMAD.MOV.U32 R36, RZ, RZ, 0x2 ;  /* 0x00000002ff247424 */ /* 0x000fce00078e00ff */
.L_x_60:
[----:B------:R-:W-:Y:S01]  /*3520*/  IMAD.MOV R37, RZ, RZ, -R36 ;  /* 0x000000ffff257224 */ /* 0x000fe200078e0a24 */
[----:B------:R-:W-:Y:S01]  /*3530*/  BAR.SYNC.DEFER_BLOCKING 0x0 ;  /* 0x0000000000007b1d */ /* 0x000fe20000010000 */
[----:B------:R-:W-:-:S03]  /*3540*/  VIADD R41, R36, 0xffffffff ;  /* 0xffffffff24297836 */ /* 0x000fc60000000000 */
[----:B------:R-:W-:Y:S02]  /*3550*/  LOP3.LUT R37, R0, R37, RZ, 0xc0, !PT ;  /* 0x0000002500257212 */ /* 0x000fe400078ec0ff */
[----:B------:R-:W-:Y:S01]  /*3560*/  LOP3.LUT R41, R41, R0, RZ, 0xc0, !PT ;  /* 0x0000000029297212 */ /* 0x000fe200078ec0ff */
[----:B------:R-:W-:Y:S02]  /*3570*/  BSSY.RECONVERGENT B0, `(.L_x_57) ;  /* 0x0000028000007945 */ /* 0x000fe40003800200 */
[----:B------:R-:W-:Y:S02]  /*3580*/  IMAD.SHL.U32 R37, R37, 0x8, RZ ;  /* 0x0000000825257824 */ /* 0x000fe400078e00ff */
[----:B------:R-:W-:-:S03]  /*3590*/  IMAD.SHL.U32 R41, R41, 0x8, RZ ;  /* 0x0000000829297824 */ /* 0x000fc600078e00ff */
[C---:B------:R-:W-:Y:S02]  /*35a0*/  VIMNMX R39, PT, PT, R2.reuse, R37, PT ;  /* 0x0000002502277248 */ /* 0x040fe40003fe0100 */
[----:B------:R-:W-:-:S03]  /*35b0*/  VIMNMX R40, PT, PT, R2, R41, PT ;  /* 0x0000002902287248 */ /* 0x000fc60003fe0100 */
[----:B------:R-:W-:-:S05]  /*35c0*/  IMAD R37, R36, 0x4, R39 ;  /* 0x0000000424257824 */ /* 0x000fca00078e0227 */
[----:B------:R-:W-:Y:S01]  /*35d0*/  VIMNMX R37, PT, PT, R2, R37, PT ;  /* 0x0000002502257248 */ /* 0x000fe20003fe0100 */
[----:B------:R0:W-:Y:S04]  /*35e0*/  STS.128 [R35], R8 ;  /* 0x0000000823007388 */ /* 0x0001e80000000c00 */
[----:B------:R-:W-:Y:S01]  /*35f0*/  IMAD R43, R36, 0x4, R37 ;  /* 0x00000004242b7824 */ /* 0x000fe200078e0225 */
[----:B------:R0:W-:Y:S04]  /*3600*/  STS.128 [R35+0x10], R12 ;  /* 0x0000100c23007388 */ /* 0x0001e80000000c00 */
[----:B------:R-:W-:Y:S01]  /*3610*/  VIMNMX R38, PT, PT, R2, R43, PT ;  /* 0x0000002b02267248 */ /* 0x000fe20003fe0100 */
[----:B------:R0:W-:Y:S01]  /*3620*/  STS.128 [R35+0x20], R16 ;  /* 0x0000201023007388 */ /* 0x0001e20000000c00 */
[----:B------:R-:W-:-:S03]  /*3630*/  VIADDMNMX R43, R37, -R39, R40, PT ;  /* 0x80000027252b7246 */ /* 0x000fc60003800128 */
[----:B------:R-:W-:Y:S01]  /*3640*/  IMAD.IADD R41, R38, 0x1, -R37 ;  /* 0x0000000126297824 */ /* 0x000fe200078e0a25 */
[----:B------:R0:W-:Y:S01]  /*3650*/  STS.128 [R35+0x30], R20 ;  /* 0x0000301423007388 */ /* 0x0001e20000000c00 */
[----:B------:R-:W-:Y:S03]  /*3660*/  BAR.SYNC.DEFER_BLOCKING 0x0 ;  /* 0x0000000000007b1d */ /* 0x000fe60000010000 */
[C---:B------:R-:W-:Y:S01]  /*3670*/  ISETP.GE.AND P0, PT, R40.reuse, R41, PT ;  /* 0x000000292800720c */ /* 0x040fe20003f06270 */
[----:B------:R-:W-:-:S05]  /*3680*/  IMAD.IADD R41, R40, 0x1, -R41 ;  /* 0x0000000128297824 */ /* 0x000fca00078e0a29 */
[----:B------:R-:W-:-:S04]  /*3690*/  SEL R42, R41, RZ, P0 ;  /* 0x000000ff292a7207 */ /* 0x000fc80000000000 */
[----:B------:R-:W-:-:S13]  /*36a0*/  ISETP.GE.AND P0, PT, R42, R43, PT ;  /* 0x0000002b2a00720c */ /* 0x000fda0003f06270 */
[----:B0-----:R-:W-:Y:S05]  /*36b0*/  @P0 BRA `(.L_x_58) ;  /* 0x00000000004c0947 */ /* 0x001fea0003800000 */
[----:B------:R-:W0:Y:S01]  /*36c0*/  S2R R9, SR_CgaCtaId ;  /* 0x0000000000097919 */ /* 0x000e220000008800 */
[----:B------:R-:W-:Y:S01]  /*36d0*/  MOV R8, 0x400 ;  /* 0x0000040000087802 */ /* 0x000fe20000000f00 */
[----:B------:R-:W-:-:S03]  /*36e0*/  IMAD.IADD R14, R40, 0x1, R37 ;  /* 0x00000001280e7824 */ /* 0x000fc600078e0225 */
[----:B0-----:R-:W-:-:S07]  /*36f0*/  LEA R13, R9, R8, 0x18 ;  /* 0x00000008090d7211 */ /* 0x001fce00078ec0ff */
.L_x_59:
[----:B------:R-:W-:-:S05]  /*3700*/  IMAD.IADD R8, R43, 0x1, -R42 ;  /* 0x000000012b087824 */ /* 0x000fca00078e0a2a */
[----:B------:R-:W-:-:S04]  /*3710*/  LEA.HI R9, R8, R8, RZ, 0x1 ;  /* 0x0000000808097211 */ /* 0x000fc800078f08ff */
[----:B------:R-:W-:-:S04]  /*3720*/  LEA.HI.SX32 R12, R9, R42, 0x1f ;  /* 0x0000002a090c7211 */ /* 0x000fc800078ffaff */
[----:B------:R-:W-:Y:S01]  /*3730*/  LOP3.LUT R9, RZ, R12, RZ, 0x33, !PT ;  /* 0x0000000cff097212 */ /* 0x000fe200078e33ff */
[----:B------:R-:W-:-:S04]  /*3740*/  IMAD.IADD R8, R39, 0x1, R12 ;  /* 0x0000000127087824 */ /* 0x000fc800078e020c */
[----:B------:R-:W-:Y:S02]  /*3750*/  IMAD.IADD R9, R9, 0x1, R14 ;  /* 0x0000000109097824 */ /* 0x000fe400078e020e */
[--C-:B------:R-:W-:Y:S02]  /*3760*/  IMAD R10, R8, 0x8, R13.reuse ;  /* 0x00000008080a7824 */ /* 0x100fe400078e020d */
[----:B------:R-:W-:-:S04]  /*3770*/  IMAD R9, R9, 0x8, R13 ;  /* 0x0000000809097824 */ /* 0x000fc800078e020d */
[----:B------:R-:W-:Y:S04]  /*3780*/  LDS.64 R10, [R10] ;  /* 0x000000000a0a7984 */ /* 0x000fe80000000a00 */
[----:B------:R-:W0:Y:S02]  /*3790*/  LDS.64 R8, [R9] ;  /* 0x0000000009087984 */ /* 0x000e240000000a00 */
[----:B0-----:R-:W-:-:S06]  /*37a0*/  DSETP.GEU.AND P0, PT, R8, R10, PT ;  /* 0x0000000a0800722a */ /* 0x001fcc0003f0e000 */
[----:B------:R-:W-:-:S08]  /*37b0*/  SEL R43, R43, R12, P0 ;  /* 0x0000000c2b2b7207 */ /* 0x000fd00000000000 */
[----:B------:R-:W-:-:S05]  /*37c0*/  @P0 VIADD R42, R12, 0x1 ;  /* 0x000000010c2a0836 */ /* 0x000fca0000000000 */
[----:B------:R-:W-:-:S13]  /*37d0*/  ISETP.GE.AND P0, PT, R42, R43, PT ;  /* 0x0000002b2a00720c */ /* 0x000fda0003f06270 */
[----:B------:R-:W-:Y:S05]  /*37e0*/  @!P0 BRA `(.L_x_59) ;  /* 0xfffffffc00c48947 */ /* 0x000fea000383ffff */
.L_x_58:
[----:B------:R-:W-:Y:S05]  /*37f0*/  BSYNC.RECONVERGENT B0 ;  /* 0x0000000000007941 */ /* 0x000fea0003800200 */
.L_x_57:
[----:B------:R-:W0:Y:S01]  /*3800*/  S2UR UR5, SR_CgaCtaId ;  /* 0x00000000000579c3 */ /* 0x000e220000008800 */
[----:B------:R-:W-:Y:S01]  /*3810*/  UMOV UR4, 0x400 ;  /* 0x0000040000047882 */ /* 0x000fe20000000000 */
[----:B------:R-:W-:Y:S01]  /*3820*/  IMAD.IADD R14, R39, 0x1, R42 ;  /* 0x00000001270e7824 */ /* 0x000fe200078e022a */
[----:B------:R-:W-:Y:S02]  /*3830*/  IADD3 R15, PT, PT, -R42, R37, R40 ;  /* 0x000000252a0f7210 */ /* 0x000fe40007ffe128 */
[----:B------:R-:W-:Y:S01]  /*3840*/  PLOP3.LUT P0, PT, PT, PT, PT, 0x8, 0x80 ;  /* 0x000000000080781c */ /* 0x000fe20003f0e170 */
[----:B------:R-:W-:Y:S01]  /*3850*/  VIADD R12, R14, 0x1 ;  /* 0x000000010e0c7836 */ /* 0x000fe20000000000 */
[C---:B------:R-:W-:Y:S01]  /*3860*/  ISETP.GE.AND P1, PT, R15.reuse, R38, PT ;  /* 0x000000260f00720c */ /* 0x040fe20003f26270 */
[----:B------:R-:W-:Y:S01]  /*3870*/  VIADD R13, R15, 0x1 ;  /* 0x000000010f0d7836 */ /* 0x000fe20000000000 */
[----:B0-----:R-:W-:-:S06]  /*3880*/  ULEA UR4, UR5, UR4, 0x18 ;  /* 0x0000000405047291 */ /* 0x001fcc000f8ec0ff */
[----:B------:R-:W-:Y:S02]  /*3890*/  LEA R16, R14, UR4, 0x3 ;  /* 0x000000040e107c11 */ /* 0x000fe4000f8e18ff */
[----:B------:R-:W-:-:S03]  /*38a0*/  LEA R17, R15, UR4, 0x3 ;  /* 0x000000040f117c11 */ /* 0x000fc6000f8e18ff */
[----:B------:R-:W-:Y:S04]  /*38b0*/  LDS.64 R8, [R16] ;  /* 0x0000000010087984 */ /* 0x000fe80000000a00 */
[----:B------:R-:W0:Y:S02]  /*38c0*/  LDS.64 R10, [R17] ;  /* 0x00000000110a7984 */ /* 0x000e240000000a00 */
        /* <DEDUP_REMOVED lines=82> */
[----:B------:R-:W-:-:S04]  /*3df0*/  @!P1 ISETP.GE.OR P0, PT, R22, R37, !P2 ;  /* 0x000000251600920c */ /* 0x000fc80005706670 */
[----:B------:R-:W-:-:S09]  /*3e00*/  FSEL R20, R10, R8, P0 ;  /* 0x000000080a147208 */ /* 0x000fd20000000000 */
[----:B------:R-:W-:-:S05]  /*3e10*/  @P0 IMAD.MOV R44, RZ, RZ, R22 ;  /* 0x000000ffff2c0224 */ /* 0x000fca00078e0216 */
[C---:B------:R-:W-:Y:S01]  /*3e20*/  ISETP.GE.AND P1, PT, R44.reuse, R37, PT ;  /* 0x000000252c00720c */ /* 0x040fe20003f26270 */
[----:B------:R-:W-:Y:S01]  /*3e30*/  VIADD R37, R21, 0x1 ;  /* 0x0000000115257836 */ /* 0x000fe20000000000 */
[----:B------:R-:W-:Y:S01]  /*3e40*/  @!P0 LEA R44, R44, UR4, 0x3 ;  /* 0x000000042c2c8c11 */ /* 0x000fe2000f8e18ff */
[----:B------:R-:W-:Y:S01]  /*3e50*/  @!P0 IMAD.MOV R37, RZ, RZ, R21 ;  /* 0x000000ffff258224 */ /* 0x000fe200078e0215 */
[----:B------:R-:W-:-:S03]  /*3e60*/  FSEL R21, R11, R9, P0 ;  /* 0x000000090b157208 */ /* 0x000fc60000000000 */
[----:B------:R-:W-:Y:S01]  /*3e70*/  @!P0 LDS.64 R8, [R44] ;  /* 0x000000002c088984 */ /* 0x000fe20000000a00 */
[----:B------:R-:W-:-:S05]  /*3e80*/  @P0 LEA R23, R37, UR4, 0x3 ;  /* 0x0000000425170c11 */ /* 0x000fca000f8e18ff */
        /* <DEDUP_REMOVED lines=17> */
[----:B------:R-:W0:Y:S01]  /*3fa0*/  S2R R36, SR_TID.X ;  /* 0x0000000000247919 */ /* 0x000e220000002100 */
[----:B------:R-:W1:Y:S02]  /*3fb0*/  LDCU.U8 UR5, c[0x0][0x380] ;  /* 0x00007000ff0577ac */ /* 0x000e640008000000 */
[----:B-1----:R-:W-:-:S04]  /*3fc0*/  UPRMT UR5, UR5, 0x8880, URZ ;  /* 0x0000888005057896 */ /* 0x002fc800080000ff */
[----:B------:R-:W-:Y:S01]  /*3fd0*/  UISETP.NE.AND UP0, UPT, UR5, URZ, UPT ;  /* 0x000000ff0500728c */ /* 0x000fe2000bf05270 */
[----:B0-----:R-:W-:-:S05]  /*3fe0*/  IMAD.SHL.U32 R35, R36, 0x8, RZ ;  /* 0x0000000824237824 */ /* 0x001fca00078e00ff */
[----:B------:R-:W-:-:S04]  /*3ff0*/  LOP3.LUT R35, R35, 0x1f00, RZ, 0xc0, !PT ;  /* 0x00001f0023237812 */ /* 0x000fc800078ec0ff */
[----:B------:R-:W-:-:S05]  /*4000*/  LOP3.LUT R36, R35, 0x1f, R36, 0xf8, !PT ;  /* 0x0000001f23247812 */ /* 0x000fca00078ef824 */
[C---:B------:R-:W-:Y:S02]  /*4010*/  VIADD R39, R36.reuse, 0xa0 ;  /* 0x000000a024277836 */ /* 0x040fe40000000000 */
[C---:B------:R-:W-:Y:S02]  /*4020*/  VIADD R35, R36.reuse, 0xe0 ;  /* 0x000000e024237836 */ /* 0x040fe40000000000 */
[C---:B------:R-:W-:Y:S02]  /*4030*/  VIADD R38, R36.reuse, 0x60 ;  /* 0x0000006024267836 */ /* 0x040fe40000000000 */
[----:B------:R-:W-:Y:S01]  /*4040*/  VIADD R40, R36, 0x80 ;  /* 0x0000008024287836 */ /* 0x000fe20000000000 */
[----:B------:R-:W-:Y:S06]  /*4050*/  BAR.SYNC.DEFER_BLOCKING 0x0 ;  /* 0x0000000000007b1d */ /* 0x000fec0000010000 */
[----:B------:R-:W-:Y:S05]  /*4060*/  BRA.U !UP0, `(.L_x_61) ;  /* 0x0000000108d87547 */ /* 0x000fea000b800000 */
[----:B------:R-:W-:Y:S01]  /*4070*/  ISETP.NE.AND P0, PT, R0, RZ, PT ;  /* 0x000000ff0000720c */ /* 0x000fe20003f05270 */
[----:B------:R-:W-:Y:S04]  /*4080*/  STS.64 [R27], R8 ;  /* 0x000000081b007388 */ /* 0x000fe80000000a00 */
[----:B------:R-:W-:Y:S04]  /*4090*/  STS.64 [R28+0x8], R10 ;  /* 0x0000080a1c007388 */ /* 0x000fe80000000a00 */
[----:B------:R-:W-:Y:S04]  /*40a0*/  STS.64 [R29+0x10], R12 ;  /* 0x0000100c1d007388 */ /* 0x000fe80000000a00 */
[----:B------:R-:W-:Y:S04]  /*40b0*/  STS.64 [R30+0x18], R14 ;  /* 0x0000180e1e007388 */ /* 0x000fe80000000a00 */
[----:B------:R-:W-:Y:S04]  /*40c0*/  STS.64 [R31+0x20], R16 ;  /* 0x000020101f007388 */ /* 0x000fe80000000a00 */
[----:B------:R-:W-:Y:S04]  /*40d0*/  STS.64 [R32+0x28], R18 ;  /* 0x0000281220007388 */ /* 0x000fe80000000a00 */
[----:B------:R0:W-:Y:S04]  /*40e0*/  STS.64 [R33+0x30], R20 ;  /* 0x0000301421007388 */ /* 0x0001e80000000a00 */
[----:B------:R-:W-:Y:S01]  /*40f0*/  STS.64 [R34+0x38], R22 ;  /* 0x0000381622007388 */ /* 0x000fe20000000a00 */
[----:B------:R-:W-:-:S03]  /*4100*/  NOP ;  /* 0x0000000000007918 */ /* 0x000fc60000000000 */
[----:B------:R-:W-:Y:S01]  /*4110*/  LDS.64 R8, [R3] ;  /* 0x0000000003087984 */ /* 0x000fe20000000a00 */
[----:B0-----:R-:W-:-:S03]  /*4120*/  VIADD R20, R36, 0x20 ;  /* 0x0000002024147836 */ /* 0x001fc60000000000 */
[----:B------:R-:W-:Y:S04]  /*4130*/  LDS.64 R42, [R4+0x100] ;  /* 0x00010000042a7984 */ /* 0x000fe80000000a00 */
        /* <DEDUP_REMOVED lines=8> */
[----:B0-----:R-:W-:-:S05]  /*41c0*/  VIADD R2, R36, 0x40 ;  /* 0x0000004024027836 */ /* 0x001fca0000000000 */
[----:B------:R-:W0:Y:S01]  /*41d0*/  S2R R0, SR_TID.X ;  /* 0x0000000000007919 */ /* 0x000e220000002100 */
[----:B------:R-:W1:Y:S01]  /*41e0*/  S2R R37, SR_CTAID.X ;  /* 0x0000000000257919 */ /* 0x000e620000002500 */
[----:B------:R-:W2:Y:S01]  /*41f0*/  LDS R21, [UR4+0x4200] ;  /* 0x00420004ff157984 */ /* 0x000ea20008000800 */
[----:B------:R-:W3:Y:S01]  /*4200*/  LDCU.64 UR4, c[0x0][0x398] ;  /* 0x00007300ff0477ac */ /* 0x000ee20008000a00 */
[----:B0-----:R-:W-:Y:S02]  /*4210*/  IMAD.SHL.U32 R3, R0, 0x8, RZ ;  /* 0x0000000800037824 */ /* 0x001fe400078e00ff */
[----:B-1----:R-:W-:-:S03]  /*4220*/  IMAD.WIDE.U32 R4, R37, 0x800, RZ ;  /* 0x0000080025047825 */ /* 0x002fc600078e00ff */
[----:B------:R-:W-:Y:S02]  /*4230*/  LOP3.LUT R3, R3, 0x1f00, RZ, 0xc0, !PT ;  /* 0x00001f0003037812 */ /* 0x000fe400078ec0ff */
[--C-:B------:R-:W-:Y:S02]  /*4240*/  LOP3.LUT R4, R4, 0x1f, R0.reuse, 0xf8, !PT ;  /* 0x0000001f04047812 */ /* 0x100fe400078ef800 */
[C---:B------:R-:W-:Y:S02]  /*4250*/  LOP3.LUT R0, R3.reuse, 0x1f, R0, 0xf8, !PT ;  /* 0x0000001f03007812 */ /* 0x040fe400078ef800 */
[----:B------:R-:W-:Y:S02]  /*4260*/  IADD3 R6, P0, PT, R3, R4, RZ ;  /* 0x0000000403067210 */ /* 0x000fe40007f1e0ff */
[----:B------:R-:W-:-:S03]  /*4270*/  LOP3.LUT R0, R0, 0xc0, RZ, 0xfc, !PT ;  /* 0x000000c000007812 */ /* 0x000fc600078efcff */
[----:B------:R-:W-:Y:S01]  /*4280*/  IMAD.X R5, RZ, RZ, R5, P0 ;  /* 0x000000ffff057224 */ /* 0x000fe200000e0605 */
[----:B---3--:R-:W-:-:S04]  /*4290*/  LEA R4, P0, R6, UR4, 0x3 ;  /* 0x0000000406047c11 */ /* 0x008fc8000f8018ff */
[----:B------:R-:W-:Y:S02]  /*42a0*/  LEA.HI.X R5, R6, UR5, R5, 0x3, P0 ;  /* 0x0000000506057c11 */ /* 0x000fe400080f1c05 */
[-C--:B--2---:R-:W-:Y:S02]  /*42b0*/  ISETP.GE.AND P0, PT, R36, R21.reuse, PT ;  /* 0x000000152400720c */ /* 0x084fe40003f06270 */
[-C--:B------:R-:W-:Y:S02]  /*42c0*/  ISETP.GE.AND P1, PT, R20, R21.reuse, PT ;  /* 0x000000151400720c */ /* 0x080fe40003f26270 */
[-C--:B------:R-:W-:Y:S02]  /*42d0*/  ISETP.GE.AND P2, PT, R2, R21.reuse, PT ;  /* 0x000000150200720c */ /* 0x080fe40003f46270 */
[-C--:B------:R-:W-:Y:S02]  /*42e0*/  ISETP.GE.AND P3, PT, R38, R21.reuse, PT ;  /* 0x000000152600720c */ /* 0x080fe40003f66270 */
        /* <DEDUP_REMOVED lines=14> */
.L_x_61:
[----:B------:R-:W-:Y:S01]  /*43d0*/  ISETP.NE.AND P0, PT, R0, RZ, PT ;  /* 0x000000ff0000720c */ /* 0x000fe20003f05270 */
[----:B------:R-:W-:Y:S01]  /*43e0*/  STS.64 [R27], R8 ;  /* 0x000000081b007388 */ /* 0x000fe20000000a00 */
[----:B------:R-:W-:-:S03]  /*43f0*/  IMAD.MOV.U32 R37, RZ, RZ, RZ ;  /* 0x000000ffff257224 */ /* 0x000fc600078e00ff */
[----:B------:R-:W-:Y:S04]  /*4400*/  STS.64 [R28+0x8], R10 ;  /* 0x0000080a1c007388 */ /* 0x000fe80000000a00 */
[----:B------:R-:W-:Y:S04]  /*4410*/  STS.64 [R29+0x10], R12 ;  /* 0x0000100c1d007388 */ /* 0x000fe80000000a00 */
[----:B------:R-:W-:Y:S04]  /*4420*/  STS.64 [R30+0x18], R14 ;  /* 0x0000180e1e007388 */ /* 0x000fe80000000a00 */
[----:B------:R-:W-:Y:S04]  /*4430*/  STS.64 [R31+0x20], R16 ;  /* 0x000020101f007388 */ /* 0x000fe80000000a00 */
[----:B------:R-:W-:Y:S04]  /*4440*/  STS.64 [R32+0x28], R18 ;  /* 0x0000281220007388 */ /* 0x000fe80000000a00 */
[----:B------:R-:W-:Y:S04]  /*4450*/  STS.64 [R33+0x30], R20 ;  /* 0x0000301421007388 */ /* 0x000fe80000000a00 */
[----:B------:R-:W-:Y:S01]  /*4460*/  STS.64 [R34+0x38], R22 ;  /* 0x0000381622007388 */ /* 0x000fe20000000a00 */
[----:B------:R-:W-:-:S03]  /*4470*/  NOP ;  /* 0x0000000000007918 */ /* 0x000fc60000000000 */
[----:B------:R-:W-:Y:S04]  /*4480*/  LDS.64 R8, [R3] ;  /* 0x0000000003087984 */ /* 0x000fe80000000a00 */
        /* <DEDUP_REMOVED lines=15> */
[----:B-1----:R-:W-:-:S03]  /*4580*/  IMAD.WIDE.U32 R20, R41, 0x800, R36 ;  /* 0x0000080029147825 */ /* 0x002fc600078e0024 */
[----:B------:R-:W-:-:S04]  /*4590*/  LOP3.LUT R3, R3, 0x1f00, RZ, 0xc0, !PT ;  /* 0x00001f0003037812 */ /* 0x000fc800078ec0ff */
[----:B------:R-:W-:Y:S01]  /*45a0*/  LOP3.LUT R3, R3, 0x1f, R0, 0xf8, !PT ;  /* 0x0000001f03037812 */ /* 0x000fe200078ef800 */
[----:B------:R-:W-:Y:S01]  /*45b0*/  VIADD R0, R36, 0x20 ;  /* 0x0000002024007836 */ /* 0x000fe20000000000 */
[----:B---3--:R-:W-:-:S04]  /*45c0*/  LEA R4, P0, R20, UR4, 0x3 ;  /* 0x0000000414047c11 */ /* 0x008fc8000f8018ff */
[----:B------:R-:W-:Y:S02]  /*45d0*/  LEA.HI.X R5, R20, UR5, R21, 0x3, P0 ;  /* 0x0000000514057c11 */ /* 0x000fe400080f1c15 */
[-C--:B--2---:R-:W-:Y:S02]  /*45e0*/  ISETP.GE.AND P6, PT, R36, R23.reuse, PT ;  /* 0x000000172400720c */ /* 0x084fe40003fc6270 */
[-C--:B------:R-:W-:Y:S02]  /*45f0*/  ISETP.GE.AND P5, PT, R0, R23.reuse, PT ;  /* 0x000000170000720c */ /* 0x080fe40003fa6270 */
[----:B------:R-:W-:Y:S02]  /*4600*/  LOP3.LUT R0, R3, 0xc0, RZ, 0xfc, !PT ;  /* 0x000000c003007812 */ /* 0x000fe400078efcff */
[-C--:B------:R-:W-:Y:S02]  /*4610*/  ISETP.GE.AND P4, PT, R2, R23.reuse, PT ;  /* 0x000000170200720c */ /* 0x080fe40003f86270 */
[----:B------:R-:W-:-:S02]  /*4620*/  ISETP.GE.AND P3, PT, R38, R23, PT ;  /* 0x000000172600720c */ /* 0x000fc40003f66270 */
[-C--:B------:R-:W-:Y:S02]  /*4630*/  ISETP.GE.AND P2, PT, R40, R23.reuse, PT ;  /* 0x000000172800720c */ /* 0x080fe40003f46270 */
[-C--:B------:R-:W-:Y:S01]  /*4640*/  ISETP.GE.AND P1, PT, R39, R23.reuse, PT ;  /* 0x000000172700720c */ /* 0x080fe20003f26270 */
[----:B------:R0:W-:Y:S01]  /*4650*/  @!P6 STG.E.64 desc[UR6][R4.64], R8 ;  /* 0x000000080400e986 */ /* 0x0001e2000c101b06 */
[-C--:B------:R-:W-:Y:S02]  /*4660*/  ISETP.GE.AND P0, PT, R0, R23.reuse, PT ;  /* 0x000000170000720c */ /* 0x080fe40003f06270 */
[----:B------:R-:W-:Y:S01]  /*4670*/  ISETP.GE.AND P6, PT, R35, R23, PT ;  /* 0x000000172300720c */ /* 0x000fe20003fc6270 */
        /* <DEDUP_REMOVED lines=9> */
.L_x_62:
        /* <DEDUP_REMOVED lines=15> */
.L_x_129:


//--------------------- .text._ZN3cub18CUB_300001_SM_10006detail10merge_sort26DeviceMergeSortMergeKernelINS2_10policy_hubIN6thrust24THRUST_300001_SM_1000_NS6detail15normal_iteratorINS6_10device_ptrIdEEEEE9Policy600ESB_PNS0_8NullTypeESB_SF_j5orderdSE_EEvbT2_T3_T4_PT6_PT7_T5_PSJ_SJ_NS1_7vsmem_tE --------------------------
	.section	.text._ZN3cub18CUB_300001_SM_10006detail10merge_sort26DeviceMergeSortMergeKernelINS2_10policy_hubIN6thrust24THRUST_300001_SM_1000_NS6detail15normal_iteratorINS6_10device_ptrIdEEEEE9Policy600ESB_PNS0_8NullTypeESB_SF_j5orderdSE_EEvbT2_T3_T4_PT6_PT7_T5_PSJ_SJ_NS1_7vsmem_tE,"ax",@progbits
	.align	128
        .global         _ZN3cub18CUB_300001_SM_10006detail10merge_sort26DeviceMergeSortMergeKernelINS2_10policy_hubIN6thrust24THRUST_300001_SM_1000_NS6detail15normal_iteratorINS6_10device_ptrIdEEEEE9Policy600ESB_PNS0_8NullTypeESB_SF_j5orderdSE_EEvbT2_T3_T4_PT6_PT7_T5_PSJ_SJ_NS1_7vsmem_tE
        .type           _ZN3cub18CUB_300001_SM_10006detail10merge_sort26DeviceMergeSortMergeKernelINS2_10policy_hubIN6thrust24THRUST_300001_SM_1000_NS6detail15normal_iteratorINS6_10device_ptrIdEEEEE9Policy600ESB_PNS0_8NullTypeESB_SF_j5orderdSE_EEvbT2_T3_T4_PT6_PT7_T5_PSJ_SJ_NS1_7vsmem_tE,@function
        .size           _ZN3cub18CUB_300001_SM_10006detail10merge_sort26DeviceMergeSortMergeKernelINS2_10policy_hubIN6thrust24THRUST_300001_SM_1000_NS6detail15normal_iteratorINS6_10device_ptrIdEEEEE9Policy600ESB_PNS0_8NullTypeESB_SF_j5orderdSE_EEvbT2_T3_T4_PT6_PT7_T5_PSJ_SJ_NS1_7vsmem_tE,(.L_x_130 - _ZN3cub18CUB_300001_SM_10006detail10merge_sort26DeviceMergeSortMergeKernelINS2_10policy_hubIN6thrust24THRUST_300001_SM_1000_NS6detail15normal_iteratorINS6_10device_ptrIdEEEEE9Policy600ESB_PNS0_8NullTypeESB_SF_j5orderdSE_EEvbT2_T3_T4_PT6_PT7_T5_PSJ_SJ_NS1_7vsmem_tE)
        .other          _ZN3cub18CUB_300001_SM_10006detail10merge_sort26DeviceMergeSortMergeKernelINS2_10policy_hubIN6thrust24THRUST_300001_SM_1000_NS6detail15normal_iteratorINS6_10device_ptrIdEEEEE9Policy600ESB_PNS0_8NullTypeESB_SF_j5orderdSE_EEvbT2_T3_T4_PT6_PT7_T5_PSJ_SJ_NS1_7vsmem_tE,@"STO_CUDA_ENTRY STV_DEFAULT"
_ZN3cub18CUB_300001_SM_10006detail10merge_sort26DeviceMergeSortMergeKernelINS2_10policy_hubIN6thrust24THRUST_300001_SM_1000_NS6detail15normal_iteratorINS6_10device_ptrIdEEEEE9Policy600ESB_PNS0_8NullTypeESB_SF_j5orderdSE_EEvbT2_T3_T4_PT6_PT7_T5_PSJ_SJ_NS1_7vsmem_tE:
.text._ZN3cub18CUB_300001_SM_10006detail10merge_sort26DeviceMergeSortMergeKernelINS2_10policy_hubIN6thrust24THRUST_300001_SM_1000_NS6detail15normal_iteratorINS6_10device_ptrIdEEEEE9Policy600ESB_PNS0_8NullTypeESB_SF_j5orderdSE_EEvbT2_T3_T4_PT6_PT7_T5_PSJ_SJ_NS1_7vsmem_tE:
[----:B------:R-:W-:Y:S08]  /*0000*/  LDC R1, c[0x0][0x37c] ;  /* 0x0000df00ff017b82 */ /* 0x000ff00000000800 */
[----:B------:R-:W0:Y:S01]  /*0010*/  S2UR UR4, SR_CTAID.X ;  /* 0x00000000000479c3 */ /* 0x000e220000002500 */
[----:B------:R-:W1:Y:S01]  /*0020*/  LDCU UR5, c[0x0][0x370] ;  /* 0x00006e00ff0577ac */ /* 0x000e620008000800 */
[----:B------:R-:W2:Y:S01]  /*0030*/  S2R R0, SR_TID.X ;  /* 0x0000000000007919 */ /* 0x000ea20000002100 */
[----:B------:R-:W3:Y:S01]  /*0040*/  LDCU UR9, c[0x0][0x3c0] ;  /* 0x00007800ff0977ac */ /* 0x000ee20008000800 */
[----:B------:R-:W4:Y:S01]  /*0050*/  LDCU.64 UR14, c[0x0][0x358] ;  /* 0x00006b00ff0e77ac */ /* 0x000f220008000a00 */
[----:B-1----:R-:W-:-:S02]  /*0060*/  UIADD3 UR5, UPT, UPT, UR5, -0x1, URZ ;  /* 0xffffffff05057890 */ /* 0x002fc4000fffe0ff */
[----:B---3--:R-:W-:Y:S02]  /*0070*/  USHF.L.U32 UR8, UR9, 0xa, URZ ;  /* 0x0000000a09087899 */ /* 0x008fe400080006ff */
[----:B0-----:R-:W-:-:S09]  /*0080*/  UISETP.GE.U32.AND UP0, UPT, UR4, UR5, UPT ;  /* 0x000000050400728c */ /* 0x001fd2000bf06070 */
[----:B----4-:R-:W-:Y:S05]  /*0090*/  BRA.U UP0, `(.L_x_63) ;  /* 0x0000001d00587547 */ /* 0x010fea000b800000 */
[----:B------:R-:W0:Y:S01]  /*00a0*/  LDCU.64 UR6, c[0x0][0x3b8] ;  /* 0x00007700ff0677ac */ /* 0x000e220008000a00 */
[----:B------:R-:W-:Y:S01]  /*00b0*/  UIADD3 UR12, UPT, UPT, -UR9, URZ, URZ ;  /* 0x000000ff090c7290 */ /* 0x000fe2000fffe1ff */
[----:B------:R-:W1:Y:S01]  /*00c0*/  LDCU UR9, c[0x0][0x398] ;  /* 0x00007300ff0977ac */ /* 0x000e620008000800 */
[----:B------:R-:W-:Y:S01]  /*00d0*/  ULOP3.LUT UR8, UR8, 0xfffff800, URZ, 0xc0, !UPT ;  /* 0xfffff80008087892 */ /* 0x000fe2000f8ec0ff */
[----:B------:R-:W3:Y:S01]  /*00e0*/  LDCU.U8 UR13, c[0x0][0x380] ;  /* 0x00007000ff0d77ac */ /* 0x000ee20008000000 */
[----:B0-----:R-:W-:-:S06]  /*00f0*/  UIMAD.WIDE.U32 UR6, UR4, 0x4, UR6 ;  /* 0x00000004040678a5 */ /* 0x001fcc000f8e0006 */
[----:B------:R-:W-:Y:S02]  /*0100*/  IMAD.U32 R2, RZ, RZ, UR6 ;  /* 0x00000006ff027e24 */ /* 0x000fe4000f8e00ff */
[----:B------:R-:W-:-:S05]  /*0110*/  IMAD.U32 R3, RZ, RZ, UR7 ;  /* 0x00000007ff037e24 */ /* 0x000fca000f8e00ff */
[----:B------:R-:W4:Y:S04]  /*0120*/  LDG.E R5, desc[UR14][R2.64+0x4] ;  /* 0x0000040e02057981 */ /* 0x000f28000c1e1900 */
[----:B------:R0:W5:Y:S01]  /*0130*/  LDG.E R4, desc[UR14][R2.64] ;  /* 0x0000000e02047981 */ /* 0x000162000c1e1900 */
[----:B------:R-:W-:Y:S01]  /*0140*/  ULOP3.LUT UR5, UR4, UR12, URZ, 0xc0, !UPT ;  /* 0x0000000c04057292 */ /* 0x000fe2000f8ec0ff */
[----:B------:R-:W-:Y:S01]  /*0150*/  ACQBULK ;  /* 0x000000000000782e */ /* 0x000fe20000000000 */
[----:B------:R-:W-:Y:S02]  /*0160*/  ULOP3.LUT UR12, UR4, UR12, URZ, 0xfc, !UPT ;  /* 0x0000000c040c7292 */ /* 0x000fe4000f8efcff */
[----:B------:R-:W-:-:S04]  /*0170*/  UIADD3 UR6, UPT, UPT, -UR5, UR4, URZ ;  /* 0x0000000405067290 */ /* 0x000fc8000fffe1ff */
[----:B------:R-:W-:Y:S02]  /*0180*/  USHF.L.U32 UR7, UR6, 0xb, URZ ;  /* 0x0000000b06077899 */ /* 0x000fe400080006ff */
[----:B------:R-:W-:Y:S02]  /*0190*/  USHF.L.U32 UR6, UR5, 0xb, URZ ;  /* 0x0000000b05067899 */ /* 0x000fe400080006ff */
[----:B------:R-:W-:Y:S02]  /*01a0*/  UISETP.NE.AND UP0, UPT, UR7, -0x800, UPT ;  /* 0xfffff8000700788c */ /* 0x000fe4000bf05270 */
[----:B-1----:R-:W-:Y:S02]  /*01b0*/  UIADD3 UR9, UPT, UPT, -UR6, UR9, URZ ;  /* 0x0000000906097290 */ /* 0x002fe4000fffe1ff */
[----:B------:R-:W-:Y:S02]  /*01c0*/  UIADD3 UR11, UPT, UPT, UR7, 0x7ff, URZ ;  /* 0x000007ff070b7890 */ /* 0x000fe4000fffe0ff */
[----:B------:R-:W-:-:S04]  /*01d0*/  UISETP.LT.U32.AND UP1, UPT, UR8, UR9, UPT ;  /* 0x000000090800728c */ /* 0x000fc8000bf21070 */
[----:B------:R-:W-:Y:S02]  /*01e0*/  USEL UR10, UR8, UR9, !UP1 ;  /* 0x00000009080a7287 */ /* 0x000fe4000c800000 */
[----:B------:R-:W-:Y:S02]  /*01f0*/  @UP0 UIADD3 UR11, UPT, UPT, UR7, 0x800, URZ ;  /* 0x00000800070b0890 */ /* 0x000fe4000fffe0ff */
[----:B------:R-:W-:Y:S02]  /*0200*/  UIADD3 UR10, UPT, UPT, -UR8, UR10, URZ ;  /* 0x0000000a080a7290 */ /* 0x000fe4000fffe1ff */
[----:B------:R-:W-:Y:S02]  /*0210*/  UISETP.NE.AND UP0, UPT, UR12, -0x1, UPT ;  /* 0xffffffff0c00788c */ /* 0x000fe4000bf05270 */
[----:B------:R-:W-:Y:S02]  /*0220*/  UISETP.LT.U32.AND UP1, UPT, UR8, UR9, UPT ;  /* 0x000000090800728c */ /* 0x000fe4000bf21070 */
[----:B0-----:R-:W-:Y:S01]  /*0230*/  IMAD.U32 R2, RZ, RZ, UR10 ;  /* 0x0000000aff027e24 */ /* 0x001fe2000f8e00ff */
[----:B---3--:R-:W-:Y:S01]  /*0240*/  UPRMT UR12, UR13, 0x8880, URZ ;  /* 0x000088800d0c7896 */ /* 0x008fe200080000ff */
[----:B----4-:R-:W-:Y:S01]  /*0250*/  R2UR UR5, R5 ;  /* 0x00000000050572ca */ /* 0x010fe200000e0000 */
[----:B-----5:R-:W-:-:S04]  /*0260*/  VIADD R3, R4, -UR6 ;  /* 0x8000000604037c36 */ /* 0x020fc80008000000 */
[----:B------:R-:W-:-:S08]  /*0270*/  IMAD.MOV R5, RZ, RZ, -R3 ;  /* 0x000000ffff057224 */ /* 0x000fd000078e0a03 */
[----:B------:R-:W-:Y:S01]  /*0280*/  UIADD3 UR5, UPT, UPT, UR5, -UR6, URZ ;  /* 0x8000000605057290 */ /* 0x000fe2000fffe0ff */
[----:B------:R-:W-:-:S03]  /*0290*/  VIADDMNMX.U32 R2, R5, UR7, R2, PT ;  /* 0x0000000705027c46 */ /* 0x000fc6000b800002 */
[----:B------:R-:W-:Y:S01]  /*02a0*/  UIADD3 UR11, UPT, UPT, -UR5, UR11, URZ ;  /* 0x0000000b050b7290 */ /* 0x000fe2000fffe1ff */
[----:B------:R-:W-:Y:S01]  /*02b0*/  R2UR UR7, R2 ;  /* 0x00000000020772ca */ /* 0x000fe200000e0000 */
[----:B------:R-:W-:Y:S02]  /*02c0*/  @!UP0 USEL UR5, UR8, UR9, UP1 ;  /* 0x0000000908058287 */ /* 0x000fe40008800000 */
[----:B------:R-:W-:Y:S02]  /*02d0*/  USEL UR11, UR8, UR11, !UP0 ;  /* 0x0000000b080b7287 */ /* 0x000fe4000c000000 */
[----:B------:R-:W-:Y:S02]  /*02e0*/  UISETP.NE.AND UP0, UPT, UR12, URZ, UPT ;  /* 0x000000ff0c00728c */ /* 0x000fe4000bf05270 */
[----:B------:R-:W-:Y:S01]  /*02f0*/  UISETP.LT.U32.AND UP2, UPT, UR10, UR11, UPT ;  /* 0x0000000b0a00728c */ /* 0x000fe2000bf41070 */
[----:B------:R-:W-:-:S03]  /*0300*/  IADD3 R19, PT, PT, -R3, UR5, RZ ;  /* 0x0000000503137c10 */ /* 0x000fc6000fffe1ff */
[----:B------:R-:W-:-:S03]  /*0310*/  USEL UR10, UR10, UR11, UP2 ;  /* 0x0000000b0a0a7287 */ /* 0x000fc60009000000 */
[----:B------:R-:W-:Y:S09]  /*0320*/  BRA.U !UP0, `(.L_x_64) ;  /* 0x0000000108b07547 */ /* 0x000ff2000b800000 */
[----:B------:R-:W0:Y:S01]  /*0330*/  LDCU.64 UR12, c[0x0][0x388] ;  /* 0x00007100ff0c77ac */ /* 0x000e220008000a00 */
[C---:B--2---:R-:W-:Y:S02]  /*0340*/  IADD3 R3, P0, P1, R0.reuse, UR6, R3 ;  /* 0x0000000600037c10 */ /* 0x044fe4000f91e003 */
[----:B------:R-:W-:Y:S02]  /*0350*/  ISETP.GE.AND P6, PT, R0, R19, PT ;  /* 0x000000130000720c */ /* 0x000fe40003fc6270 */
[----:B------:R-:W-:Y:S02]  /*0360*/  IADD3.X R2, PT, PT, RZ, RZ, RZ, P0, P1 ;  /* 0x000000ffff027210 */ /* 0x000fe400007e24ff */
[----:B0-----:R-:W-:-:S04]  /*0370*/  LEA R4, P0, R3, UR12, 0x3 ;  /* 0x0000000c03047c11 */ /* 0x001fc8000f8018ff */
[----:B------:R-:W-:-:S05]  /*0380*/  LEA.HI.X R5, R3, UR13, R2, 0x3, P0 ;  /* 0x0000000d03057c11 */ /* 0x000fca00080f1c02 */
[----:B------:R0:W5:Y:S01]  /*0390*/  @!P6 LDG.E.64 R2, desc[UR14][R4.64] ;  /* 0x0000000e0402e981 */ /* 0x000162000c1e1b00 */
[----:B------:R-:W-:Y:S01]  /*03a0*/  UIADD3 UR6, UP1, UP2, UR7, UR6, UR8 ;  /* 0x0000000607067290 */ /* 0x000fe2000fa3e008 */
[C---:B------:R-:W-:Y:S02]  /*03b0*/  IMAD.IADD R6, R0.reuse, 0x1, -R19 ;  /* 0x0000000100067824 */ /* 0x040fe400078e0a13 */
[C---:B------:R-:W-:Y:S01]  /*03c0*/  VIADD R8, R0.reuse, 0x100 ;  /* 0x0000010000087836 */ /* 0x040fe20000000000 */
[----:B------:R-:W-:Y:S01]  /*03d0*/  UIADD3.X UR5, UPT, UPT, URZ, URZ, URZ, UP1, UP2 ;  /* 0x000000ffff057290 */ /* 0x000fe20008fe44ff */
[----:B------:R-:W-:Y:S01]  /*03e0*/  VIADD R10, R0, 0x200 ;  /* 0x00000200000a7836 */ /* 0x000fe20000000000 */
[----:B------:R-:W-:Y:S02]  /*03f0*/  IADD3 R7, P0, PT, R6, UR6, RZ ;  /* 0x0000000606077c10 */ /* 0x000fe4000ff1e0ff */
[-C--:B------:R-:W-:Y:S01]  /*0400*/  ISETP.GE.AND P5, PT, R8, R19.reuse, PT ;  /* 0x000000130800720c */ /* 0x080fe20003fa6270 */
[----:B------:R-:W-:Y:S01]  /*0410*/  VIADD R8, R0, 0x300 ;  /* 0x0000030000087836 */ /* 0x000fe20000000000 */
[----:B------:R-:W-:-:S02]  /*0420*/  ISETP.GE.AND P4, PT, R10, R19, PT ;  /* 0x000000130a00720c */ /* 0x000fc40003f86270 */
[----:B------:R-:W-:Y:S02]  /*0430*/  LEA.HI.X.SX32 R10, R6, UR5, 0x1, P0 ;  /* 0x00000005060a7c11 */ /* 0x000fe400080f0eff */
[C---:B------:R-:W-:Y:S02]  /*0440*/  LEA R14, P0, R7.reuse, UR12, 0x3 ;  /* 0x0000000c070e7c11 */ /* 0x040fe4000f8018ff */
[----:B------:R-:W-:Y:S02]  /*0450*/  LOP3.LUT R6, R0, 0x400, RZ, 0xfc, !PT ;  /* 0x0000040000067812 */ /* 0x000fe400078efcff */
[-C--:B------:R-:W-:Y:S01]  /*0460*/  ISETP.GE.AND P3, PT, R8, R19.reuse, PT ;  /* 0x000000130800720c */ /* 0x080fe20003f66270 */
[C---:B------:R-:W-:Y:S01]  /*0470*/  VIADD R8, R0.reuse, 0x500 ;  /* 0x0000050000087836 */ /* 0x040fe20000000000 */
[----:B------:R-:W-:Y:S01]  /*0480*/  LEA.HI.X R15, R7, UR13, R10, 0x3, P0 ;  /* 0x0000000d070f7c11 */ /* 0x000fe200080f1c0a */
[----:B------:R-:W-:Y:S01]  /*0490*/  VIADD R10, R0, 0x600 ;  /* 0x00000600000a7836 */ /* 0x000fe20000000000 */
[-C--:B------:R-:W-:Y:S01]  /*04a0*/  ISETP.GE.AND P2, PT, R6, R19.reuse, PT ;  /* 0x000000130600720c */ /* 0x080fe20003f46270 */
[----:B------:R-:W-:Y:S01]  /*04b0*/  VIADD R6, R0, 0x700 ;  /* 0x0000070000067836 */ /* 0x000fe20000000000 */
[-C--:B------:R-:W-:Y:S01]  /*04c0*/  ISETP.GE.AND P1, PT, R8, R19.reuse, PT ;  /* 0x000000130800720c */ /* 0x080fe20003f26270 */
[----:B------:R0:W5:Y:S01]  /*04d0*/  @P5 LDG.E.64 R20, desc[UR14][R14.64+0x800] ;  /* 0x0008000e0e145981 */ /* 0x000162000c1e1b00 */
[----:B------:R-:W-:-:S05]  /*04e0*/  ISETP.GE.AND P0, PT, R10, R19, PT ;  /* 0x000000130a00720c */ /* 0x000fca0003f06270 */
[----:B------:R0:W5:Y:S04]  /*04f0*/  @P3 LDG.E.64 R8, desc[UR14][R14.64+0x1800] ;  /* 0x0018000e0e083981 */ /* 0x000168000c1e1b00 */
[----:B------:R0:W5:Y:S04]  /*0500*/  @P2 LDG.E.64 R10, desc[UR14][R14.64+0x2000] ;  /* 0x0020000e0e0a2981 */ /* 0x000168000c1e1b00 */
[----:B------:R0:W5:Y:S04]  /*0510*/  @P1 LDG.E.64 R12, desc[UR14][R14.64+0x2800] ;  /* 0x0028000e0e0c1981 */ /* 0x000168000c1e1b00 */
[----:B------:R0:W5:Y:S04]  /*0520*/  @P0 LDG.E.64 R22, desc[UR14][R14.64+0x3000] ;  /* 0x0030000e0e160981 */ /* 0x000168000c1e1b00 */
[----:B------:R0:W5:Y:S01]  /*0530*/  @P6 LDG.E.64 R2, desc[UR14][R14.64] ;  /* 0x0000000e0e026981 */ /* 0x000162000c1e1b00 */
[----:B------:R-:W-:-:S03]  /*0540*/  ISETP.GE.AND P6, PT, R6, R19, PT ;  /* 0x000000130600720c */ /* 0x000fc60003fc6270 */
        /* <DEDUP_REMOVED lines=10> */
.L_x_64:
[----:B------:R-:W-:Y:S01]  /*05f0*/  IADD3 R4, P2, PT, R3, UR6, RZ ;  /* 0x0000000603047c10 */ /* 0x000fe2000ff5e0ff */
[----:B------:R-:W-:Y:S01]  /*0600*/  UIADD3 UR6, UP1, UP2, UR7, UR6, UR8 ;  /* 0x0000000607067290 */ /* 0x000fe2000fa3e008 */
[C-C-:B--2---:R-:W-:Y:S01]  /*0610*/  IMAD.IADD R15, R0.reuse, 0x1, -R19.reuse ;  /* 0x00000001000f7824 */ /* 0x144fe200078e0a13 */
[C---:B------:R-:W-:Y:S01]  /*0620*/  ISETP.GE.AND P0, PT, R0.reuse, R19, PT ;  /* 0x000000130000720c */ /* 0x040fe20003f06270 */
[C---:B------:R-:W-:Y:S01]  /*0630*/  VIADD R10, R0.reuse, 0x100 ;  /* 0x00000100000a7836 */ /* 0x040fe20000000000 */
[----:B------:R-:W-:Y:S01]  /*0640*/  UIADD3.X UR5, UPT, UPT, URZ, URZ, URZ, UP1, UP2 ;  /* 0x000000ffff057290 */ /* 0x000fe20008fe44ff */
[C---:B------:R-:W-:Y:S01]  /*0650*/  VIADD R14, R0.reuse, 0x200 ;  /* 0x00000200000e7836 */ /* 0x040fe20000000000 */
[----:B------:R-:W-:Y:S01]  /*0660*/  SEL R3, R0, R15, !P0 ;  /* 0x0000000f00037207 */ /* 0x000fe20004000000 */
[--C-:B------:R-:W-:Y:S01]  /*0670*/  IMAD.IADD R5, R10, 0x1, -R19.reuse ;  /* 0x000000010a057824 */ /* 0x100fe200078e0a13 */
[----:B------:R-:W-:Y:S01]  /*0680*/  SEL R2, R4, UR6, !P0 ;  /* 0x0000000604027c07 */ /* 0x000fe2000c000000 */
[----:B------:R-:W-:Y:S01]  /*0690*/  VIADD R18, R0, 0x300 ;  /* 0x0000030000127836 */ /* 0x000fe20000000000 */
[----:B------:R-:W-:Y:S01]  /*06a0*/  ISETP.GE.AND P3, PT, R10, R19, PT ;  /* 0x000000130a00720c */ /* 0x000fe20003f66270 */
[--C-:B------:R-:W-:Y:S01]  /*06b0*/  IMAD.IADD R6, R14, 0x1, -R19.reuse ;  /* 0x000000010e067824 */ /* 0x100fe200078e0a13 */
[----:B------:R-:W-:Y:S01]  /*06c0*/  IADD3 R3, P1, PT, R3, R2, RZ ;  /* 0x0000000203037210 */ /* 0x000fe20007f3e0ff */
[----:B------:R-:W-:Y:S01]  /*06d0*/  IMAD.X R2, RZ, RZ, RZ, P2 ;  /* 0x000000ffff027224 */ /* 0x000fe200010e06ff */
[----:B------:R-:W-:Y:S01]  /*06e0*/  SEL R10, R10, R5, !P3 ;  /* 0x000000050a0a7207 */ /* 0x000fe20005800000 */
[----:B------:R-:W-:Y:S01]  /*06f0*/  IMAD.IADD R12, R18, 0x1, -R19 ;  /* 0x00000001120c7824 */ /* 0x000fe200078e0a13 */
[----:B------:R-:W-:Y:S01]  /*0700*/  ISETP.GE.AND P4, PT, R14, R19, PT ;  /* 0x000000130e00720c */ /* 0x000fe20003f86270 */
[----:B------:R-:W-:Y:S01]  /*0710*/  VIADD R22, R0, 0x600 ;  /* 0x0000060000167836 */ /* 0x000fe20000000000 */
[----:B------:R-:W-:Y:S01]  /*0720*/  SEL R9, R4, UR6, !P3 ;  /* 0x0000000604097c07 */ /* 0x000fe2000d800000 */
[----:B------:R-:W0:Y:S01]  /*0730*/  LDCU.64 UR8, c[0x0][0x3a0] ;  /* 0x00007400ff0877ac */ /* 0x000e220008000a00 */
[----:B------:R-:W-:-:S02]  /*0740*/  SHF.R.S32.HI R5, RZ, 0x1f, R5 ;  /* 0x0000001fff057819 */ /* 0x000fc40000011405 */
[----:B------:R-:W-:Y:S02]  /*0750*/  LOP3.LUT R20, R0, 0x400, RZ, 0xfc, !PT ;  /* 0x0000040000147812 */ /* 0x000fe400078efcff */
[----:B------:R-:W-:Y:S02]  /*0760*/  ISETP.GE.AND P2, PT, R18, R19, PT ;  /* 0x000000131200720c */ /* 0x000fe40003f46270 */
[----:B------:R-:W-:Y:S01]  /*0770*/  SEL R14, R14, R6, !P4 ;  /* 0x000000060e0e7207 */ /* 0x000fe20006000000 */
[----:B------:R-:W-:Y:S01]  /*0780*/  IMAD.IADD R8, R20, 0x1, -R19 ;  /* 0x0000000114087824 */ /* 0x000fe200078e0a13 */
[----:B------:R-:W-:Y:S02]  /*0790*/  SEL R7, R4, UR6, !P4 ;  /* 0x0000000604077c07 */ /* 0x000fe4000e000000 */
[----:B------:R-:W-:Y:S02]  /*07a0*/  IADD3 R10, P5, PT, R10, R9, RZ ;  /* 0x000000090a0a7210 */ /* 0x000fe40007fbe0ff */
[----:B------:R-:W-:-:S02]  /*07b0*/  SEL R16, R2, UR5, !P3 ;  /* 0x0000000502107c07 */ /* 0x000fc4000d800000 */
[----:B------:R-:W-:Y:S02]  /*07c0*/  SEL R5, R5, RZ, P3 ;  /* 0x000000ff05057207 */ /* 0x000fe40001800000 */
[----:B------:R-:W-:Y:S02]  /*07d0*/  SHF.R.S32.HI R6, RZ, 0x1f, R6 ;  /* 0x0000001fff067819 */ /* 0x000fe40000011406 */
[----:B------:R-:W-:Y:S01]  /*07e0*/  SEL R9, R18, R12, !P2 ;  /* 0x0000000c12097207 */ /* 0x000fe20005000000 */
[----:B------:R-:W-:Y:S01]  /*07f0*/  IMAD.X R5, R5, 0x1, R16, P5 ;  /* 0x0000000105057824 */ /* 0x000fe200028e0610 */
[----:B------:R-:W-:Y:S02]  /*0800*/  ISETP.GE.AND P3, PT, R20, R19, PT ;  /* 0x000000131400720c */ /* 0x000fe40003f66270 */
[----:B------:R-:W-:Y:S02]  /*0810*/  SEL R18, R4, UR6, !P2 ;  /* 0x0000000604127c07 */ /* 0x000fe4000d000000 */
[----:B------:R-:W-:-:S02]  /*0820*/  IADD3 R14, P6, PT, R14, R7, RZ ;  /* 0x000000070e0e7210 */ /* 0x000fc40007fde0ff */
[----:B------:R-:W-:Y:S02]  /*0830*/  SEL R7, R2, UR5, !P4 ;  /* 0x0000000502077c07 */ /* 0x000fe4000e000000 */
[----:B------:R-:W-:Y:S02]  /*0840*/  SEL R6, R6, RZ, P4 ;  /* 0x000000ff06067207 */ /* 0x000fe40002000000 */
[----:B------:R-:W-:Y:S01]  /*0850*/  SEL R11, R20, R8, !P3 ;  /* 0x00000008140b7207 */ /* 0x000fe20005800000 */
[----:B------:R-:W-:Y:S01]  /*0860*/  VIADD R20, R0, 0x700 ;  /* 0x0000070000147836 */ /* 0x000fe20000000000 */
[----:B------:R-:W-:Y:S01]  /*0870*/  SEL R16, R4, UR6, !P3 ;  /* 0x0000000604107c07 */ /* 0x000fe2000d800000 */
[----:B------:R-:W-:Y:S01]  /*0880*/  IMAD.X R7, R6, 0x1, R7, P6 ;  /* 0x0000000106077824 */ /* 0x000fe200030e0607 */
[----:B------:R-:W-:Y:S01]  /*0890*/  IADD3 R9, P4, PT, R9, R18, RZ ;  /* 0x0000001209097210 */ /* 0x000fe20007f9e0ff */
[----:B------:R-:W-:Y:S01]  /*08a0*/  VIADD R18, R0, 0x500 ;  /* 0x0000050000127836 */ /* 0x000fe20000000000 */
[----:B------:R-:W-:Y:S01]  /*08b0*/  SHF.R.S32.HI R12, RZ, 0x1f, R12 ;  /* 0x0000001fff0c7819 */ /* 0x000fe2000001140c */
[--C-:B------:R-:W-:Y:S01]  /*08c0*/  IMAD.IADD R6, R22, 0x1, -R19.reuse ;  /* 0x0000000116067824 */ /* 0x100fe200078e0a13 */
[----:B------:R-:W-:Y:S01]  /*08d0*/  IADD3 R11, P5, PT, R11, R16, RZ ;  /* 0x000000100b0b7210 */ /* 0x000fe20007fbe0ff */
[C---:B------:R-:W-:Y:S01]  /*08e0*/  IMAD.IADD R16, R18.reuse, 0x1, -R19 ;  /* 0x0000000112107824 */ /* 0x040fe200078e0a13 */
[----:B------:R-:W-:-:S02]  /*08f0*/  ISETP.GE.AND P6, PT, R18, R19, PT ;  /* 0x000000131200720c */ /* 0x000fc40003fc6270 */
[----:B------:R-:W-:Y:S02]  /*0900*/  SEL R17, R2, UR5, !P2 ;  /* 0x0000000502117c07 */ /* 0x000fe4000d000000 */
[----:B------:R-:W-:Y:S02]  /*0910*/  SEL R12, R12, RZ, P2 ;  /* 0x000000ff0c0c7207 */ /* 0x000fe40001000000 */
[----:B------:R-:W-:Y:S02]  /*0920*/  ISETP.GE.AND P2, PT, R22, R19, PT ;  /* 0x000000131600720c */ /* 0x000fe40003f46270 */
[----:B------:R-:W-:Y:S01]  /*0930*/  SEL R13, R18, R16, !P6 ;  /* 0x00000010120d7207 */ /* 0x000fe20007000000 */
[----:B------:R-:W-:Y:S01]  /*0940*/  IMAD.X R12, R12, 0x1, R17, P4 ;  /* 0x000000010c0c7824 */ /* 0x000fe200020e0611 */
[----:B------:R-:W-:Y:S02]  /*0950*/  SEL R18, R4, UR6, !P6 ;  /* 0x0000000604127c07 */ /* 0x000fe4000f000000 */
[----:B------:R-:W-:-:S02]  /*0960*/  SHF.R.S32.HI R21, RZ, 0x1f, R8 ;  /* 0x0000001fff157819 */ /* 0x000fc40000011408 */
[----:B------:R-:W-:Y:S02]  /*0970*/  SEL R8, R22, R6, !P2 ;  /* 0x0000000616087207 */ /* 0x000fe40005000000 */
[----:B------:R-:W-:Y:S02]  /*0980*/  SEL R17, R4, UR6, !P2 ;  /* 0x0000000604117c07 */ /* 0x000fe4000d000000 */
[----:B------:R-:W-:Y:S02]  /*0990*/  SHF.R.S32.HI R22, RZ, 0x1f, R15 ;  /* 0x0000001fff167819 */ /* 0x000fe4000001140f */
[----:B------:R-:W-:Y:S02]  /*09a0*/  IADD3 R13, P4, PT, R13, R18, RZ ;  /* 0x000000120d0d7210 */ /* 0x000fe40007f9e0ff */
[----:B------:R-:W-:Y:S02]  /*09b0*/  SEL R18, R2, UR5, !P3 ;  /* 0x0000000502127c07 */ /* 0x000fe4000d800000 */
[----:B------:R-:W-:-:S02]  /*09c0*/  SEL R21, R21, RZ, P3 ;  /* 0x000000ff15157207 */ /* 0x000fc40001800000 */
[----:B------:R-:W-:Y:S01]  /*09d0*/  IADD3 R15, P3, PT, R8, R17, RZ ;  /* 0x00000011080f7210 */ /* 0x000fe20007f7e0ff */
[----:B------:R-:W-:Y:S01]  /*09e0*/  IMAD.IADD R8, R20, 0x1, -R19 ;  /* 0x0000000114087824 */ /* 0x000fe200078e0a13 */
[----:B------:R-:W-:Y:S01]  /*09f0*/  SEL R22, R22, RZ, P0 ;  /* 0x000000ff16167207 */ /* 0x000fe20000000000 */
[----:B------:R-:W-:Y:S01]  /*0a00*/  IMAD.X R18, R21, 0x1, R18, P5 ;  /* 0x0000000115127824 */ /* 0x000fe200028e0612 */
[----:B------:R-:W-:Y:S02]  /*0a10*/  SEL R25, R2, UR5, !P0 ;  /* 0x0000000502197c07 */ /* 0x000fe4000c000000 */
[C---:B------:R-:W-:Y:S02]  /*0a20*/  ISETP.GE.AND P0, PT, R20.reuse, R19, PT ;  /* 0x000000131400720c */ /* 0x040fe40003f06270 */
[----:B------:R-:W-:Y:S02]  /*0a30*/  SHF.R.S32.HI R6, RZ, 0x1f, R6 ;  /* 0x0000001fff067819 */ /* 0x000fe40000011406 */
[----:B------:R-:W-:-:S02]  /*0a40*/  SEL R17, R20, R8, !P0 ;  /* 0x0000000814117207 */ /* 0x000fc40004000000 */
[----:B------:R-:W-:Y:S02]  /*0a50*/  SEL R4, R4, UR6, !P0 ;  /* 0x0000000604047c07 */ /* 0x000fe4000c000000 */
[----:B------:R-:W-:Y:S02]  /*0a60*/  SHF.R.S32.HI R8, RZ, 0x1f, R8 ;  /* 0x0000001fff087819 */ /* 0x000fe40000011408 */
[----:B------:R-:W-:Y:S01]  /*0a70*/  SHF.R.S32.HI R23, RZ, 0x1f, R16 ;  /* 0x0000001fff177819 */ /* 0x000fe20000011410 */
[----:B------:R-:W-:Y:S01]  /*0a80*/  IMAD.X R16, R22, 0x1, R25, P1 ;  /* 0x0000000116107824 */ /* 0x000fe200008e0619 */
[----:B------:R-:W-:Y:S02]  /*0a90*/  IADD3 R17, P1, PT, R17, R4, RZ ;  /* 0x0000000411117210 */ /* 0x000fe40007f3e0ff */
[C---:B------:R-:W-:Y:S02]  /*0aa0*/  SEL R27, R2.reuse, UR5, !P2 ;  /* 0x00000005021b7c07 */ /* 0x040fe4000d000000 */
[----:B------:R-:W-:-:S02]  /*0ab0*/  SEL R25, R2, UR5, !P0 ;  /* 0x0000000502197c07 */ /* 0x000fc4000c000000 */
[----:B------:R-:W-:Y:S02]  /*0ac0*/  SEL R6, R6, RZ, P2 ;  /* 0x000000ff06067207 */ /* 0x000fe40001000000 */
[----:B------:R-:W-:Y:S02]  /*0ad0*/  SEL R8, R8, RZ, P0 ;  /* 0x000000ff08087207 */ /* 0x000fe40000000000 */
[----:B------:R-:W-:Y:S01]  /*0ae0*/  SEL R20, R2, UR5, !P6 ;  /* 0x0000000502147c07 */ /* 0x000fe2000f000000 */
[----:B------:R-:W-:Y:S01]  /*0af0*/  IMAD.X R22, R6, 0x1, R27, P3 ;  /* 0x0000000106167824 */ /* 0x000fe200018e061b */
[----:B------:R-:W-:Y:S01]  /*0b00*/  SEL R23, R23, RZ, P6 ;  /* 0x000000ff17177207 */ /* 0x000fe20003000000 */
[----:B------:R-:W-:Y:S01]  /*0b10*/  IMAD.X R24, R8, 0x1, R25, P1 ;  /* 0x0000000108187824 */ /* 0x000fe200008e0619 */
[----:B0-----:R-:W-:Y:S02]  /*0b20*/  LEA R2, P0, R3, UR8, 0x3 ;  /* 0x0000000803027c11 */ /* 0x001fe4000f8018ff */
        /* <DEDUP_REMOVED lines=16> */
[----:B------:R-:W-:Y:S02]  /*0c30*/  LEA.HI.X R13, R13, UR9, R20, 0x3, P1 ;  /* 0x000000090d0d7c11 */ /* 0x000fe400088f1c14 */
[----:B------:R-:W-:Y:S01]  /*0c40*/  LEA.HI.X R17, R17, UR9, R24, 0x3, P3 ;  /* 0x0000000911117c11 */ /* 0x000fe200098f1c18 */
[----:B------:R1:W5:Y:S01]  /*0c50*/  LDG.E.64 R20, desc[UR14][R4.64] ;  /* 0x0000000e04147981 */ /* 0x000362000c1e1b00 */
[----:B------:R-:W-:-:S03]  /*0c60*/  LEA.HI.X R15, R15, UR9, R22, 0x3, P2 ;  /* 0x000000090f0f7c11 */ /* 0x000fc600090f1c16 */
[----:B------:R-:W5:Y:S04]  /*0c70*/  LDG.E.64 R10, desc[UR14][R10.64] ;  /* 0x0000000e0a0a7981 */ /* 0x000f68000c1e1b00 */
[----:B------:R-:W5:Y:S04]  /*0c80*/  LDG.E.64 R12, desc[UR14][R12.64] ;  /* 0x0000000e0c0c7981 */ /* 0x000f68000c1e1b00 */
[----:B------:R1:W5:Y:S04]  /*0c90*/  LDG.E.64 R22, desc[UR14][R14.64] ;  /* 0x0000000e0e167981 */ /* 0x000368000c1e1b00 */
[----:B------:R-:W5:Y:S02]  /*0ca0*/  LDG.E.64 R16, desc[UR14][R16.64] ;  /* 0x0000000e10107981 */ /* 0x000f64000c1e1b00 */
.L_x_65:
[----:B------:R-:W2:Y:S01]  /*0cb0*/  S2UR UR6, SR_CgaCtaId ;  /* 0x00000000000679c3 */ /* 0x000ea20000008800 */
[----:B------:R-:W-:Y:S01]  /*0cc0*/  UMOV UR5, 0x400 ;  /* 0x0000040000057882 */ /* 0x000fe20000000000 */
[----:B01----:R-:W-:Y:S01]  /*0cd0*/  IMAD.SHL.U32 R5, R0, 0x8, RZ ;  /* 0x0000000800057824 */ /* 0x003fe200078e00ff */
[----:B------:R-:W-:Y:S02]  /*0ce0*/  UIADD3 UR10, UPT, UPT, -UR7, UR10, URZ ;  /* 0x0000000a070a7290 */ /* 0x000fe4000fffe1ff */
[----:B--2---:R-:W-:-:S09]  /*0cf0*/  ULEA UR5, UR6, UR5, 0x18 ;  /* 0x0000000506057291 */ /* 0x004fd2000f8ec0ff */
[----:B-----5:R-:W-:Y:S04]  /*0d00*/  STS.64 [R5+UR5], R2 ;  /* 0x0000000205007988 */ /* 0x020fe80008000a05 */
[----:B------:R-:W-:Y:S04]  /*0d10*/  STS.64 [R5+UR5+0x800], R20 ;  /* 0x0008001405007988 */ /* 0x000fe80008000a05 */
[----:B------:R-:W-:Y:S04]  /*0d20*/  STS.64 [R5+UR5+0x1000], R6 ;  /* 0x0010000605007988 */ /* 0x000fe80008000a05 */
[----:B------:R-:W-:Y:S04]  /*0d30*/  STS.64 [R5+UR5+0x1800], R8 ;  /* 0x0018000805007988 */ /* 0x000fe80008000a05 */
[----:B------:R-:W-:Y:S04]  /*0d40*/  STS.64 [R5+UR5+0x2000], R10 ;  /* 0x0020000a05007988 */ /* 0x000fe80008000a05 */
[----:B------:R0:W-:Y:S04]  /*0d50*/  STS.64 [R5+UR5+0x2800], R12 ;  /* 0x0028000c05007988 */ /* 0x0001e80008000a05 */
[----:B------:R1:W-:Y:S04]  /*0d60*/  STS.64 [R5+UR5+0x3000], R22 ;  /* 0x0030001605007988 */ /* 0x0003e80008000a05 */
[----:B------:R1:W-:Y:S01]  /*0d70*/  STS.64 [R5+UR5+0x3800], R16 ;  /* 0x0038001005007988 */ /* 0x0003e20008000a05 */
[----:B------:R-:W-:Y:S01]  /*0d80*/  BAR.SYNC.DEFER_BLOCKING 0x0 ;  /* 0x0000000000007b1d */ /* 0x000fe20000010000 */
[----:B------:R-:W-:-:S07]  /*0d90*/  VIADD R4, R19, UR10 ;  /* 0x0000000a13047c36 */ /* 0x000fce0008000000 */
[----:B------:R-:W-:Y:S01]  /*0da0*/  PREEXIT ;  /* 0x000000000000782d */ /* 0x000fe20000000000 */
[----:B------:R-:W-:Y:S01]  /*0db0*/  BSSY.RECONVERGENT B0, `(.L_x_66) ;  /* 0x0000018000007945 */ /* 0x000fe20003800200 */
[----:B0-----:R-:W-:-:S04]  /*0dc0*/  VIMNMX R12, PT, PT, R5, R4, PT ;  /* 0x00000004050c7248 */ /* 0x001fc80003fe0100 */
[C---:B------:R-:W-:Y:S01]  /*0dd0*/  ISETP.GE.AND P0, PT, R12.reuse, UR10, PT ;  /* 0x0000000a0c007c0c */ /* 0x040fe2000bf06270 */
[----:B------:R-:W-:Y:S01]  /*0de0*/  VIADD R6, R12, -UR10 ;  /* 0x8000000a0c067c36 */ /* 0x000fe20008000000 */
[----:B------:R-:W-:-:S04]  /*0df0*/  VIMNMX R3, PT, PT, R19, R12, PT ;  /* 0x0000000c13037248 */ /* 0x000fc80003fe0100 */
[----:B------:R-:W-:-:S04]  /*0e00*/  SEL R6, R6, RZ, P0 ;  /* 0x000000ff06067207 */ /* 0x000fc80000000000 */
[----:B------:R-:W-:-:S13]  /*0e10*/  ISETP.GE.AND P0, PT, R6, R3, PT ;  /* 0x000000030600720c */ /* 0x000fda0003f06270 */
[----:B-1----:R-:W-:Y:S05]  /*0e20*/  @P0 BRA `(.L_x_67) ;  /* 0x0000000000400947 */ /* 0x002fea0003800000 */
[----:B------:R-:W-:Y:S02]  /*0e30*/  IMAD.MOV.U32 R7, RZ, RZ, R3 ;  /* 0x000000ffff077224 */ /* 0x000fe400078e0003 */
[----:B------:R-:W-:-:S07]  /*0e40*/  IMAD.IADD R11, R19, 0x1, R12 ;  /* 0x00000001130b7824 */ /* 0x000fce00078e020c */
.L_x_68:
[----:B------:R-:W-:-:S05]  /*0e50*/  IMAD.IADD R2, R7, 0x1, -R6 ;  /* 0x0000000107027824 */ /* 0x000fca00078e0a06 */
[----:B------:R-:W-:-:S04]  /*0e60*/  LEA.HI R3, R2, R2, RZ, 0x1 ;  /* 0x0000000202037211 */ /* 0x000fc800078f08ff */
[----:B------:R-:W-:-:S04]  /*0e70*/  LEA.HI.SX32 R10, R3, R6, 0x1f ;  /* 0x00000006030a7211 */ /* 0x000fc800078ffaff */
[----:B------:R-:W-:-:S05]  /*0e80*/  LOP3.LUT R2, RZ, R10, RZ, 0x33, !PT ;  /* 0x0000000aff027212 */ /* 0x000fca00078e33ff */
        /* <DEDUP_REMOVED lines=10> */
.L_x_67:
[----:B------:R-:W-:Y:S05]  /*0f30*/  BSYNC.RECONVERGENT B0 ;  /* 0x0000000000007941 */ /* 0x000fea0003800200 */
.L_x_66:
[----:B------:R-:W-:Y:S01]  /*0f40*/  IADD3 R9, PT, PT, R19, R12, -R6 ;  /* 0x0000000c13097210 */ /* 0x000fe20007ffe806 */
[C---:B------:R-:W-:Y:S01]  /*0f50*/  VIADD R8, R6.reuse, 0x1 ;  /* 0x0000000106087836 */ /* 0x040fe20000000000 */
[----:B------:R-:W-:Y:S01]  /*0f60*/  LEA R12, R6, UR5, 0x3 ;  /* 0x00000005060c7c11 */ /* 0x000fe2000f8e18ff */
[----:B------:R-:W-:Y:S01]  /*0f70*/  USHF.L.U32 UR4, UR4, 0xb, URZ ;  /* 0x0000000b04047899 */ /* 0x000fe200080006ff */
[C---:B------:R-:W-:Y:S01]  /*0f80*/  LEA R11, R9.reuse, UR5, 0x3 ;  /* 0x00000005090b7c11 */ /* 0x040fe2000f8e18ff */
[C---:B------:R-:W-:Y:S01]  /*0f90*/  VIADD R7, R9.reuse, 0x1 ;  /* 0x0000000109077836 */ /* 0x040fe20000000000 */
[----:B------:R-:W-:Y:S01]  /*0fa0*/  ISETP.GE.AND P1, PT, R9, R4, PT ;  /* 0x000000040900720c */ /* 0x000fe20003f26270 */
[----:B------:R-:W-:Y:S01]  /*0fb0*/  LDS.64 R20, [R12] ;  /* 0x000000000c147984 */ /* 0x000fe20000000a00 */
[----:B------:R-:W-:-:S03]  /*0fc0*/  PLOP3.LUT P0, PT, PT, PT, PT, 0x8, 0x80 ;  /* 0x000000000080781c */ /* 0x000fc60003f0e170 */
        /* <DEDUP_REMOVED lines=15> */
[----:B------:R-:W-:-:S09]  /*10c0*/  FSEL R6, R22, R20, P0 ;  /* 0x0000001416067208 */ /* 0x000fd20000000000 */
[----:B------:R-:W-:Y:S02]  /*10d0*/  @P0 IMAD.MOV R10, RZ, RZ, R8 ;  /* 0x000000ffff0a0224 */ /* 0x000fe400078e0208 */
[----:B------:R-:W-:Y:S01]  /*10e0*/  @!P0 IMAD.MOV R9, RZ, RZ, R7 ;  /* 0x000000ffff098224 */ /* 0x000fe200078e0207 */
[----:B------:R-:W-:Y:S01]  /*10f0*/  FSEL R7, R23, R21, P0 ;  /* 0x0000001517077208 */ /* 0x000fe20000000000 */
        /* <DEDUP_REMOVED lines=53> */
[----:B------:R-:W-:Y:S01]  /*1450*/  @P0 IMAD.MOV R18, RZ, RZ, R14 ;  /* 0x000000ffff120224 */ /* 0x000fe200078e020e */
[----:B------:R-:W-:Y:S01]  /*1460*/  FSEL R14, R22, R20, P0 ;  /* 0x00000014160e7208 */ /* 0x000fe20000000000 */
        /* <DEDUP_REMOVED lines=20> */
[----:B------:R-:W-:-:S05]  /*15b0*/  ISETP.GE.AND P0, PT, R26, R19, PT ;  /* 0x000000131a00720c */ /* 0x000fca0003f06270 */
[----:B0-----:R-:W-:-:S06]  /*15c0*/  DSETP.GEU.AND P1, PT, R22, R20, PT ;  /* 0x000000141600722a */ /* 0x001fcc0003f2e000 */
[C---:B------:R-:W-:Y:S02]  /*15d0*/  FSEL R19, R22.reuse, R20, !P1 ;  /* 0x0000001416137208 */ /* 0x040fe40004800000 */
[----:B------:R-:W-:Y:S02]  /*15e0*/  FSEL R29, R23, R21, !P1 ;  /* 0x00000015171d7208 */ /* 0x000fe40004800000 */
[----:B------:R-:W-:Y:S02]  /*15f0*/  ISETP.GE.AND P1, PT, R25, R4, PT ;  /* 0x000000041900720c */ /* 0x000fe40003f26270 */
[----:B------:R-:W-:Y:S02]  /*1600*/  FSEL R19, R22, R19, P0 ;  /* 0x0000001316137208 */ /* 0x000fe40000000000 */
[----:B------:R-:W-:Y:S02]  /*1610*/  FSEL R23, R23, R29, P0 ;  /* 0x0000001d17177208 */ /* 0x000fe40000000000 */
[----:B------:R-:W-:-:S02]  /*1620*/  FSEL R18, R19, R20, !P1 ;  /* 0x0000001413127208 */ /* 0x000fc40004800000 */
[----:B------:R-:W-:Y:S01]  /*1630*/  FSEL R19, R23, R21, !P1 ;  /* 0x0000001517137208 */ /* 0x000fe20004800000 */
[----:B------:R-:W-:Y:S06]  /*1640*/  BRA.U !UP0, `(.L_x_69) ;  /* 0x0000000108f47547 */ /* 0x000fec000b800000 */
[----:B------:R-:W0:Y:S01]  /*1650*/  S2R R22, SR_LANEID ;  /* 0x0000000000167919 */ /* 0x000e220000000000 */
[----:B------:R-:W-:Y:S01]  /*1660*/  LOP3.LUT R5, R5, 0x1f00, RZ, 0xc0, !PT ;  /* 0x00001f0005057812 */ /* 0x000fe200078ec0ff */
[----:B------:R-:W1:Y:S03]  /*1670*/  LDCU.64 UR6, c[0x0][0x3a0] ;  /* 0x00007400ff0677ac */ /* 0x000e660008000a00 */
[----:B------:R-:W-:-:S04]  /*1680*/  LOP3.LUT R0, R5, 0x1f, R0, 0xf8, !PT ;  /* 0x0000001f05007812 */ /* 0x000fc800078ef800 */
[----:B------:R-:W-:Y:S01]  /*1690*/  IADD3 R0, P0, PT, R0, UR4, RZ ;  /* 0x0000000400007c10 */ /* 0x000fe2000ff1e0ff */
[----:B0-----:R-:W-:-:S04]  /*16a0*/  IMAD R4, R22, 0x8, R5 ;  /* 0x0000000816047824 */ /* 0x001fc800078e0205 */
[----:B------:R-:W-:Y:S01]  /*16b0*/  IMAD.X R5, RZ, RZ, RZ, P0 ;  /* 0x000000ffff057224 */ /* 0x000fe200000e06ff */
        /* <DEDUP_REMOVED lines=12> */
[----:B0-----:R-:W-:Y:S01]  /*1780*/  VIADD R3, R4, 0x60 ;  /* 0x0000006004037836 */ /* 0x001fe20000000000 */
[----:B------:R-:W-:-:S02]  /*1790*/  LEA R2, R20, UR5, 0x3 ;  /* 0x0000000514027c11 */ /* 0x000fc4000f8e18ff */
        /* <DEDUP_REMOVED lines=15> */
[----:B------:R-:W-:Y:S01]  /*1890*/  LEA R10, R3, UR5, 0x3 ;  /* 0x00000005030a7c11 */ /* 0x000fe2000f8e18ff */
[----:B------:R-:W-:Y:S01]  /*18a0*/  NOP ;  /* 0x0000000000007918 */ /* 0x000fe20000000000 */
[----:B------:R-:W-:Y:S01]  /*18b0*/  LEA R12, R7, UR5, 0x3 ;  /* 0x00000005070c7c11 */ /* 0x000fe2000f8e18ff */
[----:B------:R-:W4:Y:S01]  /*18c0*/  LDS.64 R2, [R2] ;  /* 0x0000000002027984 */ /* 0x000f220000000a00 */
[----:B--2---:R-:W-:Y:S02]  /*18d0*/  LEA R14, R9, UR5, 0x3 ;  /* 0x00000005090e7c11 */ /* 0x004fe4000f8e18ff */
[----:B---3--:R-:W-:Y:S01]  /*18e0*/  LEA R16, R11, UR5, 0x3 ;  /* 0x000000050b107c11 */ /* 0x008fe2000f8e18ff */
[----:B------:R-:W2:Y:S01]  /*18f0*/  LDS.64 R6, [R6+0x100] ;  /* 0x0001000006067984 */ /* 0x000ea20000000a00 */
[----:B0-----:R-:W-:-:S02]  /*1900*/  LEA R18, R13, UR5, 0x3 ;  /* 0x000000050d127c11 */ /* 0x001fc4000f8e18ff */
[C---:B-1----:R-:W-:Y:S01]  /*1910*/  LEA R4, P0, R0.reuse, UR6, 0x3 ;  /* 0x0000000600047c11 */ /* 0x042fe2000f8018ff */
[----:B------:R-:W0:Y:S03]  /*1920*/  LDS.64 R8, [R8+0x200] ;  /* 0x0002000008087984 */ /* 0x000e260000000a00 */
[----:B------:R-:W-:Y:S01]  /*1930*/  LEA.HI.X R5, R0, UR7, R5, 0x3, P0 ;  /* 0x0000000700057c11 */ /* 0x000fe200080f1c05 */
[----:B------:R-:W1:Y:S04]  /*1940*/  LDS.64 R10, [R10+0x300] ;  /* 0x000300000a0a7984 */ /* 0x000e680000000a00 */
[----:B------:R-:W3:Y:S04]  /*1950*/  LDS.64 R12, [R12+0x400] ;  /* 0x000400000c0c7984 */ /* 0x000ee80000000a00 */
[----:B------:R-:W5:Y:S04]  /*1960*/  LDS.64 R14, [R14+0x500] ;  /* 0x000500000e0e7984 */ /* 0x000f680000000a00 */
[----:B------:R-:W5:Y:S04]  /*1970*/  LDS.64 R16, [R16+0x600] ;  /* 0x0006000010107984 */ /* 0x000f680000000a00 */
[----:B------:R-:W5:Y:S04]  /*1980*/  LDS.64 R18, [R18+0x700] ;  /* 0x0007000012127984 */ /* 0x000f680000000a00 */
[----:B----4-:R-:W-:Y:S04]  /*1990*/  STG.E.64 desc[UR14][R4.64], R2 ;  /* 0x0000000204007986 */ /* 0x010fe8000c101b0e */
[----:B--2---:R-:W-:Y:S04]  /*19a0*/  STG.E.64 desc[UR14][R4.64+0x100], R6 ;  /* 0x0001000604007986 */ /* 0x004fe8000c101b0e */
[----:B0-----:R-:W-:Y:S04]  /*19b0*/  STG.E.64 desc[UR14][R4.64+0x200], R8 ;  /* 0x0002000804007986 */ /* 0x001fe8000c101b0e */
[----:B-1----:R-:W-:Y:S04]  /*19c0*/  STG.E.64 desc[UR14][R4.64+0x300], R10 ;  /* 0x0003000a04007986 */ /* 0x002fe8000c101b0e */
[----:B---3--:R-:W-:Y:S04]  /*19d0*/  STG.E.64 desc[UR14][R4.64+0x400], R12 ;  /* 0x0004000c04007986 */ /* 0x008fe8000c101b0e */
[----:B-----5:R-:W-:Y:S04]  /*19e0*/  STG.E.64 desc[UR14][R4.64+0x500], R14 ;  /* 0x0005000e04007986 */ /* 0x020fe8000c101b0e */
[----:B------:R-:W-:Y:S04]  /*19f0*/  STG.E.64 desc[UR14][R4.64+0x600], R16 ;  /* 0x0006001004007986 */ /* 0x000fe8000c101b0e */
[----:B------:R-:W-:Y:S01]  /*1a00*/  STG.E.64 desc[UR14][R4.64+0x700], R18 ;  /* 0x0007001204007986 */ /* 0x000fe2000c101b0e */
[----:B------:R-:W-:Y:S05]  /*1a10*/  EXIT ;  /* 0x000000000000794d */ /* 0x000fea0003800000 */
.L_x_69:
[----:B------:R-:W0:Y:S01]  /*1a20*/  S2R R4, SR_LANEID ;  /* 0x0000000000047919 */ /* 0x000e220000000000 */
[----:B------:R-:W-:Y:S01]  /*1a30*/  LOP3.LUT R5, R5, 0x1f00, RZ, 0xc0, !PT ;  /* 0x00001f0005057812 */ /* 0x000fe200078ec0ff */
[----:B------:R-:W1:Y:S01]  /*1a40*/  LDCU.64 UR6, c[0x0][0x388] ;  /* 0x00007100ff0677ac */ /* 0x000e620008000a00 */
[----:B------:R-:W-:-:S05]  /*1a50*/  LOP3.LUT R0, R0, 0x1f, RZ, 0xc0, !PT ;  /* 0x0000001f00007812 */ /* 0x000fca00078ec0ff */
[----:B------:R-:W-:-:S05]  /*1a60*/  VIADD R0, R0, UR4 ;  /* 0x0000000400007c36 */ /* 0x000fca0008000000 */
[----:B------:R-:W-:Y:S01]  /*1a70*/  IADD3 R0, P0, PT, R5, R0, RZ ;  /* 0x0000000005007210 */ /* 0x000fe20007f1e0ff */
[----:B0-----:R-:W-:-:S04]  /*1a80*/  IMAD R21, R4, 0x8, R5 ;  /* 0x0000000804157824 */ /* 0x001fc800078e0205 */
[----:B------:R-:W-:Y:S02]  /*1a90*/  IMAD.X R5, RZ, RZ, RZ, P0 ;  /* 0x000000ffff057224 */ /* 0x000fe400000e06ff */
        /* <DEDUP_REMOVED lines=54> */
.L_x_63:
[----:B------:R-:W0:Y:S01]  /*1e00*/  LDCU.64 UR6, c[0x0][0x3b8] ;  /* 0x00007700ff0677ac */ /* 0x000e220008000a00 */
[----:B------:R-:W-:Y:S02]  /*1e10*/  UIADD3 UR9, UPT, UPT, -UR9, URZ, URZ ;  /* 0x000000ff09097290 */ /* 0x000fe4000fffe1ff */
[----:B------:R-:W-:Y:S01]  /*1e20*/  ULOP3.LUT UR11, UR8, 0xfffff800, URZ, 0xc0, !UPT ;  /* 0xfffff800080b7892 */ /* 0x000fe2000f8ec0ff */
[----:B------:R-:W1:Y:S01]  /*1e30*/  LDCU.U8 UR16, c[0x0][0x380] ;  /* 0x00007000ff1077ac */ /* 0x000e620008000000 */
[----:B0-----:R-:W-:-:S06]  /*1e40*/  UIMAD.WIDE.U32 UR6, UR4, 0x4, UR6 ;  /* 0x00000004040678a5 */ /* 0x001fcc000f8e0006 */
[----:B------:R-:W-:Y:S02]  /*1e50*/  IMAD.U32 R2, RZ, RZ, UR6 ;  /* 0x00000006ff027e24 */ /* 0x000fe4000f8e00ff */
[----:B------:R-:W-:-:S03]  /*1e60*/  IMAD.U32 R3, RZ, RZ, UR7 ;  /* 0x00000007ff037e24 */ /* 0x000fc6000f8e00ff */
[----:B------:R-:W0:Y:S02]  /*1e70*/  LDCU UR7, c[0x0][0x398] ;  /* 0x00007300ff0777ac */ /* 0x000e240008000800 */
[----:B------:R-:W3:Y:S04]  /*1e80*/  LDG.E R4, desc[UR14][R2.64+0x4] ;  /* 0x0000040e02047981 */ /* 0x000ee8000c1e1900 */
[----:B------:R4:W5:Y:S01]  /*1e90*/  LDG.E R5, desc[UR14][R2.64] ;  /* 0x0000000e02057981 */ /* 0x000962000c1e1900 */
[----:B------:R-:W-:Y:S01]  /*1ea0*/  ULOP3.LUT UR5, UR4, UR9, URZ, 0xc0, !UPT ;  /* 0x0000000904057292 */ /* 0x000fe2000f8ec0ff */
[----:B------:R-:W-:Y:S01]  /*1eb0*/  BSSY.RECONVERGENT B0, `(.L_x_70) ;  /* 0x00000fa000007945 */ /* 0x000fe20003800200 */
[----:B------:R-:W-:Y:S01]  /*1ec0*/  ULOP3.LUT UR13, UR4, UR9, URZ, 0xfc, !UPT ;  /* 0x00000009040d7292 */ /* 0x000fe2000f8efcff */
[----:B------:R-:W-:Y:S01]  /*1ed0*/  ACQBULK ;  /* 0x000000000000782e */ /* 0x000fe20000000000 */
[----:B------:R-:W-:-:S02]  /*1ee0*/  UIADD3 UR6, UPT, UPT, -UR5, UR4, URZ ;  /* 0x0000000405067290 */ /* 0x000fc4000fffe1ff */
[----:B------:R-:W-:Y:S02]  /*1ef0*/  USHF.L.U32 UR10, UR5, 0xb, URZ ;  /* 0x0000000b050a7899 */ /* 0x000fe400080006ff */
[----:B------:R-:W-:Y:S02]  /*1f00*/  USHF.L.U32 UR8, UR6, 0xb, URZ ;  /* 0x0000000b06087899 */ /* 0x000fe400080006ff */
[----:B0-----:R-:W-:Y:S02]  /*1f10*/  UIADD3 UR12, UPT, UPT, -UR10, UR7, URZ ;  /* 0x000000070a0c7290 */ /* 0x001fe4000fffe1ff */
[----:B------:R-:W-:Y:S02]  /*1f20*/  UISETP.NE.AND UP0, UPT, UR8, -0x800, UPT ;  /* 0xfffff8000800788c */ /* 0x000fe4000bf05270 */
[----:B------:R-:W-:-:S04]  /*1f30*/  UISETP.LT.U32.AND UP1, UPT, UR11, UR12, UPT ;  /* 0x0000000c0b00728c */ /* 0x000fc8000bf21070 */
[----:B------:R-:W-:-:S04]  /*1f40*/  USEL UR7, UR11, UR12, !UP1 ;  /* 0x0000000c0b077287 */ /* 0x000fc8000c800000 */
[----:B------:R-:W-:Y:S02]  /*1f50*/  UIADD3 UR9, UPT, UPT, -UR11, UR7, URZ ;  /* 0x000000070b097290 */ /* 0x000fe4000fffe1ff */
[----:B------:R-:W-:Y:S02]  /*1f60*/  UIADD3 UR7, UPT, UPT, UR8, 0x7ff, URZ ;  /* 0x000007ff08077890 */ /* 0x000fe4000fffe0ff */
[----:B------:R-:W-:Y:S02]  /*1f70*/  @UP0 UIADD3 UR7, UPT, UPT, UR8, 0x800, URZ ;  /* 0x0000080008070890 */ /* 0x000fe4000fffe0ff */
[----:B----4-:R-:W-:Y:S01]  /*1f80*/  IMAD.U32 R3, RZ, RZ, UR8 ;  /* 0x00000008ff037e24 */ /* 0x010fe2000f8e00ff */
[----:B------:R-:W-:Y:S01]  /*1f90*/  UISETP.NE.AND UP0, UPT, UR13, -0x1, UPT ;  /* 0xffffffff0d00788c */ /* 0x000fe2000bf05270 */
[----:B------:R-:W-:Y:S01]  /*1fa0*/  IMAD.U32 R2, RZ, RZ, UR9 ;  /* 0x00000009ff027e24 */ /* 0x000fe2000f8e00ff */
[----:B-1----:R-:W-:Y:S02]  /*1fb0*/  UPRMT UR16, UR16, 0x8880, URZ ;  /* 0x0000888010107896 */ /* 0x002fe400080000ff */
[----:B------:R-:W-:Y:S01]  /*1fc0*/  UISETP.LT.U32.AND UP1, UPT, UR11, UR12, UPT ;  /* 0x0000000c0b00728c */ /* 0x000fe2000bf21070 */
[----:B---3--:R-:W-:-:S02]  /*1fd0*/  R2UR UR6, R4 ;  /* 0x00000000040672ca */ /* 0x008fc400000e0000 */
[----:B-----5:R-:W-:-:S11]  /*1fe0*/  R2UR UR5, R5 ;  /* 0x00000000050572ca */ /* 0x020fd600000e0000 */
[----:B------:R-:W-:-:S04]  /*1ff0*/  UIADD3 UR6, UPT, UPT, -UR10, UR6, URZ ;  /* 0x000000060a067290 */ /* 0x000fc8000fffe1ff */
[----:B------:R-:W-:Y:S02]  /*2000*/  UIADD3 UR8, UPT, UPT, -UR6, UR7, URZ ;  /* 0x0000000706087290 */ /* 0x000fe4000fffe1ff */
[----:B------:R-:W-:Y:S02]  /*2010*/  UIADD3 UR5, UPT, UPT, -UR10, UR5, URZ ;  /* 0x000000050a057290 */ /* 0x000fe4000fffe1ff */
[----:B------:R-:W-:-:S04]  /*2020*/  USEL UR8, UR11, UR8, !UP0 ;  /* 0x000000080b087287 */ /* 0x000fc8000c000000 */
[----:B------:R-:W-:Y:S01]  /*2030*/  UISETP.LT.U32.AND UP2, UPT, UR9, UR8, UPT ;  /* 0x000000080900728c */ /* 0x000fe2000bf41070 */
[----:B------:R-:W-:Y:S01]  /*2040*/  VIADDMNMX.U32 R2, R3, -UR5, R2, PT ;  /* 0x8000000503027c46 */ /* 0x000fe2000b800002 */
[----:B------:R-:W-:Y:S02]  /*2050*/  @!UP0 USEL UR6, UR11, UR12, UP1 ;  /* 0x0000000c0b068287 */ /* 0x000fe40008800000 */
[----:B------:R-:W-:-:S03]  /*2060*/  USEL UR8, UR9, UR8, UP2 ;  /* 0x0000000809087287 */ /* 0x000fc60009000000 */
[----:B------:R-:W-:Y:S01]  /*2070*/  UMOV UR9, UR16 ;  /* 0x0000001000097c82 */ /* 0x000fe20008000000 */
[----:B------:R-:W-:Y:S01]  /*2080*/  R2UR UR7, R2 ;  /* 0x00000000020772ca */ /* 0x000fe200000e0000 */
[----:B------:R-:W-:Y:S02]  /*2090*/  UISETP.NE.AND UP0, UPT, UR9, URZ, UPT ;  /* 0x000000ff0900728c */ /* 0x000fe4000bf05270 */
[----:B------:R-:W-:-:S10]  /*20a0*/  UIADD3 UR6, UPT, UPT, -UR5, UR6, URZ ;  /* 0x0000000605067290 */ /* 0x000fd4000fffe1ff */
[----:B------:R-:W-:Y:S01]  /*20b0*/  UIADD3 UR8, UPT, UPT, -UR7, UR8, URZ ;  /* 0x0000000807087290 */ /* 0x000fe2000fffe1ff */
[----:B------:R-:W-:Y:S11]  /*20c0*/  BRA.U !UP0, `(.L_x_71) ;  /* 0x0000000508307547 */ /* 0x000ff6000b800000 */
[----:B------:R-:W0:Y:S01]  /*20d0*/  LDCU.64 UR16, c[0x0][0x388] ;  /* 0x00007100ff1077ac */ /* 0x000e220008000a00 */
[C---:B--2---:R-:W-:Y:S01]  /*20e0*/  VIADD R2, R0.reuse, -UR6 ;  /* 0x8000000600027c36 */ /* 0x044fe20008000000 */
[----:B------:R-:W-:Y:S01]  /*20f0*/  BSSY.RECONVERGENT B1, `(.L_x_72) ;  /* 0x0000018000017945 */ /* 0x000fe20003800200 */
[----:B------:R-:W-:Y:S01]  /*2100*/  IMAD.U32 R5, RZ, RZ, UR10 ;  /* 0x0000000aff057e24 */ /* 0x000fe2000f8e00ff */
[----:B------:R-:W-:Y:S01]  /*2110*/  UIADD3 UR12, UPT, UPT, UR6, UR8, URZ ;  /* 0x00000008060c7290 */ /* 0x000fe2000fffe0ff */
[C---:B------:R-:W-:Y:S01]  /*2120*/  VIADD R6, R0.reuse, 0x100 ;  /* 0x0000010000067836 */ /* 0x040fe20000000000 */
[----:B------:R-:W-:Y:S01]  /*2130*/  UIADD3 UR7, UP1, UP2, UR7, UR10, UR11 ;  /* 0x0000000a07077290 */ /* 0x000fe2000fa3e00b */
[C---:B------:R-:W-:Y:S01]  /*2140*/  VIADD R7, R0.reuse, 0x200 ;  /* 0x0000020000077836 */ /* 0x040fe20000000000 */
[C---:B------:R-:W-:Y:S01]  /*2150*/  IADD3 R4, P0, P3, R0.reuse, UR5, R5 ;  /* 0x0000000500047c10 */ /* 0x040fe2000fb1e005 */
[C---:B------:R-:W-:Y:S01]  /*2160*/  VIADD R8, R0.reuse, 0x300 ;  /* 0x0000030000087836 */ /* 0x040fe20000000000 */
[----:B------:R-:W-:Y:S01]  /*2170*/  ISETP.GE.AND P2, PT, R0, UR12, PT ;  /* 0x0000000c00007c0c */ /* 0x000fe2000bf46270 */
[----:B------:R-:W-:Y:S01]  /*2180*/  UIADD3.X UR9, UPT, UPT, URZ, URZ, URZ, UP1, UP2 ;  /* 0x000000ffff097290 */ /* 0x000fe20008fe44ff */
[----:B------:R-:W-:-:S02]  /*2190*/  IADD3 R3, P4, PT, R2, UR7, RZ ;  /* 0x0000000702037c10 */ /* 0x000fc4000ff9e0ff */
[----:B------:R-:W-:Y:S02]  /*21a0*/  IADD3.X R5, PT, PT, RZ, RZ, RZ, P0, P3 ;  /* 0x000000ffff057210 */ /* 0x000fe400007e64ff */
[----:B------:R-:W-:Y:S02]  /*21b0*/  ISETP.GE.AND P1, PT, R6, UR12, PT ;  /* 0x0000000c06007c0c */ /* 0x000fe4000bf26270 */
[----:B------:R-:W-:Y:S02]  /*21c0*/  LEA.HI.X.SX32 R2, R2, UR9, 0x1, P4 ;  /* 0x0000000902027c11 */ /* 0x000fe4000a0f0eff */
[C---:B0-----:R-:W-:Y:S02]  /*21d0*/  LEA R18, P4, R4.reuse, UR16, 0x3 ;  /* 0x0000001004127c11 */ /* 0x041fe4000f8818ff */
[----:B------:R-:W-:Y:S02]  /*21e0*/  LEA R20, P5, R3, UR16, 0x3 ;  /* 0x0000001003147c11 */ /* 0x000fe4000f8a18ff */
[----:B------:R-:W-:-:S02]  /*21f0*/  LEA.HI.X R19, R4, UR17, R5, 0x3, P4 ;  /* 0x0000001104137c11 */ /* 0x000fc4000a0f1c05 */
[----:B------:R-:W-:Y:S02]  /*2200*/  LEA.HI.X R21, R3, UR17, R2, 0x3, P5 ;  /* 0x0000001103157c11 */ /* 0x000fe4000a8f1c02 */
[----:B------:R-:W-:Y:S02]  /*2210*/  ISETP.GE.AND P3, PT, R7, UR12, PT ;  /* 0x0000000c07007c0c */ /* 0x000fe4000bf66270 */
[----:B------:R-:W-:Y:S01]  /*2220*/  ISETP.GE.AND P0, PT, R8, UR12, PT ;  /* 0x0000000c08007c0c */ /* 0x000fe2000bf06270 */
[----:B------:R-:W-:-:S12]  /*2230*/  @P2 BRA `(.L_x_73) ;  /* 0x00000000000c2947 */ /* 0x000fd80003800000 */
[----:B------:R-:W-:-:S13]  /*2240*/  ISETP.GE.AND P2, PT, R0, UR6, PT ;  /* 0x0000000600007c0c */ /* 0x000fda000bf46270 */
[----:B------:R0:W5:Y:S04]  /*2250*/  @!P2 LDG.E.64 R2, desc[UR14][R18.64] ;  /* 0x0000000e1202a981 */ /* 0x000168000c1e1b00 */
[----:B------:R0:W5:Y:S02]  /*2260*/  @P2 LDG.E.64 R2, desc[UR14][R20.64] ;  /* 0x0000000e14022981 */ /* 0x000164000c1e1b00 */
.L_x_73:
[----:B------:R-:W-:Y:S05]  /*2270*/  BSYNC.RECONVERGENT B1 ;  /* 0x0000000000017941 */ /* 0x000fea0003800200 */
.L_x_72:
[----:B------:R-:W-:Y:S04]  /*2280*/  BSSY.RECONVERGENT B1, `(.L_x_74) ;  /* 0x0000005000017945 */ /* 0x000fe80003800200 */
[----:B------:R-:W-:Y:S05]  /*2290*/  @P1 BRA `(.L_x_75) ;  /* 0x00000000000c1947 */ /* 0x000fea0003800000 */
[----:B------:R-:W-:-:S13]  /*22a0*/  ISETP.GE.AND P1, PT, R6, UR6, PT ;  /* 0x0000000606007c0c */ /* 0x000fda000bf26270 */
[----:B------:R1:W5:Y:S04]  /*22b0*/  @P1 LDG.E.64 R4, desc[UR14][R20.64+0x800] ;  /* 0x0008000e14041981 */ /* 0x000368000c1e1b00 */
[----:B------:R1:W5:Y:S02]  /*22c0*/  @!P1 LDG.E.64 R4, desc[UR14][R18.64+0x800] ;  /* 0x0008000e12049981 */ /* 0x000364000c1e1b00 */
.L_x_75:
[----:B------:R-:W-:Y:S05]  /*22d0*/  BSYNC.RECONVERGENT B1 ;  /* 0x0000000000017941 */ /* 0x000fea0003800200 */
.L_x_74:
[----:B------:R-:W-:Y:S01]  /*22e0*/  BSSY.RECONVERGENT B1, `(.L_x_76) ;  /* 0x0000007000017945 */ /* 0x000fe20003800200 */
[C---:B------:R-:W-:Y:S01]  /*22f0*/  LOP3.LUT R10, R0.reuse, 0x400, RZ, 0xfc, !PT ;  /* 0x00000400000a7812 */ /* 0x040fe200078efcff */
[----:B------:R-:W-:Y:S02]  /*2300*/  VIADD R12, R0, 0x500 ;  /* 0x00000500000c7836 */ /* 0x000fe40000000000 */
[----:B------:R-:W-:Y:S05]  /*2310*/  @P3 BRA `(.L_x_77) ;  /* 0x00000000000c3947 */ /* 0x000fea0003800000 */
[----:B------:R-:W-:-:S13]  /*2320*/  ISETP.GE.AND P1, PT, R7, UR6, PT ;  /* 0x0000000607007c0c */ /* 0x000fda000bf26270 */
[----:B------:R2:W5:Y:S04]  /*2330*/  @P1 LDG.E.64 R6, desc[UR14][R20.64+0x1000] ;  /* 0x0010000e14061981 */ /* 0x000568000c1e1b00 */
[----:B------:R2:W5:Y:S02]  /*2340*/  @!P1 LDG.E.64 R6, desc[UR14][R18.64+0x1000] ;  /* 0x0010000e12069981 */ /* 0x000564000c1e1b00 */
.L_x_77:
[----:B------:R-:W-:Y:S05]  /*2350*/  BSYNC.RECONVERGENT B1 ;  /* 0x0000000000017941 */ /* 0x000fea0003800200 */
.L_x_76:
[----:B------:R-:W-:Y:S04]  /*2360*/  BSSY.RECONVERGENT B1, `(.L_x_78) ;  /* 0x0000005000017945 */ /* 0x000fe80003800200 */
[----:B------:R-:W-:Y:S05]  /*2370*/  @P0 BRA `(.L_x_79) ;  /* 0x00000000000c0947 */ /* 0x000fea0003800000 */
[----:B------:R-:W-:-:S13]  /*2380*/  ISETP.GE.AND P0, PT, R8, UR6, PT ;  /* 0x0000000608007c0c */ /* 0x000fda000bf06270 */
[----:B------:R3:W5:Y:S04]  /*2390*/  @P0 LDG.E.64 R8, desc[UR14][R20.64+0x1800] ;  /* 0x0018000e14080981 */ /* 0x000768000c1e1b00 */
[----:B------:R3:W5:Y:S02]  /*23a0*/  @!P0 LDG.E.64 R8, desc[UR14][R18.64+0x1800] ;  /* 0x0018000e12088981 */ /* 0x000764000c1e1b00 */
.L_x_79:
[----:B------:R-:W-:Y:S05]  /*23b0*/  BSYNC.RECONVERGENT B1 ;  /* 0x0000000000017941 */ /* 0x000fea0003800200 */
.L_x_78:
        /* <DEDUP_REMOVED lines=11> */
.L_x_81:
[----:B------:R-:W-:Y:S05]  /*2470*/  BSYNC.RECONVERGENT B1 ;  /* 0x0000000000017941 */ /* 0x000fea0003800200 */
.L_x_80:
[----:B------:R-:W-:Y:S04]  /*2480*/  BSSY.RECONVERGENT B1, `(.L_x_82) ;  /* 0x0000005000017945 */ /* 0x000fe80003800200 */
[----:B------:R-:W-:Y:S05]  /*2490*/  @P1 BRA `(.L_x_83) ;  /* 0x00000000000c1947 */ /* 0x000fea0003800000 */
[----:B------:R-:W-:-:S13]  /*24a0*/  ISETP.GE.AND P0, PT, R12, UR6, PT ;  /* 0x000000060c007c0c */ /* 0x000fda000bf06270 */
[----:B------:R0:W5:Y:S04]  /*24b0*/  @P0 LDG.E.64 R12, desc[UR14][R20.64+0x2800] ;  /* 0x0028000e140c0981 */ /* 0x000168000c1e1b00 */
[----:B------:R0:W5:Y:S02]  /*24c0*/  @!P0 LDG.E.64 R12, desc[UR14][R18.64+0x2800] ;  /* 0x0028000e120c8981 */ /* 0x000164000c1e1b00 */
.L_x_83:
[----:B------:R-:W-:Y:S05]  /*24d0*/  BSYNC.RECONVERGENT B1 ;  /* 0x0000000000017941 */ /* 0x000fea0003800200 */
.L_x_82:
[----:B------:R-:W-:Y:S04]  /*24e0*/  BSSY.RECONVERGENT B1, `(.L_x_84) ;  /* 0x0000005000017945 */ /* 0x000fe80003800200 */
[----:B------:R-:W-:Y:S05]  /*24f0*/  @P2 BRA `(.L_x_85) ;  /* 0x00000000000c2947 */ /* 0x000fea0003800000 */
[----:B------:R-:W-:-:S13]  /*2500*/  ISETP.GE.AND P0, PT, R14, UR6, PT ;  /* 0x000000060e007c0c */ /* 0x000fda000bf06270 */
[----:B------:R0:W5:Y:S04]  /*2510*/  @P0 LDG.E.64 R14, desc[UR14][R20.64+0x3000] ;  /* 0x0030000e140e0981 */ /* 0x000168000c1e1b00 */
[----:B------:R0:W5:Y:S02]  /*2520*/  @!P0 LDG.E.64 R14, desc[UR14][R18.64+0x3000] ;  /* 0x0030000e120e8981 */ /* 0x000164000c1e1b00 */
.L_x_85:
[----:B------:R-:W-:Y:S05]  /*2530*/  BSYNC.RECONVERGENT B1 ;  /* 0x0000000000017941 */ /* 0x000fea0003800200 */
.L_x_84:
[----:B------:R-:W-:Y:S05]  /*2540*/  @P3 BRA `(.L_x_86) ;  /* 0x0000000800403947 */ /* 0x000fea0003800000 */
[----:B------:R-:W-:-:S13]  /*2550*/  ISETP.GE.AND P0, PT, R16, UR6, PT ;  /* 0x0000000610007c0c */ /* 0x000fda000bf06270 */
[----:B------:R0:W5:Y:S04]  /*2560*/  @P0 LDG.E.64 R16, desc[UR14][R20.64+0x3800] ;  /* 0x0038000e14100981 */ /* 0x000168000c1e1b00 */
[----:B------:R0:W5:Y:S01]  /*2570*/  @!P0 LDG.E.64 R16, desc[UR14][R18.64+0x3800] ;  /* 0x0038000e12108981 */ /* 0x000162000c1e1b00 */
[----:B------:R-:W-:Y:S05]  /*2580*/  BRA `(.L_x_86) ;  /* 0x0000000800307947 */ /* 0x000fea0003800000 */
.L_x_71:
[----:B------:R-:W-:Y:S01]  /*2590*/  UIADD3 UR12, UPT, UPT, UR6, UR8, URZ ;  /* 0x00000008060c7290 */ /* 0x000fe2000fffe0ff */
[C---:B--2---:R-:W-:Y:S01]  /*25a0*/  VIADD R20, R0.reuse, 0x100 ;  /* 0x0000010000147836 */ /* 0x044fe20000000000 */
[----:B------:R-:W-:Y:S02]  /*25b0*/  UIADD3 UR5, UP1, UPT, UR10, UR5, URZ ;  /* 0x000000050a057290 */ /* 0x000fe4000ff3e0ff */
[----:B------:R-:W-:Y:S02]  /*25c0*/  UIADD3 UR7, UP2, UP3, UR7, UR10, UR11 ;  /* 0x0000000a07077290 */ /* 0x000fe4000fb5e00b */
[----:B------:R-:W-:Y:S01]  /*25d0*/  ISETP.GE.AND P1, PT, R0, UR12, PT ;  /* 0x0000000c00007c0c */ /* 0x000fe2000bf26270 */
[----:B------:R-:W-:Y:S01]  /*25e0*/  UIADD3.X UR9, UPT, UPT, URZ, URZ, URZ, UP1, !UPT ;  /* 0x000000ffff097290 */ /* 0x000fe20008ffe4ff */
[----:B------:R-:W-:Y:S01]  /*25f0*/  IMAD.U32 R18, RZ, RZ, UR5 ;  /* 0x00000005ff127e24 */ /* 0x000fe2000f8e00ff */
[----:B------:R-:W-:Y:S01]  /*2600*/  ISETP.GE.AND P0, PT, R20, UR12, PT ;  /* 0x0000000c14007c0c */ /* 0x000fe2000bf06270 */
[----:B------:R-:W-:-:S03]  /*2610*/  UIADD3.X UR10, UPT, UPT, URZ, URZ, URZ, UP2, UP3 ;  /* 0x000000ffff0a7290 */ /* 0x000fc600097e64ff */
[----:B------:R-:W-:Y:S02]  /*2620*/  IMAD.U32 R25, RZ, RZ, UR9 ;  /* 0x00000009ff197e24 */ /* 0x000fe4000f8e00ff */
[----:B------:R-:W-:-:S04]  /*2630*/  IMAD.U32 R26, RZ, RZ, UR9 ;  /* 0x00000009ff1a7e24 */ /* 0x000fc8000f8e00ff */
        /* <DEDUP_REMOVED lines=129> */
.L_x_86:
[----:B------:R-:W-:Y:S05]  /*2e50*/  BSYNC.RECONVERGENT B0 ;  /* 0x0000000000007941 */ /* 0x000fea0003800200 */
.L_x_70:
[----:B------:R-:W0:Y:S01]  /*2e60*/  S2UR UR7, SR_CgaCtaId ;  /* 0x00000000000779c3 */ /* 0x000e220000008800 */
[----:B------:R-:W-:Y:S01]  /*2e70*/  UMOV UR5, 0x400 ;  /* 0x0000040000057882 */ /* 0x000fe20000000000 */
[----:B01234-:R-:W-:Y:S01]  /*2e80*/  IMAD.SHL.U32 R19, R0, 0x8, RZ ;  /* 0x0000000800137824 */ /* 0x01ffe200078e00ff */
[----:B------:R-:W-:-:S09]  /*2e90*/  ULEA UR5, UR7, UR5, 0x18 ;  /* 0x0000000507057291 */ /* 0x000fd2000f8ec0ff */
[----:B-----5:R-:W-:Y:S04]  /*2ea0*/  STS.64 [R19+UR5], R2 ;  /* 0x0000000213007988 */ /* 0x020fe80008000a05 */
        /* <DEDUP_REMOVED lines=13> */
[----:B------:R-:W-:-:S04]  /*2f80*/  VIMNMX R3, PT, PT, R9, UR6, PT ;  /* 0x0000000609037c48 */ /* 0x000fc8000bfe0100 */
[----:B------:R-:W-:-:S04]  /*2f90*/  SEL R6, R2, RZ, P0 ;  /* 0x000000ff02067207 */ /* 0x000fc80000000000 */
[----:B------:R-:W-:-:S13]  /*2fa0*/  ISETP.GE.AND P0, PT, R6, R3, PT ;  /* 0x000000030600720c */ /* 0x000fda0003f06270 */
[----:B-1----:R-:W-:Y:S05]  /*2fb0*/  @P0 BRA `(.L_x_88) ;  /* 0x0000000000400947 */ /* 0x002fea0003800000 */
[----:B------:R-:W-:Y:S02]  /*2fc0*/  IMAD.MOV.U32 R7, RZ, RZ, R3 ;  /* 0x000000ffff077224 */ /* 0x000fe400078e0003 */
[----:B------:R-:W-:-:S07]  /*2fd0*/  VIADD R11, R9, UR6 ;  /* 0x00000006090b7c36 */ /* 0x000fce0008000000 */
.L_x_89:
        /* <DEDUP_REMOVED lines=14> */
.L_x_88:
[----:B------:R-:W-:Y:S05]  /*30c0*/  BSYNC.RECONVERGENT B0 ;  /* 0x0000000000007941 */ /* 0x000fea0003800200 */
.L_x_87:
[----:B------:R-:W-:Y:S01]  /*30d0*/  IADD3 R9, PT, PT, R9, UR6, -R6 ;  /* 0x0000000609097c10 */ /* 0x000fe2000fffe806 */
[C---:B------:R-:W-:Y:S01]  /*30e0*/  VIADD R3, R6.reuse, 0x1 ;  /* 0x0000000106037836 */ /* 0x040fe20000000000 */
[----:B------:R-:W-:Y:S01]  /*30f0*/  LEA R7, R6, UR5, 0x3 ;  /* 0x0000000506077c11 */ /* 0x000fe2000f8e18ff */
[----:B------:R-:W-:Y:S01]  /*3100*/  USHF.L.U32 UR4, UR4, 0xb, URZ ;  /* 0x0000000b04047899 */ /* 0x000fe200080006ff */
[C---:B------:R-:W-:Y:S01]  /*3110*/  LEA R4, R9.reuse, UR5, 0x3 ;  /* 0x0000000509047c11 */ /* 0x040fe2000f8e18ff */
[C---:B------:R-:W-:Y:S01]  /*3120*/  VIADD R2, R9.reuse, 0x1 ;  /* 0x0000000109027836 */ /* 0x040fe20000000000 */
[----:B------:R-:W-:Y:S01]  /*3130*/  ISETP.GE.AND P1, PT, R9, UR12, PT ;  /* 0x0000000c09007c0c */ /* 0x000fe2000bf26270 */
[----:B------:R-:W-:Y:S01]  /*3140*/  LDS.64 R20, [R7] ;  /* 0x0000000007147984 */ /* 0x000fe20000000a00 */
[----:B------:R-:W-:-:S03]  /*3150*/  PLOP3.LUT P0, PT, PT, PT, PT, 0x8, 0x80 ;  /* 0x000000000080781c */ /* 0x000fc60003f0e170 */
[----:B------:R-:W0:Y:S08]  /*3160*/  LDS.64 R16, [R4] ;  /* 0x0000000004107984 */ /* 0x000e300000000a00 */
        /* <DEDUP_REMOVED lines=114> */
[C---:B------:R-:W-:Y:S02]  /*3890*/  VIADD R27, R18.reuse, 0x60 ;  /* 0x00000060121b7836 */ /* 0x040fe40000000000 */
[----:B------:R0:W-:Y:S01]  /*38a0*/  STS.64 [R23], R14 ;  /* 0x0000000e17007388 */ /* 0x0001e20000000a00 */
[-C--:B------:R-:W-:Y:S02]  /*38b0*/  LEA.HI.SX32 R25, R25, R18.reuse, 0x1b ;  /* 0x0000001219197211 */ /* 0x080fe400078fdaff */
[----:B------:R-:W-:Y:S01]  /*38c0*/  LEA.HI.SX32 R27, R27, R18, 0x1b ;  /* 0x000000121b1b7211 */ /* 0x000fe200078fdaff */
[----:B------:R2:W-:Y:S04]  /*38d0*/  STS.64 [R23+0x8], R12 ;  /* 0x0000080c17007388 */ /* 0x0005e80000000a00 */
[----:B------:R3:W-:Y:S04]  /*38e0*/  STS.64 [R23+0x10], R10 ;  /* 0x0000100a17007388 */ /* 0x0007e80000000a00 */
[----:B------:R4:W-:Y:S01]  /*38f0*/  STS.64 [R23+0x20], R6 ;  /* 0x0000200617007388 */ /* 0x0009e20000000a00 */
[----:B0-----:R-:W-:-:S02]  /*3900*/  VIADD R15, R18, 0x80 ;  /* 0x00000080120f7836 */ /* 0x001fc40000000000 */
[C---:B--2---:R-:W-:Y:S01]  /*3910*/  VIADD R13, R18.reuse, 0xa0 ;  /* 0x000000a0120d7836 */ /* 0x044fe20000000000 */
[----:B------:R0:W-:Y:S02]  /*3920*/  STS.64 [R23+0x18], R8 ;  /* 0x0000180817007388 */ /* 0x0001e40000000a00 */
[-C--:B------:R-:W-:Y:S01]  /*3930*/  LEA.HI.SX32 R15, R15, R18.reuse, 0x1b ;  /* 0x000000120f0f7211 */ /* 0x080fe200078fdaff */
[C---:B---3--:R-:W-:Y:S01]  /*3940*/  VIADD R11, R18.reuse, 0xc0 ;  /* 0x000000c0120b7836 */ /* 0x048fe20000000000 */
[----:B------:R2:W-:Y:S01]  /*3950*/  STS.64 [R23+0x28], R4 ;  /* 0x0000280417007388 */ /* 0x0005e20000000a00 */
[-C--:B------:R-:W-:Y:S01]  /*3960*/  LEA.HI.SX32 R13, R13, R18.reuse, 0x1b ;  /* 0x000000120d0d7211 */ /* 0x080fe200078fdaff */
[----:B----4-:R-:W-:Y:S02]  /*3970*/  VIADD R7, R18, 0xe0 ;  /* 0x000000e012077836 */ /* 0x010fe40000000000 */
[----:B------:R-:W-:Y:S01]  /*3980*/  LEA.HI.SX32 R11, R11, R18, 0x1b ;  /* 0x000000120b0b7211 */ /* 0x000fe200078fdaff */
[----:B------:R3:W-:Y:S01]  /*3990*/  STS.64 [R23+0x38], R16 ;  /* 0x0000381017007388 */ /* 0x0007e20000000a00 */
[----:B------:R-:W-:-:S02]  /*39a0*/  LEA R12, R25, UR5, 0x3 ;  /* 0x00000005190c7c11 */ /* 0x000fc4000f8e18ff */
[-C--:B0-----:R-:W-:Y:S01]  /*39b0*/  LEA.HI.SX32 R8, R18, R18.reuse, 0x1b ;  /* 0x0000001212087211 */ /* 0x081fe200078fdaff */
[----:B------:R0:W-:Y:S01]  /*39c0*/  STS.64 [R23+0x30], R2 ;  /* 0x0000300217007388 */ /* 0x0001e20000000a00 */
[-C--:B------:R-:W-:Y:S02]  /*39d0*/  LEA.HI.SX32 R7, R7, R18.reuse, 0x1b ;  /* 0x0000001207077211 */ /* 0x080fe400078fdaff */
[----:B--2---:R-:W-:Y:S01]  /*39e0*/  LEA.HI.SX32 R4, R21, R18, 0x1b ;  /* 0x0000001215047211 */ /* 0x004fe200078fdaff */
[----:B------:R-:W-:Y:S01]  /*39f0*/  IMAD.U32 R21, RZ, RZ, UR12 ;  /* 0x0000000cff157e24 */ /* 0x000fe2000f8e00ff */
[----:B------:R-:W-:Y:S02]  /*3a00*/  LEA R10, R27, UR5, 0x3 ;  /* 0x000000051b0a7c11 */ /* 0x000fe4000f8e18ff */
[----:B------:R-:W-:Y:S02]  /*3a10*/  LEA R14, R4, UR5, 0x3 ;  /* 0x00000005040e7c11 */ /* 0x000fe4000f8e18ff */
[----:B---3--:R-:W-:Y:S01]  /*3a20*/  LEA R16, R8, UR5, 0x3 ;  /* 0x0000000508107c11 */ /* 0x008fe2000f8e18ff */
[----:B------:R-:W-:Y:S01]  /*3a30*/  NOP ;  /* 0x0000000000007918 */ /* 0x000fe20000000000 */
[----:B------:R-:W-:-:S04]  /*3a40*/  LEA R8, R15, UR5, 0x3 ;  /* 0x000000050f087c11 */ /* 0x000fc8000f8e18ff */
[----:B------:R-:W-:Y:S01]  /*3a50*/  LDS.64 R16, [R16] ;  /* 0x0000000010107984 */ /* 0x000fe20000000a00 */
[----:B------:R-:W-:Y:S01]  /*3a60*/  LEA R6, R13, UR5, 0x3 ;  /* 0x000000050d067c11 */ /* 0x000fe2000f8e18ff */
[----:B0-----:R-:W-:Y:S01]  /*3a70*/  IMAD.IADD R23, R19, 0x1, R0 ;  /* 0x0000000113177824 */ /* 0x001fe200078e0200 */
[----:B------:R-:W-:Y:S01]  /*3a80*/  LEA R4, R11, UR5, 0x3 ;  /* 0x000000050b047c11 */ /* 0x000fe2000f8e18ff */
[----:B------:R-:W-:Y:S01]  /*3a90*/  LDS.64 R14, [R14+0x100] ;  /* 0x000100000e0e7984 */ /* 0x000fe20000000a00 */
[----:B------:R-:W-:Y:S01]  /*3aa0*/  LEA R2, R7, UR5, 0x3 ;  /* 0x0000000507027c11 */ /* 0x000fe2000f8e18ff */
[C---:B------:R-:W-:Y:S02]  /*3ab0*/  VIADD R25, R23.reuse, 0x20 ;  /* 0x0000002017197836 */ /* 0x040fe40000000000 */
[----:B------:R-:W-:Y:S01]  /*3ac0*/  LDS.64 R12, [R12+0x200] ;  /* 0x000200000c0c7984 */ /* 0x000fe20000000a00 */
[C---:B------:R-:W-:Y:S02]  /*3ad0*/  VIADD R27, R23.reuse, 0x40 ;  /* 0x00000040171b7836 */ /* 0x040fe40000000000 */
[C---:B------:R-:W-:Y:S01]  /*3ae0*/  VIADD R29, R23.reuse, 0xc0 ;  /* 0x000000c0171d7836 */ /* 0x040fe20000000000 */
[----:B------:R-:W-:Y:S04]  /*3af0*/  LDS.64 R10, [R10+0x300] ;  /* 0x000300000a0a7984 */ /* 0x000fe80000000a00 */
[----:B------:R-:W-:Y:S04]  /*3b00*/  LDS.64 R8, [R8+0x400] ;  /* 0x0004000008087984 */ /* 0x000fe80000000a00 */
[----:B------:R-:W-:Y:S04]  /*3b10*/  LDS.64 R6, [R6+0x500] ;  /* 0x0005000006067984 */ /* 0x000fe80000000a00 */
[----:B------:R-:W-:Y:S04]  /*3b20*/  LDS.64 R4, [R4+0x600] ;  /* 0x0006000004047984 */ /* 0x000fe80000000a00 */
[----:B------:R-:W-:Y:S04]  /*3b30*/  LDS.64 R2, [R2+0x700] ;  /* 0x0007000002027984 */ /* 0x000fe80000000a00 */
[----:B------:R0:W-:Y:S01]  /*3b40*/  @!P0 STS [UR5+0x4200], R21 ;  /* 0x00420015ff008988 */ /* 0x0001e20008000805 */
[----:B------:R-:W-:Y:S01]  /*3b50*/  BAR.SYNC.DEFER_BLOCKING 0x0 ;  /* 0x0000000000007b1d */ /* 0x000fe20000010000 */
[C---:B------:R-:W-:Y:S01]  /*3b60*/  IADD3 R0, P0, PT, R23.reuse, UR4, RZ ;  /* 0x0000000417007c10 */ /* 0x040fe2000ff1e0ff */
[----:B0-----:R-:W-:-:S04]  /*3b70*/  VIADD R21, R23, 0x60 ;  /* 0x0000006017157836 */ /* 0x001fc80000000000 */
[----:B------:R-:W-:Y:S01]  /*3b80*/  IMAD.X R19, RZ, RZ, RZ, P0 ;  /* 0x000000ffff137224 */ /* 0x000fe200000e06ff */
[----:B-1----:R-:W-:-:S04]  /*3b90*/  LEA R18, P0, R0, UR6, 0x3 ;  /* 0x0000000600127c11 */ /* 0x002fc8000f8018ff */
[----:B------:R-:W-:Y:S01]  /*3ba0*/  LEA.HI.X R19, R0, UR7, R19, 0x3, P0 ;  /* 0x0000000700137c11 */ /* 0x000fe200080f1c13 */
        /* <DEDUP_REMOVED lines=22> */
.L_x_90:
        /* <DEDUP_REMOVED lines=24> */
[-C--:B------:R-:W-:Y:S01]  /*3e90*/  LEA.HI.SX32 R13, R13, R18.reuse, 0x1b ;  /* 0x000000120d0d7211 */ /* 0x080fe200078fdaff */
[----:B------:R2:W-:Y:S01]  /*3ea0*/  STS.64 [R23+0x28], R4 ;  /* 0x0000280417007388 */ /* 0x0005e20000000a00 */
[----:B------:R-:W-:Y:S01]  /*3eb0*/  LEA R10, R27, UR5, 0x3 ;  /* 0x000000051b0a7c11 */ /* 0x000fe2000f8e18ff */
[----:B----4-:R-:W-:Y:S01]  /*3ec0*/  VIADD R7, R18, 0xe0 ;  /* 0x000000e012077836 */ /* 0x010fe20000000000 */
[----:B------:R-:W-:Y:S01]  /*3ed0*/  LEA.HI.SX32 R11, R11, R18, 0x1b ;  /* 0x000000120b0b7211 */ /* 0x000fe200078fdaff */
[----:B------:R3:W-:Y:S01]  /*3ee0*/  STS.64 [R23+0x30], R2 ;  /* 0x0000300217007388 */ /* 0x0007e20000000a00 */
[----:B------:R-:W-:-:S02]  /*3ef0*/  LEA R6, R25, UR5, 0x3 ;  /* 0x0000000519067c11 */ /* 0x000fc4000f8e18ff */
[-C--:B0-----:R-:W-:Y:S01]  /*3f00*/  LEA.HI.SX32 R9, R18, R18.reuse, 0x1b ;  /* 0x0000001212097211 */ /* 0x081fe200078fdaff */
[----:B------:R0:W-:Y:S01]  /*3f10*/  STS.64 [R23+0x38], R16 ;  /* 0x0000381017007388 */ /* 0x0001e20000000a00 */
[----:B------:R-:W-:Y:S01]  /*3f20*/  LEA.HI.SX32 R7, R7, R18, 0x1b ;  /* 0x0000001207077211 */ /* 0x000fe200078fdaff */
[----:B------:R-:W-:Y:S01]  /*3f30*/  IMAD.U32 R8, RZ, RZ, UR12 ;  /* 0x0000000cff087e24 */ /* 0x000fe2000f8e00ff */
[----:B------:R-:W-:Y:S01]  /*3f40*/  LEA R12, R15, UR5, 0x3 ;  /* 0x000000050f0c7c11 */ /* 0x000fe2000f8e18ff */
[----:B------:R-:W-:Y:S01]  /*3f50*/  VIADD R18, R0, UR4 ;  /* 0x0000000400127c36 */ /* 0x000fe20008000000 */
[----:B--2---:R-:W-:Y:S01]  /*3f60*/  LEA R4, R21, UR5, 0x3 ;  /* 0x0000000515047c11 */ /* 0x004fe2000f8e18ff */
[----:B------:R-:W-:Y:S01]  /*3f70*/  NOP ;  /* 0x0000000000007918 */ /* 0x000fe20000000000 */
[----:B---3--:R-:W-:-:S04]  /*3f80*/  LEA R2, R9, UR5, 0x3 ;  /* 0x0000000509027c11 */ /* 0x008fc8000f8e18ff */
[----:B------:R-:W-:Y:S01]  /*3f90*/  LDS.64 R4, [R4+0x100] ;  /* 0x0001000004047984 */ /* 0x000fe20000000a00 */
[----:B------:R-:W-:Y:S01]  /*3fa0*/  LEA R14, R13, UR5, 0x3 ;  /* 0x000000050d0e7c11 */ /* 0x000fe2000f8e18ff */
[----:B------:R-:W-:Y:S01]  /*3fb0*/  IMAD.IADD R0, R19, 0x1, R0 ;  /* 0x0000000113007824 */ /* 0x000fe200078e0200 */
[----:B0-----:R-:W-:Y:S01]  /*3fc0*/  LEA R16, R11, UR5, 0x3 ;  /* 0x000000050b107c11 */ /* 0x001fe2000f8e18ff */
[----:B------:R-:W-:Y:S01]  /*3fd0*/  LDS.64 R12, [R12+0x400] ;  /* 0x000400000c0c7984 */ /* 0x000fe20000000a00 */
[----:B------:R-:W-:Y:S01]  /*3fe0*/  LEA R20, R7, UR5, 0x3 ;  /* 0x0000000507147c11 */ /* 0x000fe2000f8e18ff */
[C---:B------:R-:W-:Y:S02]  /*3ff0*/  VIADD R24, R0.reuse, 0x20 ;  /* 0x0000002000187836 */ /* 0x040fe40000000000 */
[----:B------:R-:W-:Y:S01]  /*4000*/  LDS.64 R2, [R2] ;  /* 0x0000000002027984 */ /* 0x000fe20000000a00 */
[----:B------:R-:W-:-:S03]  /*4010*/  VIADD R26, R0, 0xc0 ;  /* 0x000000c0001a7836 */ /* 0x000fc60000000000 */
[----:B------:R-:W-:Y:S04]  /*4020*/  LDS.64 R6, [R6+0x200] ;  /* 0x0002000006067984 */ /* 0x000fe80000000a00 */
[----:B------:R-:W-:Y:S04]  /*4030*/  LDS.64 R10, [R10+0x300] ;  /* 0x000300000a0a7984 */ /* 0x000fe80000000a00 */
[----:B------:R-:W-:Y:S04]  /*4040*/  LDS.64 R14, [R14+0x500] ;  /* 0x000500000e0e7984 */ /* 0x000fe80000000a00 */
[----:B------:R-:W-:Y:S04]  /*4050*/  LDS.64 R16, [R16+0x600] ;  /* 0x0006000010107984 */ /* 0x000fe80000000a00 */
[----:B------:R-:W-:Y:S04]  /*4060*/  LDS.64 R20, [R20+0x700] ;  /* 0x0007000014147984 */ /* 0x000fe80000000a00 */
[----:B------:R0:W-:Y:S01]  /*4070*/  @!P0 STS [UR5+0x4200], R8 ;  /* 0x00420008ff008988 */ /* 0x0001e20008000805 */
[----:B------:R-:W-:Y:S01]  /*4080*/  BAR.SYNC.DEFER_BLOCKING 0x0 ;  /* 0x0000000000007b1d */ /* 0x000fe20000010000 */
[----:B------:R-:W-:Y:S01]  /*4090*/  IADD3 R22, P0, PT, R19, R18, RZ ;  /* 0x0000001213167210 */ /* 0x000fe20007f1e0ff */
[----:B0-----:R-:W-:-:S04]  /*40a0*/  VIADD R8, R0, 0x40 ;  /* 0x0000004000087836 */ /* 0x001fc80000000000 */
[----:B------:R-:W-:Y:S01]  /*40b0*/  IMAD.X R19, RZ, RZ, RZ, P0 ;  /* 0x000000ffff137224 */ /* 0x000fe200000e06ff */
        /* <DEDUP_REMOVED lines=25> */
.L_x_91:
        /* <DEDUP_REMOVED lines=11> */
.L_x_130:


//--------------------- .text._ZN3cub18CUB_300001_SM_10006detail10merge_sort30DeviceMergeSortPartitionKernelIN6thrust24THRUST_300001_SM_1000_NS6detail15normal_iteratorINS5_10device_ptrIdEEEEj5orderdEEvbT_PT2_T0_SF_PSF_T1_SF_i --------------------------
	.section	.text._ZN3cub18CUB_300001_SM_10006detail10merge_sort30DeviceMergeSortPartitionKernelIN6thrust24THRUST_300001_SM_1000_NS6detail15normal_iteratorINS5_10device_ptrIdEEEEj5orderdEEvbT_PT2_T0_SF_PSF_T1_SF_i,"ax",@progbits
	.align	128
        .global         _ZN3cub18CUB_300001_SM_10006detail10merge_sort30DeviceMergeSortPartitionKernelIN6thrust24THRUST_300001_SM_1000_NS6detail15normal_iteratorINS5_10device_ptrIdEEEEj5orderdEEvbT_PT2_T0_SF_PSF_T1_SF_i
        .type           _ZN3cub18CUB_300001_SM_10006detail10merge_sort30DeviceMergeSortPartitionKernelIN6thrust24THRUST_300001_SM_1000_NS6detail15normal_iteratorINS5_10device_ptrIdEEEEj5orderdEEvbT_PT2_T0_SF_PSF_T1_SF_i,@function
        .size           _ZN3cub18CUB_300001_SM_10006detail10merge_sort30DeviceMergeSortPartitionKernelIN6thrust24THRUST_300001_SM_1000_NS6detail15normal_iteratorINS5_10device_ptrIdEEEEj5orderdEEvbT_PT2_T0_SF_PSF_T1_SF_i,(.L_x_131 - _ZN3cub18CUB_300001_SM_10006detail10merge_sort30DeviceMergeSortPartitionKernelIN6thrust24THRUST_300001_SM_1000_NS6detail15normal_iteratorINS5_10device_ptrIdEEEEj5orderdEEvbT_PT2_T0_SF_PSF_T1_SF_i)
        .other          _ZN3cub18CUB_300001_SM_10006detail10merge_sort30DeviceMergeSortPartitionKernelIN6thrust24THRUST_300001_SM_1000_NS6detail15normal_iteratorINS5_10device_ptrIdEEEEj5orderdEEvbT_PT2_T0_SF_PSF_T1_SF_i,@"STO_CUDA_ENTRY STV_DEFAULT"
_ZN3cub18CUB_300001_SM_10006detail10merge_sort30DeviceMergeSortPartitionKernelIN6thrust24THRUST_300001_SM_1000_NS6detail15normal_iteratorINS5_10device_ptrIdEEEEj5orderdEEvbT_PT2_T0_SF_PSF_T1_SF_i:
.text._ZN3cub18CUB_300001_SM_10006detail10merge_sort30DeviceMergeSortPartitionKernelIN6thrust24THRUST_300001_SM_1000_NS6detail15normal_iteratorINS5_10device_ptrIdEEEEj5orderdEEvbT_PT2_T0_SF_PSF_T1_SF_i:
[----:B------:R-:W-:Y:S01]  /*0000*/  LDC R1, c[0x0][0x37c] ;  /* 0x0000df00ff017b82 */ /* 0x000fe20000000800 */
[----:B------:R-:W0:Y:S01]  /*0010*/  S2R R0, SR_CTAID.X ;  /* 0x0000000000007919 */ /* 0x000e220000002500 */
[----:B------:R-:W0:Y:S01]  /*0020*/  LDCU UR4, c[0x0][0x360] ;  /* 0x00006c00ff0477ac */ /* 0x000e220008000800 */
[----:B------:R-:W0:Y:S01]  /*0030*/  S2R R3, SR_TID.X ;  /* 0x0000000000037919 */ /* 0x000e220000002100 */
[----:B------:R-:W1:Y:S01]  /*0040*/  LDCU UR6, c[0x0][0x39c] ;  /* 0x00007380ff0677ac */ /* 0x000e620008000800 */
[----:B0-----:R-:W-:-:S05]  /*0050*/  IMAD R0, R0, UR4, R3 ;  /* 0x0000000400007c24 */ /* 0x001fca000f8e0203 */
[----:B-1----:R-:W-:-:S13]  /*0060*/  ISETP.GE.U32.AND P0, PT, R0, UR6, PT ;  /* 0x0000000600007c0c */ /* 0x002fda000bf06070 */
[----:B------:R-:W-:Y:S05]  /*0070*/  @P0 EXIT ;  /* 0x000000000000094d */ /* 0x000fea0003800000 */
[----:B------:R-:W0:Y:S01]  /*0080*/  LDCU UR5, c[0x0][0x3ac] ;  /* 0x00007580ff0577ac */ /* 0x000e220008000800 */
[----:B------:R-:W-:Y:S01]  /*0090*/  VIADD R2, R0, 0x1 ;  /* 0x0000000100027836 */ /* 0x000fe20000000000 */
[----:B------:R-:W-:Y:S01]  /*00a0*/  ACQBULK ;  /* 0x000000000000782e */ /* 0x000fe20000000000 */
[----:B------:R-:W1:Y:S03]  /*00b0*/  LDCU UR7, c[0x0][0x3b0] ;  /* 0x00007600ff0777ac */ /* 0x000e660008000800 */
[----:B------:R-:W-:Y:S01]  /*00c0*/  ISETP.NE.AND P0, PT, R2, UR6, PT ;  /* 0x0000000602007c0c */ /* 0x000fe2000bf05270 */
[----:B------:R-:W2:Y:S01]  /*00d0*/  LDCU UR10, c[0x0][0x398] ;  /* 0x00007300ff0a77ac */ /* 0x000ea20008000800 */
[----:B------:R-:W3:Y:S01]  /*00e0*/  LDCU.64 UR8, c[0x0][0x358] ;  /* 0x00006b00ff0877ac */ /* 0x000ee20008000a00 */
[----:B0-----:R-:W-:-:S10]  /*00f0*/  UIADD3 UR4, UPT, UPT, -UR5, URZ, URZ ;  /* 0x000000ff05047290 */ /* 0x001fd4000fffe1ff */
[----:B------:R-:W0:Y:S01]  /*0100*/  @!P0 LDC.64 R4, c[0x0][0x3a0] ;  /* 0x0000e800ff048b82 */ /* 0x000e220000000a00 */
[----:B------:R-:W-:Y:S01]  /*0110*/  LOP3.LUT R2, R0, UR4, RZ, 0xc0, !PT ;  /* 0x0000000400027c12 */ /* 0x000fe2000f8ec0ff */
[----:B------:R-:W-:-:S04]  /*0120*/  USHF.R.U32.HI UR4, URZ, 0x1, UR5 ;  /* 0x00000001ff047899 */ /* 0x000fc80008011605 */
[----:B-1----:R-:W-:Y:S01]  /*0130*/  IMAD R3, R2, UR7, RZ ;  /* 0x0000000702037c24 */ /* 0x002fe2000f8e02ff */
[----:B------:R-:W-:-:S04]  /*0140*/  UIMAD UR4, UR4, UR7, URZ ;  /* 0x00000007040472a4 */ /* 0x000fc8000f8e02ff */
[----:B------:R-:W-:-:S04]  /*0150*/  LOP3.LUT R2, RZ, R3, RZ, 0x33, !PT ;  /* 0x00000003ff027212 */ /* 0x000fc800078e33ff */
[----:B------:R-:W-:-:S04]  /*0160*/  VIMNMX.U32 R2, PT, PT, R2, UR4, PT ;  /* 0x0000000402027c48 */ /* 0x000fc8000bfe0000 */
[----:B--2---:R-:W-:Y:S01]  /*0170*/  VIADDMNMX.U32 R2, R2, R3, UR10, PT ;  /* 0x0000000a02027e46 */ /* 0x004fe2000b800003 */
[----:B0-----:R-:W-:Y:S01]  /*0180*/  @!P0 IMAD.WIDE.U32 R4, R0, 0x4, R4 ;  /* 0x0000000400048825 */ /* 0x001fe200078e0004 */
[----:B------:R-:W-:Y:S02]  /*0190*/  VIMNMX.U32 R3, PT, PT, R3, UR10, PT ;  /* 0x0000000a03037c48 */ /* 0x000fe4000bfe0000 */
[----:B------:R-:W-:Y:S02]  /*01a0*/  LOP3.LUT R6, RZ, R2, RZ, 0x33, !PT ;  /* 0x00000002ff067212 */ /* 0x000fe400078e33ff */
[----:B---3--:R0:W-:Y:S02]  /*01b0*/  @!P0 STG.E desc[UR8][R4.64], R2 ;  /* 0x0000000204008986 */ /* 0x0081e4000c101908 */
[----:B------:R-:W-:-:S04]  /*01c0*/  VIMNMX.U32 R7, PT, PT, R6, UR4, PT ;  /* 0x0000000406077c48 */ /* 0x000fc8000bfe0000 */
[----:B------:R-:W-:Y:S01]  /*01d0*/  VIADDMNMX.U32 R7, R7, R2, UR10, PT ;  /* 0x0000000a07077e46 */ /* 0x000fe2000b800002 */
[----:B------:R-:W-:Y:S06]  /*01e0*/  @!P0 EXIT ;  /* 0x000000000000894d */ /* 0x000fec0003800000 */
[----:B------:R-:W1:Y:S01]  /*01f0*/  LDCU.U8 UR6, c[0x0][0x380] ;  /* 0x00007000ff0677ac */ /* 0x000e620008000000 */
[----:B------:R-:W-:Y:S01]  /*0200*/  BSSY.RECONVERGENT B0, `(.L_x_92) ;  /* 0x0000040000007945 */ /* 0x000fe20003800200 */
[----:B------:R-:W-:-:S06]  /*0210*/  UIADD3 UR4, UPT, UPT, UR5, -0x1, URZ ;  /* 0xffffffff05047890 */ /* 0x000fcc000fffe0ff */
[----:B0-----:R-:W-:-:S05]  /*0220*/  LOP3.LUT R4, R0, UR4, RZ, 0xc0, !PT ;  /* 0x0000000400047c12 */ /* 0x001fca000f8ec0ff */
[----:B------:R-:W-:Y:S01]  /*0230*/  IMAD R4, R4, UR7, RZ ;  /* 0x0000000704047c24 */ /* 0x000fe2000f8e02ff */
[----:B-1----:R-:W-:-:S04]  /*0240*/  UPRMT UR6, UR6, 0x8880, URZ ;  /* 0x0000888006067896 */ /* 0x002fc800080000ff */
[----:B------:R-:W-:-:S03]  /*0250*/  VIADDMNMX.U32 R4, R7, -R3, R4, PT ;  /* 0x8000000307047246 */ /* 0x000fc60003800004 */
[----:B------:R-:W-:Y:S02]  /*0260*/  UMOV UR4, UR6 ;  /* 0x0000000600047c82 */ /* 0x000fe40008000000 */
[----:B------:R-:W-:-:S09]  /*0270*/  UISETP.NE.AND UP0, UPT, UR4, URZ, UPT ;  /* 0x000000ff0400728c */ /* 0x000fd2000bf05270 */
[----:B------:R-:W-:Y:S05]  /*0280*/  BRA.U !UP0, `(.L_x_93) ;  /* 0x0000000108747547 */ /* 0x000fea000b800000 */
[----:B------:R-:W-:Y:S01]  /*0290*/  IMAD.IADD R7, R7, 0x1, -R2 ;  /* 0x0000000107077824 */ /* 0x000fe200078e0a02 */
[----:B------:R-:W-:Y:S01]  /*02a0*/  VIADDMNMX.U32 R5, R2, -R3, R4, PT ;  /* 0x8000000302057246 */ /* 0x000fe20003800004 */
[----:B------:R-:W0:Y:S01]  /*02b0*/  LDCU.64 UR4, c[0x0][0x388] ;  /* 0x00007100ff0477ac */ /* 0x000e220008000a00 */
[----:B------:R-:W-:Y:S02]  /*02c0*/  BSSY.RECONVERGENT B1, `(.L_x_94) ;  /* 0x0000018000017945 */ /* 0x000fe40003800200 */
[----:B------:R-:W-:-:S05]  /*02d0*/  VIMNMX.U32 R6, PT, PT, R4, R7, !PT ;  /* 0x0000000704067248 */ /* 0x000fca0007fe0000 */
[----:B------:R-:W-:-:S05]  /*02e0*/  IMAD.IADD R6, R6, 0x1, -R7 ;  /* 0x0000000106067824 */ /* 0x000fca00078e0a07 */
[----:B------:R-:W-:-:S13]  /*02f0*/  ISETP.GE.U32.AND P0, PT, R6, R5, PT ;  /* 0x000000050600720c */ /* 0x000fda0003f06070 */
[----:B0-----:R-:W-:Y:S05]  /*0300*/  @P0 BRA `(.L_x_95) ;  /* 0x00000000004c0947 */ /* 0x001fea0003800000 */
.L_x_96:
[----:B------:R-:W-:-:S05]  /*0310*/  IMAD.IADD R7, R5, 0x1, -R6 ;  /* 0x0000000105077824 */ /* 0x000fca00078e0a06 */
[----:B------:R-:W-:-:S04]  /*0320*/  LEA.HI R12, R7, R6, RZ, 0x1f ;  /* 0x00000006070c7211 */ /* 0x000fc800078ff8ff */
[-C--:B------:R-:W-:Y:S02]  /*0330*/  LOP3.LUT R7, RZ, R12.reuse, RZ, 0x33, !PT ;  /* 0x0000000cff077212 */ /* 0x080fe400078e33ff */
[----:B------:R-:W-:-:S03]  /*0340*/  IADD3 R9, P1, PT, R3, R12, RZ ;  /* 0x0000000c03097210 */ /* 0x000fc60007f3e0ff */
[----:B------:R-:W-:Y:S02]  /*0350*/  IMAD.IADD R7, R4, 0x1, R7 ;  /* 0x0000000104077824 */ /* 0x000fe400078e0207 */
[----:B------:R-:W-:Y:S01]  /*0360*/  IMAD.X R16, RZ, RZ, RZ, P1 ;  /* 0x000000ffff107224 */ /* 0x000fe200008e06ff */
[C---:B------:R-:W-:Y:S02]  /*0370*/  LEA R8, P1, R9.reuse, UR4, 0x3 ;  /* 0x0000000409087c11 */ /* 0x040fe4000f8218ff */
[----:B------:R-:W-:Y:S02]  /*0380*/  IADD3 R7, P0, PT, R2, R7, RZ ;  /* 0x0000000702077210 */ /* 0x000fe40007f1e0ff */
[----:B------:R-:W-:-:S03]  /*0390*/  LEA.HI.X R9, R9, UR5, R16, 0x3, P1 ;  /* 0x0000000509097c11 */ /* 0x000fc600088f1c10 */
[----:B------:R-:W-:Y:S01]  /*03a0*/  IMAD.X R14, RZ, RZ, RZ, P0 ;  /* 0x000000ffff0e7224 */ /* 0x000fe200000e06ff */
[C---:B------:R-:W-:Y:S02]  /*03b0*/  LEA R10, P0, R7.reuse, UR4, 0x3 ;  /* 0x00000004070a7c11 */ /* 0x040fe4000f8018ff */
[----:B------:R-:W2:Y:S02]  /*03c0*/  LDG.E.64 R8, desc[UR8][R8.64] ;  /* 0x0000000808087981 */ /* 0x000ea4000c1e1b00 */
[----:B------:R-:W-:-:S06]  /*03d0*/  LEA.HI.X R11, R7, UR5, R14, 0x3, P0 ;  /* 0x00000005070b7c11 */ /* 0x000fcc00080f1c0e */
[----:B------:R-:W2:Y:S02]  /*03e0*/  LDG.E.64 R10, desc[UR8][R10.64] ;  /* 0x000000080a0a7981 */ /* 0x000ea4000c1e1b00 */
[----:B--2---:R-:W-:-:S06]  /*03f0*/  DSETP.GEU.AND P0, PT, R10, R8, PT ;  /* 0x000000080a00722a */ /* 0x004fcc0003f0e000 */
[----:B------:R-:W-:-:S08]  /*0400*/  SEL R5, R5, R12, P0 ;  /* 0x0000000c05057207 */ /* 0x000fd00000000000 */
[----:B------:R-:W-:-:S05]  /*0410*/  @P0 VIADD R6, R12, 0x1 ;  /* 0x000000010c060836 */ /* 0x000fca0000000000 */
[----:B------:R-:W-:-:S13]  /*0420*/  ISETP.GE.U32.AND P0, PT, R6, R5, PT ;  /* 0x000000050600720c */ /* 0x000fda0003f06070 */
[----:B------:R-:W-:Y:S05]  /*0430*/  @!P0 BRA `(.L_x_96) ;  /* 0xfffffffc00b48947 */ /* 0x000fea000383ffff */
.L_x_95:
[----:B------:R-:W-:Y:S05]  /*0440*/  BSYNC.RECONVERGENT B1 ;  /* 0x0000000000017941 */ /* 0x000fea0003800200 */
.L_x_94:
[----:B------:R-:W-:Y:S05]  /*0450*/  BRA `(.L_x_97) ;  /* 0x0000000000687947 */ /* 0x000fea0003800000 */
.L_x_93:
[----:B------:R-:W-:Y:S01]  /*0460*/  IMAD.IADD R7, R7, 0x1, -R2 ;  /* 0x0000000107077824 */ /* 0x000fe200078e0a02 */
[----:B------:R-:W-:Y:S01]  /*0470*/  VIADDMNMX.U32 R5, R2, -R3, R4, PT ;  /* 0x8000000302057246 */ /* 0x000fe20003800004 */
[----:B------:R-:W0:Y:S03]  /*0480*/  LDCU.64 UR4, c[0x0][0x390] ;  /* 0x00007200ff0477ac */ /* 0x000e260008000a00 */
[----:B------:R-:W-:-:S05]  /*0490*/  VIMNMX.U32 R6, PT, PT, R4, R7, !PT ;  /* 0x0000000704067248 */ /* 0x000fca0007fe0000 */
[----:B------:R-:W-:-:S05]  /*04a0*/  IMAD.IADD R6, R6, 0x1, -R7 ;  /* 0x0000000106067824 */ /* 0x000fca00078e0a07 */
[----:B------:R-:W-:-:S13]  /*04b0*/  ISETP.GE.U32.AND P0, PT, R6, R5, PT ;  /* 0x000000050600720c */ /* 0x000fda0003f06070 */
[----:B0-----:R-:W-:Y:S05]  /*04c0*/  @P0 BRA `(.L_x_97) ;  /* 0x00000000004c0947 */ /* 0x001fea0003800000 */
.L_x_98:
        /* <DEDUP_REMOVED lines=19> */
.L_x_97:
[----:B------:R-:W-:Y:S05]  /*0600*/  BSYNC.RECONVERGENT B0 ;  /* 0x0000000000007941 */ /* 0x000fea0003800200 */
.L_x_92:
[----:B------:R-:W0:Y:S01]  /*0610*/  LDC.64 R4, c[0x0][0x3a0] ;  /* 0x0000e800ff047b82 */ /* 0x000e220000000a00 */
[----:B------:R-:W-:Y:S02]  /*0620*/  IMAD.IADD R3, R3, 0x1, R6 ;  /* 0x0000000103037824 */ /* 0x000fe400078e0206 */
[----:B0-----:R-:W-:-:S05]  /*0630*/  IMAD.WIDE.U32 R4, R0, 0x4, R4 ;  /* 0x0000000400047825 */ /* 0x001fca00078e0004 */
[----:B------:R-:W-:Y:S01]  /*0640*/  STG.E desc[UR8][R4.64], R3 ;  /* 0x0000000304007986 */ /* 0x000fe2000c101908 */
[----:B------:R-:W-:Y:S05]  /*0650*/  EXIT ;  /* 0x000000000000794d */ /* 0x000fea0003800000 */
.L_x_99:
        /* <DEDUP_REMOVED lines=10> */
.L_x_131:


//--------------------- .text._ZN3cub18CUB_300001_SM_10006detail10merge_sort30DeviceMergeSortBlockSortKernelINS2_10policy_hubIN6thrust24THRUST_300001_SM_1000_NS6detail15normal_iteratorINS6_10device_ptrIdEEEEE9Policy600ESB_PNS0_8NullTypeESB_SF_j5orderdSE_EEvbT0_T1_T2_T3_T4_PT6_PT7_T5_NS1_7vsmem_tE --------------------------
	.section	.text._ZN3cub18CUB_300001_SM_10006detail10merge_sort30DeviceMergeSortBlockSortKernelINS2_10policy_hubIN6thrust24THRUST_300001_SM_1000_NS6detail15normal_iteratorINS6_10device_ptrIdEEEEE9Policy600ESB_PNS0_8NullTypeESB_SF_j5orderdSE_EEvbT0_T1_T2_T3_T4_PT6_PT7_T5_NS1_7vsmem_tE,"ax",@progbits
	.align	128
        .global         _ZN3cub18CUB_300001_SM_10006detail10merge_sort30DeviceMergeSortBlockSortKernelINS2_10policy_hubIN6thrust24THRUST_300001_SM_1000_NS6detail15normal_iteratorINS6_10device_ptrIdEEEEE9Policy600ESB_PNS0_8NullTypeESB_SF_j5orderdSE_EEvbT0_T1_T2_T3_T4_PT6_PT7_T5_NS1_7vsmem_tE
        .type           _ZN3cub18CUB_300001_SM_10006detail10merge_sort30DeviceMergeSortBlockSortKernelINS2_10policy_hubIN6thrust24THRUST_300001_SM_1000_NS6detail15normal_iteratorINS6_10device_ptrIdEEEEE9Policy600ESB_PNS0_8NullTypeESB_SF_j5orderdSE_EEvbT0_T1_T2_T3_T4_PT6_PT7_T5_NS1_7vsmem_tE,@function
        .size           _ZN3cub18CUB_300001_SM_10006detail10merge_sort30DeviceMergeSortBlockSortKernelINS2_10policy_hubIN6thrust24THRUST_300001_SM_1000_NS6detail15normal_iteratorINS6_10device_ptrIdEEEEE9Policy600ESB_PNS0_8NullTypeESB_SF_j5orderdSE_EEvbT0_T1_T2_T3_T4_PT6_PT7_T5_NS1_7vsmem_tE,(.L_x_132 - _ZN3cub18CUB_300001_SM_10006detail10merge_sort30DeviceMergeSortBlockSortKernelINS2_10policy_hubIN6thrust24THRUST_300001_SM_1000_NS6detail15normal_iteratorINS6_10device_ptrIdEEEEE9Policy600ESB_PNS0_8NullTypeESB_SF_j5orderdSE_EEvbT0_T1_T2_T3_T4_PT6_PT7_T5_NS1_7vsmem_tE)
        .other          _ZN3cub18CUB_300001_SM_10006detail10merge_sort30DeviceMergeSortBlockSortKernelINS2_10policy_hubIN6thrust24THRUST_300001_SM_1000_NS6detail15normal_iteratorINS6_10device_ptrIdEEEEE9Policy600ESB_PNS0_8NullTypeESB_SF_j5orderdSE_EEvbT0_T1_T2_T3_T4_PT6_PT7_T5_NS1_7vsmem_tE,@"STO_CUDA_ENTRY STV_DEFAULT"
_ZN3cub18CUB_300001_SM_10006detail10merge_sort30DeviceMergeSortBlockSortKernelINS2_10policy_hubIN6thrust24THRUST_300001_SM_1000_NS6detail15normal_iteratorINS6_10device_ptrIdEEEEE9Policy600ESB_PNS0_8NullTypeESB_SF_j5orderdSE_EEvbT0_T1_T2_T3_T4_PT6_PT7_T5_NS1_7vsmem_tE:
.text._ZN3cub18CUB_300001_SM_10006detail10merge_sort30DeviceMergeSortBlockSortKernelINS2_10policy_hubIN6thrust24THRUST_300001_SM_1000_NS6detail15normal_iteratorINS6_10device_ptrIdEEEEE9Policy600ESB_PNS0_8NullTypeESB_SF_j5orderdSE_EEvbT0_T1_T2_T3_T4_PT6_PT7_T5_NS1_7vsmem_tE:
[----:B------:R-:W-:Y:S01]  /*0000*/  LDC R1, c[0x0][0x37c] ;  /* 0x0000df00ff017b82 */ /* 0x000fe20000000800 */
[----:B------:R-:W0:Y:S01]  /*0010*/  S2R R3, SR_CTAID.X ;  /* 0x0000000000037919 */ /* 0x000e220000002500 */
[----:B------:R-:W1:Y:S01]  /*0020*/  LDCU UR4, c[0x0][0x370] ;  /* 0x00006e00ff0477ac */ /* 0x000e620008000800 */
[----:B------:R-:W2:Y:S01]  /*0030*/  LDCU.64 UR6, c[0x0][0x358] ;  /* 0x00006b00ff0677ac */ /* 0x000ea20008000a00 */
[----:B-1----:R-:W-:-:S06]  /*0040*/  UIADD3 UR4, UPT, UPT, UR4, -0x1, URZ ;  /* 0xffffffff04047890 */ /* 0x002fcc000fffe0ff */
[C---:B0-----:R-:W-:Y:S01]  /*0050*/  ISETP.GE.U32.AND P0, PT, R3.reuse, UR4, PT ;  /* 0x0000000403007c0c */ /* 0x041fe2000bf06070 */
[----:B------:R-:W-:-:S12]  /*0060*/  IMAD.SHL.U32 R3, R3, 0x800, RZ ;  /* 0x0000080003037824 */ /* 0x000fd800078e00ff */
[----:B--2---:R-:W-:Y:S05]  /*0070*/  @P0 BRA `(.L_x_100) ;  /* 0x0000001c00880947 */ /* 0x004fea0003800000 */
[----:B------:R-:W0:Y:S01]  /*0080*/  S2R R35, SR_TID.X ;  /* 0x0000000000237919 */ /* 0x000e220000002100 */
[----:B------:R-:W1:Y:S01]  /*0090*/  LDCU.64 UR4, c[0x0][0x388] ;  /* 0x00007100ff0477ac */ /* 0x000e620008000a00 */
[----:B------:R-:W-:Y:S01]  /*00a0*/  ACQBULK ;  /* 0x000000000000782e */ /* 0x000fe20000000000 */
[----:B0-----:R-:W-:-:S05]  /*00b0*/  IMAD.SHL.U32 R0, R35, 0x8, RZ ;  /* 0x0000000823007824 */ /* 0x001fca00078e00ff */
[----:B------:R-:W-:-:S04]  /*00c0*/  LOP3.LUT R0, R0, 0x1f00, RZ, 0xc0, !PT ;  /* 0x00001f0000007812 */ /* 0x000fc800078ec0ff */
[----:B------:R-:W-:-:S04]  /*00d0*/  LOP3.LUT R2, R0, 0x1f, R35, 0xf8, !PT ;  /* 0x0000001f00027812 */ /* 0x000fc800078ef823 */
[----:B------:R-:W-:-:S05]  /*00e0*/  IADD3 R2, P0, PT, R3, R2, RZ ;  /* 0x0000000203027210 */ /* 0x000fca0007f1e0ff */
[----:B------:R-:W-:Y:S02]  /*00f0*/  IMAD.X R33, RZ, RZ, RZ, P0 ;  /* 0x000000ffff217224 */ /* 0x000fe400000e06ff */
[----:B------:R-:W-:-:S03]  /*0100*/  IMAD.SHL.U32 R34, R2, 0x8, RZ ;  /* 0x0000000802227824 */ /* 0x000fc600078e00ff */
[----:B------:R-:W-:Y:S02]  /*0110*/  SHF.L.U64.HI R33, R2, 0x3, R33 ;  /* 0x0000000302217819 */ /* 0x000fe40000010221 */
        /* <DEDUP_REMOVED lines=235> */
.L_x_104:
        /* <DEDUP_REMOVED lines=31> */
.L_x_103:
        /* <DEDUP_REMOVED lines=15> */
.L_x_102:
[----:B------:R-:W-:Y:S05]  /*12b0*/  BSYNC.RECONVERGENT B0 ;  /* 0x0000000000007941 */ /* 0x000fea0003800200 */
.L_x_101:
        /* <DEDUP_REMOVED lines=132> */
[----:B------:R0:W-:Y:S04]  /*1b00*/  STS.64 [R3+0x28], R22 ;  /* 0x0000281603007388 */ /* 0x0001e80000000a00 */
[----:B------:R1:W-:Y:S04]  /*1b10*/  STS.64 [R2+0x30], R16 ;  /* 0x0000301002007388 */ /* 0x0003e80000000a00 */
[----:B------:R-:W-:Y:S01]  /*1b20*/  STS.64 [R0+0x38], R18 ;  /* 0x0000381200007388 */ /* 0x000fe20000000a00 */
[----:B------:R-:W-:-:S03]  /*1b30*/  NOP ;  /* 0x0000000000007918 */ /* 0x000fc60000000000 */
[----:B------:R-:W3:Y:S01]  /*1b40*/  LDS.64 R36, [R32] ;  /* 0x0000000020247984 */ /* 0x000ee20000000a00 */
[C---:B0-----:R-:W-:Y:S01]  /*1b50*/  LOP3.LUT R3, R33.reuse, 0x1f, RZ, 0xc0, !PT ;  /* 0x0000001f21037812 */ /* 0x041fe200078ec0ff */
[----:B------:R-:W-:Y:S02]  /*1b60*/  IMAD.SHL.U32 R33, R33, 0x8, RZ ;  /* 0x0000000821217824 */ /* 0x000fe400078e00ff */
[----:B------:R-:W0:Y:S02]  /*1b70*/  LDS.64 R8, [R31+0x100] ;  /* 0x000100001f087984 */ /* 0x000e240000000a00 */
[----:B--2---:R-:W-:Y:S01]  /*1b80*/  IMAD R34, R34, 0x800, R3 ;  /* 0x0000080022227824 */ /* 0x004fe200078e0203 */
[----:B------:R-:W-:Y:S01]  /*1b90*/  LOP3.LUT R33, R33, 0x1f00, RZ, 0xc0, !PT ;  /* 0x00001f0021217812 */ /* 0x000fe200078ec0ff */
[----:B------:R-:W2:Y:S03]  /*1ba0*/  LDS.64 R38, [R30+0x200] ;  /* 0x000200001e267984 */ /* 0x000ea60000000a00 */
[----:B------:R-:W-:Y:S01]  /*1bb0*/  IADD3 R34, P0, PT, R33, R34, RZ ;  /* 0x0000002221227210 */ /* 0x000fe20007f1e0ff */
[----:B------:R-:W4:Y:S04]  /*1bc0*/  LDS.64 R10, [R29+0x300] ;  /* 0x000300001d0a7984 */ /* 0x000f280000000a00 */
[----:B------:R-:W5:Y:S01]  /*1bd0*/  LDS.64 R6, [R28+0x400] ;  /* 0x000400001c067984 */ /* 0x000f620000000a00 */
[----:B------:R-:W-:Y:S01]  /*1be0*/  IMAD.X R3, RZ, RZ, RZ, P0 ;  /* 0x000000ffff037224 */ /* 0x000fe200000e06ff */
[----:B-1----:R-:W-:-:S02]  /*1bf0*/  LEA R2, P0, R34, UR4, 0x3 ;  /* 0x0000000422027c11 */ /* 0x002fc4000f8018ff */
[----:B------:R-:W1:Y:S02]  /*1c00*/  LDS.64 R12, [R27+0x500] ;  /* 0x000500001b0c7984 */ /* 0x000e640000000a00 */
[----:B------:R-:W-:Y:S02]  /*1c10*/  LEA.HI.X R3, R34, UR5, R3, 0x3, P0 ;  /* 0x0000000522037c11 */ /* 0x000fe400080f1c03 */
[----:B------:R-:W1:Y:S04]  /*1c20*/  LDS.64 R4, [R26+0x600] ;  /* 0x000600001a047984 */ /* 0x000e680000000a00 */
[----:B------:R-:W1:Y:S04]  /*1c30*/  LDS.64 R14, [R25+0x700] ;  /* 0x00070000190e7984 */ /* 0x000e680000000a00 */
[----:B---3--:R-:W-:Y:S04]  /*1c40*/  STG.E.64 desc[UR6][R2.64], R36 ;  /* 0x0000002402007986 */ /* 0x008fe8000c101b06 */
[----:B0-----:R-:W-:Y:S04]  /*1c50*/  STG.E.64 desc[UR6][R2.64+0x100], R8 ;  /* 0x0001000802007986 */ /* 0x001fe8000c101b06 */
[----:B--2---:R-:W-:Y:S04]  /*1c60*/  STG.E.64 desc[UR6][R2.64+0x200], R38 ;  /* 0x0002002602007986 */ /* 0x004fe8000c101b06 */
[----:B----4-:R-:W-:Y:S04]  /*1c70*/  STG.E.64 desc[UR6][R2.64+0x300], R10 ;  /* 0x0003000a02007986 */ /* 0x010fe8000c101b06 */
[----:B-----5:R-:W-:Y:S04]  /*1c80*/  STG.E.64 desc[UR6][R2.64+0x400], R6 ;  /* 0x0004000602007986 */ /* 0x020fe8000c101b06 */
[----:B-1----:R-:W-:Y:S04]  /*1c90*/  STG.E.64 desc[UR6][R2.64+0x500], R12 ;  /* 0x0005000c02007986 */ /* 0x002fe8000c101b06 */
[----:B------:R-:W-:Y:S04]  /*1ca0*/  STG.E.64 desc[UR6][R2.64+0x600], R4 ;  /* 0x0006000402007986 */ /* 0x000fe8000c101b06 */
[----:B------:R-:W-:Y:S01]  /*1cb0*/  STG.E.64 desc[UR6][R2.64+0x700], R14 ;  /* 0x0007000e02007986 */ /* 0x000fe2000c101b06 */
[----:B------:R-:W-:Y:S05]  /*1cc0*/  EXIT ;  /* 0x000000000000794d */ /* 0x000fea0003800000 */
.L_x_105:
        /* <DEDUP_REMOVED lines=29> */
.L_x_100:
[----:B------:R-:W0:Y:S01]  /*1ea0*/  LDC.64 R4, c[0x0][0x388] ;  /* 0x0000e200ff047b82 */ /* 0x000e220000000a00 */
[----:B------:R-:W-:Y:S01]  /*1eb0*/  ACQBULK ;  /* 0x000000000000782e */ /* 0x000fe20000000000 */
[----:B------:R-:W1:Y:S06]  /*1ec0*/  S2R R0, SR_TID.X ;  /* 0x0000000000007919 */ /* 0x000e6c0000002100 */
[----:B------:R-:W2:Y:S01]  /*1ed0*/  LDC R7, c[0x0][0x3a8] ;  /* 0x0000ea00ff077b82 */ /* 0x000ea20000000800 */
[----:B0-----:R-:W-:-:S05]  /*1ee0*/  IMAD.WIDE.U32 R4, R3, 0x8, R4 ;  /* 0x0000000803047825 */ /* 0x001fca00078e0004 */
[----:B------:R0:W3:Y:S01]  /*1ef0*/  LDG.E.64 R8, desc[UR6][R4.64] ;  /* 0x0000000604087981 */ /* 0x0000e2000c1e1b00 */
[----:B------:R-:W-:Y:S02]  /*1f00*/  IMAD.MOV R2, RZ, RZ, -R3 ;  /* 0x000000ffff027224 */ /* 0x000fe400078e0a03 */
        /* <DEDUP_REMOVED lines=139> */
.L_x_107:
[----:B------:R-:W-:Y:S05]  /*27c0*/  BSYNC.RECONVERGENT B0 ;  /* 0x0000000000007941 */ /* 0x000fea0003800200 */
.L_x_106:
        /* <DEDUP_REMOVED lines=10> */
.L_x_109:
[----:B------:R-:W-:Y:S05]  /*2870*/  BSYNC.RECONVERGENT B0 ;  /* 0x0000000000007941 */ /* 0x000fea0003800200 */
.L_x_108:
        /* <DEDUP_REMOVED lines=9> */
.L_x_111:
[----:B------:R-:W-:Y:S05]  /*2910*/  BSYNC.RECONVERGENT B0 ;  /* 0x0000000000007941 */ /* 0x000fea0003800200 */
.L_x_110:
        /* <DEDUP_REMOVED lines=9> */
.L_x_113:
[----:B------:R-:W-:Y:S05]  /*29b0*/  BSYNC.RECONVERGENT B0 ;  /* 0x0000000000007941 */ /* 0x000fea0003800200 */
.L_x_112:
        /* <DEDUP_REMOVED lines=9> */
.L_x_115:
[----:B------:R-:W-:Y:S05]  /*2a50*/  BSYNC.RECONVERGENT B0 ;  /* 0x0000000000007941 */ /* 0x000fea0003800200 */
.L_x_114:
        /* <DEDUP_REMOVED lines=9> */
.L_x_117:
[----:B------:R-:W-:Y:S05]  /*2af0*/  BSYNC.RECONVERGENT B0 ;  /* 0x0000000000007941 */ /* 0x000fea0003800200 */
.L_x_116:
        /* <DEDUP_REMOVED lines=157> */
.L_x_119:
[----:B------:R-:W-:Y:S05]  /*34d0*/  BSYNC.RECONVERGENT B0 ;  /* 0x0000000000007941 */ /* 0x000fea0003800200 */
.L_x_118:
[----:B------:R-:W-:Y:S01]  /*34e0*/  LEA R35, R0, UR4, 0x6 ;  /* 0x0000000400237c11 */ /* 0x000fe2000f8e30ff */
[----:B------:R-:W-:-:S07]  /*34f0*/  IMAD.MOV.U32 R36, RZ, RZ, 0x2 ;  /* 0x00000002ff247424 */ /* 0x000fce00078e00ff */
.L_x_123:
        /* <DEDUP_REMOVED lines=30> */
.L_x_122:
        /* <DEDUP_REMOVED lines=15> */
.L_x_121:
[----:B------:R-:W-:Y:S05]  /*37d0*/  BSYNC.RECONVERGENT B0 ;  /* 0x0000000000007941 */ /* 0x000fea0003800200 */
.L_x_120:
        /* <DEDUP_REMOVED lines=149> */
[----:B------:R0:W-:Y:S04]  /*4130*/  LDS.64 R14, [R7+0x400] ;  /* 0x00040000070e7984 */ /* 0x0001e80000000a00 */
[----:B------:R-:W-:Y:S04]  /*4140*/  LDS.64 R16, [R24+0x500] ;  /* 0x0005000018107984 */ /* 0x000fe80000000a00 */
[----:B------:R-:W-:Y:S01]  /*4150*/  LDS.64 R18, [R25+0x600] ;  /* 0x0006000019127984 */ /* 0x000fe20000000a00 */
[----:B0-----:R-:W-:-:S03]  /*4160*/  VIADD R7, R36, 0x60 ;  /* 0x0000006024077836 */ /* 0x001fc60000000000 */
[----:B------:R-:W-:Y:S04]  /*4170*/  LDS.64 R26, [R26+0x700] ;  /* 0x000700001a1a7984 */ /* 0x000fe80000000a00 */
[----:B------:R-:W-:Y:S01]  /*4180*/  @!P0 STS [UR4+0x4200], R2 ;  /* 0x00420002ff008988 */ /* 0x000fe20008000804 */
[----:B------:R-:W-:Y:S06]  /*4190*/  BAR.SYNC.DEFER_BLOCKING 0x0 ;  /* 0x0000000000007b1d */ /* 0x000fec0000010000 */
[----:B------:R-:W0:Y:S01]  /*41a0*/  S2R R0, SR_TID.X ;  /* 0x0000000000007919 */ /* 0x000e220000002100 */
[----:B------:R-:W1:Y:S01]  /*41b0*/  S2R R43, SR_CTAID.X ;  /* 0x00000000002b7919 */ /* 0x000e620000002500 */
[----:B------:R-:W2:Y:S01]  /*41c0*/  LDS R20, [UR4+0x4200] ;  /* 0x00420004ff147984 */ /* 0x000ea20008000800 */
[----:B------:R-:W3:Y:S01]  /*41d0*/  LDCU.64 UR4, c[0x0][0x398] ;  /* 0x00007300ff0477ac */ /* 0x000ee20008000a00 */
[C---:B0-----:R-:W-:Y:S01]  /*41e0*/  LOP3.LUT R4, R0.reuse, 0x1f, RZ, 0xc0, !PT ;  /* 0x0000001f00047812 */ /* 0x041fe200078ec0ff */
[----:B------:R-:W-:-:S04]  /*41f0*/  IMAD.SHL.U32 R3, R0, 0x8, RZ ;  /* 0x0000000800037824 */ /* 0x000fc800078e00ff */
[----:B-1----:R-:W-:Y:S01]  /*4200*/  IMAD R4, R43, 0x800, R4 ;  /* 0x000008002b047824 */ /* 0x002fe200078e0204 */
[----:B------:R-:W-:-:S04]  /*4210*/  LOP3.LUT R3, R3, 0x1f00, RZ, 0xc0, !PT ;  /* 0x00001f0003037812 */ /* 0x000fc800078ec0ff */
[C---:B------:R-:W-:Y:S02]  /*4220*/  IADD3 R5, P0, PT, R3.reuse, R4, RZ ;  /* 0x0000000403057210 */ /* 0x040fe40007f1e0ff */
[----:B------:R-:W-:-:S03]  /*4230*/  LOP3.LUT R3, R3, 0x1f, R0, 0xf8, !PT ;  /* 0x0000001f03037812 */ /* 0x000fc600078ef800 */
[----:B------:R-:W-:Y:S01]  /*4240*/  IMAD.X R6, RZ, RZ, RZ, P0 ;  /* 0x000000ffff067224 */ /* 0x000fe200000e06ff */
[----:B---3--:R-:W-:Y:S02]  /*4250*/  LEA R4, P0, R5, UR4, 0x3 ;  /* 0x0000000405047c11 */ /* 0x008fe4000f8018ff */
[----:B------:R-:W-:Y:S02]  /*4260*/  LOP3.LUT R3, R3, 0xc0, RZ, 0xfc, !PT ;  /* 0x000000c003037812 */ /* 0x000fe400078efcff */
[----:B------:R-:W-:Y:S02]  /*4270*/  LEA.HI.X R5, R5, UR5, R6, 0x3, P0 ;  /* 0x0000000505057c11 */ /* 0x000fe400080f1c06 */
[CC--:B--2---:R-:W-:Y:S02]  /*4280*/  ISETP.GE.AND P0, PT, R36.reuse, R20.reuse, PT ;  /* 0x000000142400720c */ /* 0x0c4fe40003f06270 */
[-C--:B------:R-:W-:Y:S01]  /*4290*/  ISETP.GE.AND P6, PT, R3, R20.reuse, PT ;  /* 0x000000140300720c */ /* 0x080fe20003fc6270 */
[----:B------:R-:W-:Y:S01]  /*42a0*/  VIADD R3, R36, 0xe0 ;  /* 0x000000e024037836 */ /* 0x000fe20000000000 */
[----:B------:R-:W-:-:S02]  /*42b0*/  ISETP.GE.AND P1, PT, R35, R20, PT ;  /* 0x000000142300720c */ /* 0x000fc40003f26270 */
[-C--:B------:R-:W-:Y:S02]  /*42c0*/  ISETP.GE.AND P2, PT, R37, R20.reuse, PT ;  /* 0x000000142500720c */ /* 0x080fe40003f46270 */
[-C--:B------:R-:W-:Y:S02]  /*42d0*/  ISETP.GE.AND P3, PT, R7, R20.reuse, PT ;  /* 0x000000140700720c */ /* 0x080fe40003f66270 */
        /* <DEDUP_REMOVED lines=13> */
.L_x_124:
        /* <DEDUP_REMOVED lines=25> */
[----:B0-----:R-:W-:Y:S01]  /*4540*/  IMAD.SHL.U32 R3, R40, 0x8, RZ ;  /* 0x0000000828037824 */ /* 0x001fe200078e00ff */
[----:B-1----:R-:W-:-:S04]  /*4550*/  LEA R41, P0, R41, R36, 0xb ;  /* 0x0000002429297211 */ /* 0x002fc800078058ff */
[----:B------:R-:W-:Y:S01]  /*4560*/  LOP3.LUT R3, R3, 0x1f00, RZ, 0xc0, !PT ;  /* 0x00001f0003037812 */ /* 0x000fe200078ec0ff */
[----:B------:R-:W-:-:S03]  /*4570*/  IMAD.X R6, RZ, RZ, RZ, P0 ;  /* 0x000000ffff067224 */ /* 0x000fc600000e06ff */
[----:B------:R-:W-:Y:S02]  /*4580*/  LOP3.LUT R3, R3, 0x1f, R40, 0xf8, !PT ;  /* 0x0000001f03037812 */ /* 0x000fe400078ef828 */
        /* <DEDUP_REMOVED lines=22> */
.L_x_125:
        /* <DEDUP_REMOVED lines=9> */
.L_x_132:


//--------------------- .text._ZN3cub18CUB_300001_SM_10006detail11EmptyKernelIvEEvv --------------------------
	.section	.text._ZN3cub18CUB_300001_SM_10006detail11EmptyKernelIvEEvv,"ax",@progbits
	.align	128
        .global         _ZN3cub18CUB_300001_SM_10006detail11EmptyKernelIvEEvv
        .type           _ZN3cub18CUB_300001_SM_10006detail11EmptyKernelIvEEvv,@function
        .size           _ZN3cub18CUB_300001_SM_10006detail11EmptyKernelIvEEvv,(.L_x_133 - _ZN3cub18CUB_300001_SM_10006detail11EmptyKernelIvEEvv)
        .other          _ZN3cub18CUB_300001_SM_10006detail11EmptyKernelIvEEvv,@"STO_CUDA_ENTRY STV_DEFAULT"
_ZN3cub18CUB_300001_SM_10006detail11EmptyKernelIvEEvv:
.text._ZN3cub18CUB_300001_SM_10006detail11EmptyKernelIvEEvv:
[----:B------:R-:W-:Y:S01]  /*0000*/  LDC R1, c[0x0][0x37c] ;  /* 0x0000df00ff017b82 */ /* 0x000fe20000000800 */
[----:B------:R-:W-:Y:S05]  /*0010*/  EXIT ;  /* 0x000000000000794d */ /* 0x000fea0003800000 */
.L_x_126:
        /* <DEDUP_REMOVED lines=14> */
.L_x_133:


//--------------------- .nv.shared._ZN3cub18CUB_300001_SM_10006detail10merge_sort26DeviceMergeSortMergeKernelINS2_10policy_hubIN6thrust24THRUST_300001_SM_1000_NS6detail15normal_iteratorINS6_10device_ptrIdEEEEE9Policy600ESB_PNS0_8NullTypeESB_SF_m5orderdSE_EEvbT2_T3_T4_PT6_PT7_T5_PSJ_SJ_NS1_7vsmem_tE --------------------------
	.section	.nv.shared._ZN3cub18CUB_300001_SM_10006detail10merge_sort26DeviceMergeSortMergeKernelINS2_10policy_hubIN6thrust24THRUST_300001_SM_1000_NS6detail15normal_iteratorINS6_10device_ptrIdEEEEE9Policy600ESB_PNS0_8NullTypeESB_SF_m5orderdSE_EEvbT2_T3_T4_PT6_PT7_T5_PSJ_SJ_NS1_7vsmem_tE,"aw",@nobits
	.sectionflags	@""
	.align	16
.nv.shared._ZN3cub18CUB_300001_SM_10006detail10merge_sort26DeviceMergeSortMergeKernelINS2_10policy_hubIN6thrust24THRUST_300001_SM_1000_NS6detail15normal_iteratorINS6_10device_ptrIdEEEEE9Policy600ESB_PNS0_8NullTypeESB_SF_m5orderdSE_EEvbT2_T3_T4_PT6_PT7_T5_PSJ_SJ_NS1_7vsmem_tE:
	.zero		17936


//--------------------- .nv.shared.reserved.0     --------------------------
	.section	.nv.shared.reserved.0,"aw",@nobits
	.weak		__nv_reservedSMEM_offset_0_alias
	.size		__nv_reservedSMEM_offset_0_alias, 0, 64
	.other		__nv_reservedSMEM_offset_0_alias,@"STO_CUDA_RESERVED_SHARED STV_DEFAULT"
__nv_reservedSMEM_offset_0_alias:
	.zero		0
	.zero		64


//--------------------- .nv.global                --------------------------
	.section	.nv.global,"aw",@nobits
.nv.global:
	.type		_ZN34_INTERNAL_a080a5f2_4_k_cu_99c6426f6thrust24THRUST_300001_SM_1000_NS12placeholders2_8E,@object
	.size		_ZN34_INTERNAL_a080a5f2_4_k_cu_99c6426f6thrust24THRUST_300001_SM_1000_NS12placeholders2_8E,(_ZN34_INTERNAL_a080a5f2_4_k_cu_99c6426f4cuda3std3__436_GLOBAL__N__a080a5f2_4_k_cu_99c6426f6ignoreE - _ZN34_INTERNAL_a080a5f2_4_k_cu_99c6426f6thrust24THRUST_300001_SM_1000_NS12placeholders2_8E)
_ZN34_INTERNAL_a080a5f2_4_k_cu_99c6426f6thrust24THRUST_300001_SM_1000_NS12placeholders2_8E:
	.zero		1
	.type		_ZN34_INTERNAL_a080a5f2_4_k_cu_99c6426f4cuda3std3__436_GLOBAL__N__a080a5f2_4_k_cu_99c6426f6ignoreE,@object
	.size		_ZN34_INTERNAL_a080a5f2_4_k_cu_99c6426f4cuda3std3__436_GLOBAL__N__a080a5f2_4_k_cu_99c6426f6ignoreE,(_ZN34_INTERNAL_a080a5f2_4_k_cu_99c6426f4cuda3std6ranges3__45__cpo4dataE - _ZN34_INTERNAL_a080a5f2_4_k_cu_99c6426f4cuda3std3__436_GLOBAL__N__a080a5f2_4_k_cu_99c6426f6ignoreE)
_ZN34_INTERNAL_a080a5f2_4_k_cu_99c6426f4cuda3std3__436_GLOBAL__N__a080a5f2_4_k_cu_99c6426f6ignoreE:
	.zero		1
	.type		_ZN34_INTERNAL_a080a5f2_4_k_cu_99c6426f4cuda3std6ranges3__45__cpo4dataE,@object
	.size		_ZN34_INTERNAL_a080a5f2_4_k_cu_99c6426f4cuda3std6ranges3__45__cpo4dataE,(_ZN34_INTERNAL_a080a5f2_4_k_cu_99c6426f6thrust24THRUST_300001_SM_1000_NS6system3cpp3parE - _ZN34_INTERNAL_a080a5f2_4_k_cu_99c6426f4cuda3std6ranges3__45__cpo4dataE)
_ZN34_INTERNAL_a080a5f2_4_k_cu_99c6426f4cuda3std6ranges3__45__cpo4dataE:
	.zero		1
	.type		_ZN34_INTERNAL_a080a5f2_4_k_cu_99c6426f6thrust24THRUST_300001_SM_1000_NS6system3cpp3parE,@object
	.size		_ZN34_INTERNAL_a080a5f2_4_k_cu_99c6426f6thrust24THRUST_300001_SM_1000_NS6system3cpp3parE,(_ZN34_INTERNAL_a080a5f2_4_k_cu_99c6426f4cuda3std3__45__cpo5beginE - _ZN34_INTERNAL_a080a5f2_4_k_cu_99c6426f6thrust24THRUST_300001_SM_1000_NS6system3cpp3parE)
_ZN34_INTERNAL_a080a5f2_4_k_cu_99c6426f6thrust24THRUST_300001_SM_1000_NS6system3cpp3parE:
	.zero		1
	.type		_ZN34_INTERNAL_a080a5f2_4_k_cu_99c6426f4cuda3std3__45__cpo5beginE,@object
	.size		_ZN34_INTERNAL_a080a5f2_4_k_cu_99c6426f4cuda3std3__45__cpo5beginE,(_ZN34_INTERNAL_a080a5f2_4_k_cu_99c6426f4cuda3std6ranges3__45__cpo5beginE - _ZN34_INTERNAL_a080a5f2_4_k_cu_99c6426f4cuda3std3__45__cpo5beginE)
_ZN34_INTERNAL_a080a5f2_4_k_cu_99c6426f4cuda3std3__45__cpo5beginE:
	.zero		1
	.type		_ZN34_INTERNAL_a080a5f2_4_k_cu_99c6426f4cuda3std6ranges3__45__cpo5beginE,@object
	.size		_ZN34_INTERNAL_a080a5f2_4_k_cu_99c6426f4cuda3std6ranges3__45__cpo5beginE,(_ZN34_INTERNAL_a080a5f2_4_k_cu_99c6426f6thrust24THRUST_300001_SM_1000_NS6deviceE - _ZN34_INTERNAL_a080a5f2_4_k_cu_99c6426f4cuda3std6ranges3__45__cpo5beginE)
_ZN34_INTERNAL_a080a5f2_4_k_cu_99c6426f4cuda3std6ranges3__45__cpo5beginE:
	.zero		1
	.type		_ZN34_INTERNAL_a080a5f2_4_k_cu_99c6426f6thrust24THRUST_300001_SM_1000_NS6deviceE,@object
	.size		_ZN34_INTERNAL_a080a5f2_4_k_cu_99c6426f6thrust24THRUST_300001_SM_1000_NS6deviceE,(_ZN34_INTERNAL_a080a5f2_4_k_cu_99c6426f4cuda3std3__47nulloptE - _ZN34_INTERNAL_a080a5f2_4_k_cu_99c6426f6thrust24THRUST_300001_SM_1000_NS6deviceE)
_ZN34_INTERNAL_a080a5f2_4_k_cu_99c6426f6thrust24THRUST_300001_SM_1000_NS6deviceE:
	.zero		1
	.type		_ZN34_INTERNAL_a080a5f2_4_k_cu_99c6426f4cuda3std3__47nulloptE,@object
	.size		_ZN34_INTERNAL_a080a5f2_4_k_cu_99c6426f4cuda3std3__47nulloptE,(_ZN34_INTERNAL_a080a5f2_4_k_cu_99c6426f4cuda3std6ranges3__45__cpo8distanceE - _ZN34_INTERNAL_a080a5f2_4_k_cu_99c6426f4cuda3std3__47nulloptE)
_ZN34_INTERNAL_a080a5f2_4_k_cu_99c6426f4cuda3std3__47nulloptE:
	.zero		1
	.type		_ZN34_INTERNAL_a080a5f2_4_k_cu_99c6426f4cuda3std6ranges3__45__cpo8distanceE,@object
	.size		_ZN34_INTERNAL_a080a5f2_4_k_cu_99c6426f4cuda3std6ranges3__45__cpo8distanceE,(_ZN34_INTERNAL_a080a5f2_4_k_cu_99c6426f6thrust24THRUST_300001_SM_1000_NS12placeholders2_4E - _ZN34_INTERNAL_a080a5f2_4_k_cu_99c6426f4cuda3std6ranges3__45__cpo8distanceE)
_ZN34_INTERNAL_a080a5f2_4_k_cu_99c6426f4cuda3std6ranges3__45__cpo8distanceE:
	.zero		1
	.type		_ZN34_INTERNAL_a080a5f2_4_k_cu_99c6426f6thrust24THRUST_300001_SM_1000_NS12placeholders2_4E,@object
	.size		_ZN34_INTERNAL_a080a5f2_4_k_cu_99c6426f6thrust24THRUST_300001_SM_1000_NS12placeholders2_4E,(_ZN34_INTERNAL_a080a5f2_4_k_cu_99c6426f4cuda3std3__45__cpo6rbeginE - _ZN34_INTERNAL_a080a5f2_4_k_cu_99c6426f6thrust24THRUST_300001_SM_1000_NS12placeholders2_4E)
_ZN34_INTERNAL_a080a5f2_4_k_cu_99c6426f6thrust24THRUST_300001_SM_1000_NS12placeholders2_4E:
	.zero		1
	.type		_ZN34_INTERNAL_a080a5f2_4_k_cu_99c6426f4cuda3std3__45__cpo6rbeginE,@object
	.size		_ZN34_INTERNAL_a080a5f2_4_k_cu_99c6426f4cuda3std3__45__cpo6rbeginE,(_ZN34_INTERNAL_a080a5f2_4_k_cu_99c6426f4cuda3std6ranges3__45__cpo7advanceE - _ZN34_INTERNAL_a080a5f2_4_k_cu_99c6426f4cuda3std3__45__cpo6rbeginE)
_ZN34_INTERNAL_a080a5f2_4_k_cu_99c6426f4cuda3std3__45__cpo6rbeginE:
	.zero		1
	.type		_ZN34_INTERNAL_a080a5f2_4_k_cu_99c6426f4cuda3std6ranges3__45__cpo7advanceE,@object
	.size		_ZN34_INTERNAL_a080a5f2_4_k_cu_99c6426f4cuda3std6ranges3__45__cpo7advanceE,(_ZN34_INTERNAL_a080a5f2_4_k_cu_99c6426f6thrust24THRUST_300001_SM_1000_NS12placeholders3_10E - _ZN34_INTERNAL_a080a5f2_4_k_cu_99c6426f4cuda3std6ranges3__45__cpo7advanceE)
_ZN34_INTERNAL_a080a5f2_4_k_cu_99c6426f4cuda3std6ranges3__45__cpo7advanceE:
	.zero		1
	.type		_ZN34_INTERNAL_a080a5f2_4_k_cu_99c6426f6thrust24THRUST_300001_SM_1000_NS12placeholders3_10E,@object
	.size		_ZN34_INTERNAL_a080a5f2_4_k_cu_99c6426f6thrust24THRUST_300001_SM_1000_NS12placeholders3_10E,(_ZN34_INTERNAL_a080a5f2_4_k_cu_99c6426f4cuda3std3__48in_placeE - _ZN34_INTERNAL_a080a5f2_4_k_cu_99c6426f6thrust24THRUST_300001_SM_1000_NS12placeholders3_10E)
_ZN34_INTERNAL_a080a5f2_4_k_cu_99c6426f6thrust24THRUST_300001_SM_1000_NS12placeholders3_10E:
	.zero		1
	.type		_ZN34_INTERNAL_a080a5f2_4_k_cu_99c6426f4cuda3std3__48in_placeE,@object
	.size		_ZN34_INTERNAL_a080a5f2_4_k_cu_99c6426f4cuda3std3__48in_placeE,(_ZN34_INTERNAL_a080a5f2_4_k_cu_99c6426f4cuda3std6ranges3__45__cpo4sizeE - _ZN34_INTERNAL_a080a5f2_4_k_cu_99c6426f4cuda3std3__48in_placeE)
_ZN34_INTERNAL_a080a5f2_4_k_cu_99c6426f4cuda3std3__48in_placeE:
	.zero		1
	.type		_ZN34_INTERNAL_a080a5f2_4_k_cu_99c6426f4cuda3std6ranges3__45__cpo4sizeE,@object
	.size		_ZN34_INTERNAL_a080a5f2_4_k_cu_99c6426f4cuda3std6ranges3__45__cpo4sizeE,(_ZN34_INTERNAL_a080a5f2_4_k_cu_99c6426f6thrust24THRUST_300001_SM_1000_NS12placeholders2_2E - _ZN34_INTERNAL_a080a5f2_4_k_cu_99c6426f4cuda3std6ranges3__45__cpo4sizeE)
_ZN34_INTERNAL_a080a5f2_4_k_cu_99c6426f4cuda3std6ranges3__45__cpo4sizeE:
	.zero		1
	.type		_ZN34_INTERNAL_a080a5f2_4_k_cu_99c6426f6thrust24THRUST_300001_SM_1000_NS12placeholders2_2E,@object
	.size		_ZN34_INTERNAL_a080a5f2_4_k_cu_99c6426f6thrust24THRUST_300001_SM_1000_NS12placeholders2_2E,(_ZN34_INTERNAL_a080a5f2_4_k_cu_99c6426f4cuda3std3__45__cpo6cbeginE - _ZN34_INTERNAL_a080a5f2_4_k_cu_99c6426f6thrust24THRUST_300001_SM_1000_NS12placeholders2_2E)
_ZN34_INTERNAL_a080a5f2_4_k_cu_99c6426f6thrust24THRUST_300001_SM_1000_NS12placeholders2_2E:
	.zero		1
	.type		_ZN34_INTERNAL_a080a5f2_4_k_cu_99c6426f4cuda3std3__45__cpo6cbeginE,@object
	.size		_ZN34_INTERNAL_a080a5f2_4_k_cu_99c6426f4cuda3std3__45__cpo6cbeginE,(_ZN34_INTERNAL_a080a5f2_4_k_cu_99c6426f4cuda3std6ranges3__45__cpo6cbeginE - _ZN34_INTERNAL_a080a5f2_4_k_cu_99c6426f4cuda3std3__45__cpo6cbeginE)
_ZN34_INTERNAL_a080a5f2_4_k_cu_99c6426f4cuda3std3__45__cpo6cbeginE:
	.zero		1
	.type		_ZN34_INTERNAL_a080a5f2_4_k_cu_99c6426f4cuda3std6ranges3__45__cpo6cbeginE,@object
	.size		_ZN34_INTERNAL_a080a5f2_4_k_cu_99c6426f4cuda3std6ranges3__45__cpo6cbeginE,(_ZN34_INTERNAL_a080a5f2_4_k_cu_99c6426f6thrust24THRUST_300001_SM_1000_NS12placeholders2_6E - _ZN34_INTERNAL_a080a5f2_4_k_cu_99c6426f4cuda3std6ranges3__45__cpo6cbeginE)
_ZN34_INTERNAL_a080a5f2_4_k_cu_99c6426f4cuda3std6ranges3__45__cpo6cbeginE:
	.zero		1
	.type		_ZN34_INTERNAL_a080a5f2_4_k_cu_99c6426f6thrust24THRUST_300001_SM_1000_NS12placeholders2_6E,@object
	.size		_ZN34_INTERNAL_a080a5f2_4_k_cu_99c6426f6thrust24THRUST_300001_SM_1000_NS12placeholders2_6E,(_ZN34_INTERNAL_a080a5f2_4_k_cu_99c6426f4cuda3std3__45__cpo7crbeginE - _ZN34_INTERNAL_a080a5f2_4_k_cu_99c6426f6thrust24THRUST_300001_SM_1000_NS12placeholders2_6E)
_ZN34_INTERNAL_a080a5f2_4_k_cu_99c6426f6thrust24THRUST_300001_SM_1000_NS12placeholders2_6E:
	.zero		1
	.type		_ZN34_INTERNAL_a080a5f2_4_k_cu_99c6426f4cuda3std3__45__cpo7crbeginE,@object
	.size		_ZN34_INTERNAL_a080a5f2_4_k_cu_99c6426f4cuda3std3__45__cpo7crbeginE,(_ZN34_INTERNAL_a080a5f2_4_k_cu_99c6426f4cuda3std6ranges3__45__cpo4nextE - _ZN34_INTERNAL_a080a5f2_4_k_cu_99c6426f4cuda3std3__45__cpo7crbeginE)
_ZN34_INTERNAL_a080a5f2_4_k_cu_99c6426f4cuda3std3__45__cpo7crbeginE:
	.zero		1
	.type		_ZN34_INTERNAL_a080a5f2_4_k_cu_99c6426f4cuda3std6ranges3__45__cpo4nextE,@object
	.size		_ZN34_INTERNAL_a080a5f2_4_k_cu_99c6426f4cuda3std6ranges3__45__cpo4nextE,(_ZN34_INTERNAL_a080a5f2_4_k_cu_99c6426f4cuda3std6ranges3__45__cpo4swapE - _ZN34_INTERNAL_a080a5f2_4_k_cu_99c6426f4cuda3std6ranges3__45__cpo4nextE)
_ZN34_INTERNAL_a080a5f2_4_k_cu_99c6426f4cuda3std6ranges3__45__cpo4nextE:
	.zero		1
	.type		_ZN34_INTERNAL_a080a5f2_4_k_cu_99c6426f4cuda3std6ranges3__45__cpo4swapE,@object
	.size		_ZN34_INTERNAL_a080a5f2_4_k_cu_99c6426f4cuda3std6ranges3__45__cpo4swapE,(_ZN34_INTERNAL_a080a5f2_4_k_cu_99c6426f6thrust24THRUST_300001_SM_1000_NS8cuda_cub10par_nosyncE - _ZN34_INTERNAL_a080a5f2_4_k_cu_99c6426f4cuda3std6ranges3__45__cpo4swapE)
_ZN34_INTERNAL_a080a5f2_4_k_cu_99c6426f4cuda3std6ranges3__45__cpo4swapE:
	.zero		1
	.type		_ZN34_INTERNAL_a080a5f2_4_k_cu_99c6426f6thrust24THRUST_300001_SM_1000_NS8cuda_cub10par_nosyncE,@object
	.size		_ZN34_INTERNAL_a080a5f2_4_k_cu_99c6426f6thrust24THRUST_300001_SM_1000_NS8cuda_cub10par_nosyncE,(_ZN34_INTERNAL_a080a5f2_4_k_cu_99c6426f6thrust24THRUST_300001_SM_1000_NS3seqE - _ZN34_INTERNAL_a080a5f2_4_k_cu_99c6426f6thrust24THRUST_300001_SM_1000_NS8cuda_cub10par_nosyncE)
_ZN34_INTERNAL_a080a5f2_4_k_cu_99c6426f6thrust24THRUST_300001_SM_1000_NS8cuda_cub10par_nosyncE:
	.zero		1
	.type		_ZN34_INTERNAL_a080a5f2_4_k_cu_99c6426f6thrust24THRUST_300001_SM_1000_NS3seqE,@object
	.size		_ZN34_INTERNAL_a080a5f2_4_k_cu_99c6426f6thrust24THRUST_300001_SM_1000_NS3seqE,(_ZN34_INTERNAL_a080a5f2_4_k_cu_99c6426f4cuda3std3__420unreachable_sentinelE - _ZN34_INTERNAL_a080a5f2_4_k_cu_99c6426f6thrust24THRUST_300001_SM_1000_NS3seqE)
_ZN34_INTERNAL_a080a5f2_4_k_cu_99c6426f6thrust24THRUST_300001_SM_1000_NS3seqE:
	.zero		1
	.type		_ZN34_INTERNAL_a080a5f2_4_k_cu_99c6426f4cuda3std3__420unreachable_sentinelE,@object
	.size		_ZN34_INTERNAL_a080a5f2_4_k_cu_99c6426f4cuda3std3__420unreachable_sentinelE,(_ZN34_INTERNAL_a080a5f2_4_k_cu_99c6426f4cuda3std6ranges3__45__cpo5ssizeE - _ZN34_INTERNAL_a080a5f2_4_k_cu_99c6426f4cuda3std3__420unreachable_sentinelE)
_ZN34_INTERNAL_a080a5f2_4_k_cu_99c6426f4cuda3std3__420unreachable_sentinelE:
	.zero		1
	.type		_ZN34_INTERNAL_a080a5f2_4_k_cu_99c6426f4cuda3std6ranges3__45__cpo5ssizeE,@object
	.size		_ZN34_INTERNAL_a080a5f2_4_k_cu_99c6426f4cuda3std6ranges3__45__cpo5ssizeE,(_ZN34_INTERNAL_a080a5f2_4_k_cu_99c6426f6thrust24THRUST_300001_SM_1000_NS12placeholders2_3E - _ZN34_INTERNAL_a080a5f2_4_k_cu_99c6426f4cuda3std6ranges3__45__cpo5ssizeE)
_ZN34_INTERNAL_a080a5f2_4_k_cu_99c6426f4cuda3std6ranges3__45__cpo5ssizeE:
	.zero		1
	.type		_ZN34_INTERNAL_a080a5f2_4_k_cu_99c6426f6thrust24THRUST_300001_SM_1000_NS12placeholders2_3E,@object
	.size		_ZN34_INTERNAL_a080a5f2_4_k_cu_99c6426f6thrust24THRUST_300001_SM_1000_NS12placeholders2_3E,(_ZN34_INTERNAL_a080a5f2_4_k_cu_99c6426f4cuda3std3__45__cpo4cendE - _ZN34_INTERNAL_a080a5f2_4_k_cu_99c6426f6thrust24THRUST_300001_SM_1000_NS12placeholders2_3E)
_ZN34_INTERNAL_a080a5f2_4_k_cu_99c6426f6thrust24THRUST_300001_SM_1000_NS12placeholders2_3E:
	.zero		1
	.type		_ZN34_INTERNAL_a080a5f2_4_k_cu_99c6426f4cuda3std3__45__cpo4cendE,@object
	.size		_ZN34_INTERNAL_a080a5f2_4_k_cu_99c6426f4cuda3std3__45__cpo4cendE,(_ZN34_INTERNAL_a080a5f2_4_k_cu_99c6426f4cuda3std6ranges3__45__cpo4cendE - _ZN34_INTERNAL_a080a5f2_4_k_cu_99c6426f4cuda3std3__45__cpo4cendE)
_ZN34_INTERNAL_a080a5f2_4_k_cu_99c6426f4cuda3std3__45__cpo4cendE:
	.zero		1
	.type		_ZN34_INTERNAL_a080a5f2_4_k_cu_99c6426f4cuda3std6ranges3__45__cpo4cendE,@object
	.size		_ZN34_INTERNAL_a080a5f2_4_k_cu_99c6426f4cuda3std6ranges3__45__cpo4cendE,(_ZN34_INTERNAL_a080a5f2_4_k_cu_99c6426f6thrust24THRUST_300001_SM_1000_NS12placeholders2_7E - _ZN34_INTERNAL_a080a5f2_4_k_cu_99c6426f4cuda3std6ranges3__45__cpo4cendE)
_ZN34_INTERNAL_a080a5f2_4_k_cu_99c6426f4cuda3std6ranges3__45__cpo4cendE:
	.zero		1
	.type		_ZN34_INTERNAL_a080a5f2_4_k_cu_99c6426f6thrust24THRUST_300001_SM_1000_NS12placeholders2_7E,@object
	.size		_ZN34_INTERNAL_a080a5f2_4_k_cu_99c6426f6thrust24THRUST_300001_SM_1000_NS12placeholders2_7E,(_ZN34_INTERNAL_a080a5f2_4_k_cu_99c6426f4cuda3std3__45__cpo5crendE - _ZN34_INTERNAL_a080a5f2_4_k_cu_99c6426f6thrust24THRUST_300001_SM_1000_NS12placeholders2_7E)
_ZN34_INTERNAL_a080a5f2_4_k_cu_99c6426f6thrust24THRUST_300001_SM_1000_NS12placeholders2_7E:
	.zero		1
	.type		_ZN34_INTERNAL_a080a5f2_4_k_cu_99c6426f4cuda3std3__45__cpo5crendE,@object
	.size		_ZN34_INTERNAL_a080a5f2_4_k_cu_99c6426f4cuda3std3__45__cpo5crendE,(_ZN34_INTERNAL_a080a5f2_4_k_cu_99c6426f4cuda3std6ranges3__45__cpo4prevE - _ZN34_INTERNAL_a080a5f2_4_k_cu_99c6426f4cuda3std3__45__cpo5crendE)
_ZN34_INTERNAL_a080a5f2_4_k_cu_99c6426f4cuda3std3__45__cpo5crendE:
	.zero		1
	.type		_ZN34_INTERNAL_a080a5f2_4_k_cu_99c6426f4cuda3std6ranges3__45__cpo4prevE,@object
	.size		_ZN34_INTERNAL_a080a5f2_4_k_cu_99c6426f4cuda3std6ranges3__45__cpo4prevE,(_ZN34_INTERNAL_a080a5f2_4_k_cu_99c6426f4cuda3std6ranges3__45__cpo9iter_moveE - _ZN34_INTERNAL_a080a5f2_4_k_cu_99c6426f4cuda3std6ranges3__45__cpo4prevE)
_ZN34_INTERNAL_a080a5f2_4_k_cu_99c6426f4cuda3std6ranges3__45__cpo4prevE:
	.zero		1
	.type		_ZN34_INTERNAL_a080a5f2_4_k_cu_99c6426f4cuda3std6ranges3__45__cpo9iter_moveE,@object
	.size		_ZN34_INTERNAL_a080a5f2_4_k_cu_99c6426f4cuda3std6ranges3__45__cpo9iter_moveE,(_ZN34_INTERNAL_a080a5f2_4_k_cu_99c6426f6thrust24THRUST_300001_SM_1000_NS6system6detail10sequential3seqE - _ZN34_INTERNAL_a080a5f2_4_k_cu_99c6426f4cuda3std6ranges3__45__cpo9iter_moveE)
_ZN34_INTERNAL_a080a5f2_4_k_cu_99c6426f4cuda3std6ranges3__45__cpo9iter_moveE:
	.zero		1
	.type		_ZN34_INTERNAL_a080a5f2_4_k_cu_99c6426f6thrust24THRUST_300001_SM_1000_NS6system6detail10sequential3seqE,@object
	.size		_ZN34_INTERNAL_a080a5f2_4_k_cu_99c6426f6thrust24THRUST_300001_SM_1000_NS6system6detail10sequential3seqE,(_ZN34_INTERNAL_a080a5f2_4_k_cu_99c6426f6thrust24THRUST_300001_SM_1000_NS12placeholders2_9E - _ZN34_INTERNAL_a080a5f2_4_k_cu_99c6426f6thrust24THRUST_300001_SM_1000_NS6system6detail10sequential3seqE)
_ZN34_INTERNAL_a080a5f2_4_k_cu_99c6426f6thrust24THRUST_300001_SM_1000_NS6system6detail10sequential3seqE:
	.zero		1
	.type		_ZN34_INTERNAL_a080a5f2_4_k_cu_99c6426f6thrust24THRUST_300001_SM_1000_NS12placeholders2_9E,@object
	.size		_ZN34_INTERNAL_a080a5f2_4_k_cu_99c6426f6thrust24THRUST_300001_SM_1000_NS12placeholders2_9E,(_ZN34_INTERNAL_a080a5f2_4_k_cu_99c6426f4cuda3std3__419piecewise_constructE - _ZN34_INTERNAL_a080a5f2_4_k_cu_99c6426f6thrust24THRUST_300001_SM_1000_NS12placeholders2_9E)
_ZN34_INTERNAL_a080a5f2_4_k_cu_99c6426f6thrust24THRUST_300001_SM_1000_NS12placeholders2_9E:
	.zero		1
	.type		_ZN34_INTERNAL_a080a5f2_4_k_cu_99c6426f4cuda3std3__419piecewise_constructE,@object
	.size		_ZN34_INTERNAL_a080a5f2_4_k_cu_99c6426f4cuda3std3__419piecewise_constructE,(_ZN34_INTERNAL_a080a5f2_4_k_cu_99c6426f4cuda3std6ranges3__45__cpo5cdataE - _ZN34_INTERNAL_a080a5f2_4_k_cu_99c6426f4cuda3std3__419piecewise_constructE)
_ZN34_INTERNAL_a080a5f2_4_k_cu_99c6426f4cuda3std3__419piecewise_constructE:
	.zero		1
	.type		_ZN34_INTERNAL_a080a5f2_4_k_cu_99c6426f4cuda3std6ranges3__45__cpo5cdataE,@object
	.size		_ZN34_INTERNAL_a080a5f2_4_k_cu_99c6426f4cuda3std6ranges3__45__cpo5cdataE,(_ZN34_INTERNAL_a080a5f2_4_k_cu_99c6426f6thrust24THRUST_300001_SM_1000_NS12placeholders2_1E - _ZN34_INTERNAL_a080a5f2_4_k_cu_99c6426f4cuda3std6ranges3__45__cpo5cdataE)
_ZN34_INTERNAL_a080a5f2_4_k_cu_99c6426f4cuda3std6ranges3__45__cpo5cdataE:
	.zero		1
	.type		_ZN34_INTERNAL_a080a5f2_4_k_cu_99c6426f6thrust24THRUST_300001_SM_1000_NS12placeholders2_1E,@object
	.size		_ZN34_INTERNAL_a080a5f2_4_k_cu_99c6426f6thrust24THRUST_300001_SM_1000_NS12placeholders2_1E,(_ZN34_INTERNAL_a080a5f2_4_k_cu_99c6426f4cuda3std3__45__cpo3endE - _ZN34_INTERNAL_a080a5f2_4_k_cu_99c6426f6thrust24THRUST_300001_SM_1000_NS12placeholders2_1E)
_ZN34_INTERNAL_a080a5f2_4_k_cu_99c6426f6thrust24THRUST_300001_SM_1000_NS12placeholders2_1E:
	.zero		1
	.type		_ZN34_INTERNAL_a080a5f2_4_k_cu_99c6426f4cuda3std3__45__cpo3endE,@object
	.size		_ZN34_INTERNAL_a080a5f2_4_k_cu_99c6426f4cuda3std3__45__cpo3endE,(_ZN34_INTERNAL_a080a5f2_4_k_cu_99c6426f4cuda3std6ranges3__45__cpo3endE - _ZN34_INTERNAL_a080a5f2_4_k_cu_99c6426f4cuda3std3__45__cpo3endE)
_ZN34_INTERNAL_a080a5f2_4_k_cu_99c6426f4cuda3std3__45__cpo3endE:
	.zero		1
	.type		_ZN34_INTERNAL_a080a5f2_4_k_cu_99c6426f4cuda3std6ranges3__45__cpo3endE,@object
	.size		_ZN34_INTERNAL_a080a5f2_4_k_cu_99c6426f4cuda3std6ranges3__45__cpo3endE,(_ZN34_INTERNAL_a080a5f2_4_k_cu_99c6426f6thrust24THRUST_300001_SM_1000_NS12placeholders2_5E - _ZN34_INTERNAL_a080a5f2_4_k_cu_99c6426f4cuda3std6ranges3__45__cpo3endE)
_ZN34_INTERNAL_a080a5f2_4_k_cu_99c6426f4cuda3std6ranges3__45__cpo3endE:
	.zero		1
	.type		_ZN34_INTERNAL_a080a5f2_4_k_cu_99c6426f6thrust24THRUST_300001_SM_1000_NS12placeholders2_5E,@object
	.size		_ZN34_INTERNAL_a080a5f2_4_k_cu_99c6426f6thrust24THRUST_300001_SM_1000_NS12placeholders2_5E,(_ZN34_INTERNAL_a080a5f2_4_k_cu_99c6426f4cuda3std3__45__cpo4rendE - _ZN34_INTERNAL_a080a5f2_4_k_cu_99c6426f6thrust24THRUST_300001_SM_1000_NS12placeholders2_5E)
_ZN34_INTERNAL_a080a5f2_4_k_cu_99c6426f6thrust24THRUST_300001_SM_1000_NS12placeholders2_5E:
	.zero		1
	.type		_ZN34_INTERNAL_a080a5f2_4_k_cu_99c6426f4cuda3std3__45__cpo4rendE,@object
	.size		_ZN34_INTERNAL_a080a5f2_4_k_cu_99c6426f4cuda3std3__45__cpo4rendE,(_ZN34_INTERNAL_a080a5f2_4_k_cu_99c6426f4cuda3std6ranges3__45__cpo9iter_swapE - _ZN34_INTERNAL_a080a5f2_4_k_cu_99c6426f4cuda3std3__45__cpo4rendE)
_ZN34_INTERNAL_a080a5f2_4_k_cu_99c6426f4cuda3std3__45__cpo4rendE:
	.zero		1
	.type		_ZN34_INTERNAL_a080a5f2_4_k_cu_99c6426f4cuda3std6ranges3__45__cpo9iter_swapE,@object
	.size		_ZN34_INTERNAL_a080a5f2_4_k_cu_99c6426f4cuda3std6ranges3__45__cpo9iter_swapE,(_ZN34_INTERNAL_a080a5f2_4_k_cu_99c6426f4cuda3std3__48unexpectE - _ZN34_INTERNAL_a080a5f2_4_k_cu_99c6426f4cuda3std6ranges3__45__cpo9iter_swapE)
_ZN34_INTERNAL_a080a5f2_4_k_cu_99c6426f4cuda3std6ranges3__45__cpo9iter_swapE:
	.zero		1
	.type		_ZN34_INTERNAL_a080a5f2_4_k_cu_99c6426f4cuda3std3__48unexpectE,@object
	.size		_ZN34_INTERNAL_a080a5f2_4_k_cu_99c6426f4cuda3std3__48unexpectE,(_ZN34_INTERNAL_a080a5f2_4_k_cu_99c6426f6thrust24THRUST_300001_SM_1000_NS8cuda_cub3parE - _ZN34_INTERNAL_a080a5f2_4_k_cu_99c6426f4cuda3std3__48unexpectE)
_ZN34_INTERNAL_a080a5f2_4_k_cu_99c6426f4cuda3std3__48unexpectE:
	.zero		1
	.type		_ZN34_INTERNAL_a080a5f2_4_k_cu_99c6426f6thrust24THRUST_300001_SM_1000_NS8cuda_cub3parE,@object
	.size		_ZN34_INTERNAL_a080a5f2_4_k_cu_99c6426f6thrust24THRUST_300001_SM_1000_NS8cuda_cub3parE,(.L_29 - _ZN34_INTERNAL_a080a5f2_4_k_cu_99c6426f6thrust24THRUST_300001_SM_1000_NS8cuda_cub3parE)
_ZN34_INTERNAL_a080a5f2_4_k_cu_99c6426f6thrust24THRUST_300001_SM_1000_NS8cuda_cub3parE:
	.zero		1
.L_29:


//--------------------- .nv.shared._ZN3cub18CUB_300001_SM_10006detail10merge_sort30DeviceMergeSortBlockSortKernelINS2_10policy_hubIN6thrust24THRUST_300001_SM_1000_NS6detail15normal_iteratorINS6_10device_ptrIdEEEEE9Policy600ESB_PNS0_8NullTypeESB_SF_m5orderdSE_EEvbT0_T1_T2_T3_T4_PT6_PT7_T5_NS1_7vsmem_tE --------------------------
	.section	.nv.shared._ZN3cub18CUB_300001_SM_10006detail10merge_sort30DeviceMergeSortBlockSortKernelINS2_10policy_hubIN6thrust24THRUST_300001_SM_1000_NS6detail15normal_iteratorINS6_10device_ptrIdEEEEE9Policy600ESB_PNS0_8NullTypeESB_SF_m5orderdSE_EEvbT0_T1_T2_T3_T4_PT6_PT7_T5_NS1_7vsmem_tE,"aw",@nobits
	.sectionflags	@""
	.align	16
.nv.shared._ZN3cub18CUB_300001_SM_10006detail10merge_sort30DeviceMergeSortBlockSortKernelINS2_10policy_hubIN6thrust24THRUST_300001_SM_1000_NS6detail15normal_iteratorINS6_10device_ptrIdEEEEE9Policy600ESB_PNS0_8NullTypeESB_SF_m5orderdSE_EEvbT0_T1_T2_T3_T4_PT6_PT7_T5_NS1_7vsmem_tE:
	.zero		17936


//--------------------- .nv.shared._ZN3cub18CUB_300001_SM_10006detail10merge_sort26DeviceMergeSortMergeKernelINS2_10policy_hubIN6thrust24THRUST_300001_SM_1000_NS6detail15normal_iteratorINS6_10device_ptrIdEEEEE9Policy600ESB_PNS0_8NullTypeESB_SF_j5orderdSE_EEvbT2_T3_T4_PT6_PT7_T5_PSJ_SJ_NS1_7vsmem_tE --------------------------
	.section	.nv.shared._ZN3cub18CUB_300001_SM_10006detail10merge_sort26DeviceMergeSortMergeKernelINS2_10policy_hubIN6thrust24THRUST_300001_SM_1000_NS6detail15normal_iteratorINS6_10device_ptrIdEEEEE9Policy600ESB_PNS0_8NullTypeESB_SF_j5orderdSE_EEvbT2_T3_T4_PT6_PT7_T5_PSJ_SJ_NS1_7vsmem_tE,"aw",@nobits
	.sectionflags	@""
	.align	16
.nv.shared._ZN3cub18CUB_300001_SM_10006detail10merge_sort26DeviceMergeSortMergeKernelINS2_10policy_hubIN6thrust24THRUST_300001_SM_1000_NS6detail15normal_iteratorINS6_10device_ptrIdEEEEE9Policy600ESB_PNS0_8NullTypeESB_SF_j5orderdSE_EEvbT2_T3_T4_PT6_PT7_T5_PSJ_SJ_NS1_7vsmem_tE:
	.zero		17936


//--------------------- .nv.shared._ZN3cub18CUB_300001_SM_10006detail10merge_sort30DeviceMergeSortBlockSortKernelINS2_10policy_hubIN6thrust24THRUST_300001_SM_1000_NS6detail15normal_iteratorINS6_10device_ptrIdEEEEE9Policy600ESB_PNS0_8NullTypeESB_SF_j5orderdSE_EEvbT0_T1_T2_T3_T4_PT6_PT7_T5_NS1_7vsmem_tE --------------------------
	.section	.nv.shared._ZN3cub18CUB_300001_SM_10006detail10merge_sort30DeviceMergeSortBlockSortKernelINS2_10policy_hubIN6thrust24THRUST_300001_SM_1000_NS6detail15normal_iteratorINS6_10device_ptrIdEEEEE9Policy600ESB_PNS0_8NullTypeESB_SF_j5orderdSE_EEvbT0_T1_T2_T3_T4_PT6_PT7_T5_NS1_7vsmem_tE,"aw",@nobits
	.sectionflags	@""
	.align	16
.nv.shared._ZN3cub18CUB_300001_SM_10006detail10merge_sort30DeviceMergeSortBlockSortKernelINS2_10policy_hubIN6thrust24THRUST_300001_SM_1000_NS6detail15normal_iteratorINS6_10device_ptrIdEEEEE9Policy600ESB_PNS0_8NullTypeESB_SF_j5orderdSE_EEvbT0_T1_T2_T3_T4_PT6_PT7_T5_NS1_7vsmem_tE:
	.zero		17936


//--------------------- .nv.constant0._ZN3cub18CUB_300001_SM_10006detail10merge_sort26DeviceMergeSortMergeKernelINS2_10policy_hubIN6thrust24THRUST_300001_SM_1000_NS6detail15normal_iteratorINS6_10device_ptrIdEEEEE9Policy600ESB_PNS0_8NullTypeESB_SF_m5orderdSE_EEvbT2_T3_T4_PT6_PT7_T5_PSJ_SJ_NS1_7vsmem_tE --------------------------
	.section	.nv.constant0._ZN3cub18CUB_300001_SM_10006detail10merge_sort26DeviceMergeSortMergeKernelINS2_10policy_hubIN6thrust24THRUST_300001_SM_1000_NS6detail15normal_iteratorINS6_10device_ptrIdEEEEE9Policy600ESB_PNS0_8NullTypeESB_SF_m5orderdSE_EEvbT2_T3_T4_PT6_PT7_T5_PSJ_SJ_NS1_7vsmem_tE,"a",@progbits
	.sectionflags	@""
	.align	4
.nv.constant0._ZN3cub18CUB_300001_SM_10006detail10merge_sort26DeviceMergeSortMergeKernelINS2_10policy_hubIN6thrust24THRUST_300001_SM_1000_NS6detail15normal_iteratorINS6_10device_ptrIdEEEEE9Policy600ESB_PNS0_8NullTypeESB_SF_m5orderdSE_EEvbT2_T3_T4_PT6_PT7_T5_PSJ_SJ_NS1_7vsmem_tE:
	.zero		976


//--------------------- .nv.constant0._ZN3cub18CUB_300001_SM_10006detail10merge_sort30DeviceMergeSortPartitionKernelIN6thrust24THRUST_300001_SM_1000_NS6detail15normal_iteratorINS5_10device_ptrIdEEEEm5orderdEEvbT_PT2_T0_SF_PSF_T1_SF_i --------------------------
	.section	.nv.constant0._ZN3cub18CUB_300001_SM_10006detail10merge_sort30DeviceMergeSortPartitionKernelIN6thrust24THRUST_300001_SM_1000_NS6detail15normal_iteratorINS5_10device_ptrIdEEEEm5orderdEEvbT_PT2_T0_SF_PSF_T1_SF_i,"a",@progbits
	.sectionflags	@""
	.align	4
.nv.constant0._ZN3cub18CUB_300001_SM_10006detail10merge_sort30DeviceMergeSortPartitionKernelIN6thrust24THRUST_300001_SM_1000_NS6detail15normal_iteratorINS5_10device_ptrIdEEEEm5orderdEEvbT_PT2_T0_SF_PSF_T1_SF_i:
	.zero		964


//--------------------- .nv.constant0._ZN3cub18CUB_300001_SM_10006detail10merge_sort30DeviceMergeSortBlockSortKernelINS2_10policy_hubIN6thrust24THRUST_300001_SM_1000_NS6detail15normal_iteratorINS6_10device_ptrIdEEEEE9Policy600ESB_PNS0_8NullTypeESB_SF_m5orderdSE_EEvbT0_T1_T2_T3_T4_PT6_PT7_T5_NS1_7vsmem_tE --------------------------
	.section	.nv.constant0._ZN3cub18CUB_300001_SM_10006detail10merge_sort30DeviceMergeSortBlockSortKernelINS2_10policy_hubIN6thrust24THRUST_300001_SM_1000_NS6detail15normal_iteratorINS6_10device_ptrIdEEEEE9Policy600ESB_PNS0_8NullTypeESB_SF_m5orderdSE_EEvbT0_T1_T2_T3_T4_PT6_PT7_T5_NS1_7vsmem_tE,"a",@progbits
	.sectionflags	@""
	.align	4
.nv.constant0._ZN3cub18CUB_300001_SM_10006detail10merge_sort30DeviceMergeSortBlockSortKernelINS2_10policy_hubIN6thrust24THRUST_300001_SM_1000_NS6detail15normal_iteratorINS6_10device_ptrIdEEEEE9Policy600ESB_PNS0_8NullTypeESB_SF_m5orderdSE_EEvbT0_T1_T2_T3_T4_PT6_PT7_T5_NS1_7vsmem_tE:
	.zero		976


//--------------------- .nv.constant0._ZN3cub18CUB_300001_SM_10006detail10merge_sort26DeviceMergeSortMergeKernelINS2_10policy_hubIN6thrust24THRUST_300001_SM_1000_NS6detail15normal_iteratorINS6_10device_ptrIdEEEEE9Policy600ESB_PNS0_8NullTypeESB_SF_j5orderdSE_EEvbT2_T3_T4_PT6_PT7_T5_PSJ_SJ_NS1_7vsmem_tE --------------------------
	.section	.nv.constant0._ZN3cub18CUB_300001_SM_10006detail10merge_sort26DeviceMergeSortMergeKernelINS2_10policy_hubIN6thrust24THRUST_300001_SM_1000_NS6detail15normal_iteratorINS6_10device_ptrIdEEEEE9Policy600ESB_PNS0_8NullTypeESB_SF_j5orderdSE_EEvbT2_T3_T4_PT6_PT7_T5_PSJ_SJ_NS1_7vsmem_tE,"a",@progbits
	.sectionflags	@""
	.align	4
.nv.constant0._ZN3cub18CUB_300001_SM_10006detail10merge_sort26DeviceMergeSortMergeKernelINS2_10policy_hubIN6thrust24THRUST_300001_SM_1000_NS6detail15normal_iteratorINS6_10device_ptrIdEEEEE9Policy600ESB_PNS0_8NullTypeESB_SF_j5orderdSE_EEvbT2_T3_T4_PT6_PT7_T5_PSJ_SJ_NS1_7vsmem_tE:
	.zero		976


//--------------------- .nv.constant0._ZN3cub18CUB_300001_SM_10006detail10merge_sort30DeviceMergeSortPartitionKernelIN6thrust24THRUST_300001_SM_1000_NS6detail15normal_iteratorINS5_10device_ptrIdEEEEj5orderdEEvbT_PT2_T0_SF_PSF_T1_SF_i --------------------------
	.section	.nv.constant0._ZN3cub18CUB_300001_SM_10006detail10merge_sort30DeviceMergeSortPartitionKernelIN6thrust24THRUST_300001_SM_1000_NS6detail15normal_iteratorINS5_10device_ptrIdEEEEj5orderdEEvbT_PT2_T0_SF_PSF_T1_SF_i,"a",@progbits
	.sectionflags	@""
	.align	4
.nv.constant0._ZN3cub18CUB_300001_SM_10006detail10merge_sort30DeviceMergeSortPartitionKernelIN6thrust24THRUST_300001_SM_1000_NS6detail15normal_iteratorINS5_10device_ptrIdEEEEj5orderdEEvbT_PT2_T0_SF_PSF_T1_SF_i:
	.zero		948


//--------------------- .nv.constant0._ZN3cub18CUB_300001_SM_10006detail10merge_sort30DeviceMergeSortBlockSortKernelINS2_10policy_hubIN6thrust24THRUST_300001_SM_1000_NS6detail15normal_iteratorINS6_10device_ptrIdEEEEE9Policy600ESB_PNS0_8NullTypeESB_SF_j5orderdSE_EEvbT0_T1_T2_T3_T4_PT6_PT7_T5_NS1_7vsmem_tE --------------------------
	.section	.nv.constant0._ZN3cub18CUB_300001_SM_10006detail10merge_sort30DeviceMergeSortBlockSortKernelINS2_10policy_hubIN6thrust24THRUST_300001_SM_1000_NS6detail15normal_iteratorINS6_10device_ptrIdEEEEE9Policy600ESB_PNS0_8NullTypeESB_SF_j5orderdSE_EEvbT0_T1_T2_T3_T4_PT6_PT7_T5_NS1_7vsmem_tE,"a",@progbits
	.sectionflags	@""
	.align	4
.nv.constant0._ZN3cub18CUB_300001_SM_10006detail10merge_sort30DeviceMergeSortBlockSortKernelINS2_10policy_hubIN6thrust24THRUST_300001_SM_1000_NS6detail15normal_iteratorINS6_10device_ptrIdEEEEE9Policy600ESB_PNS0_8NullTypeESB_SF_j5orderdSE_EEvbT0_T1_T2_T3_T4_PT6_PT7_T5_NS1_7vsmem_tE:
	.zero		976


//--------------------- .nv.constant0._ZN3cub18CUB_300001_SM_10006detail11EmptyKernelIvEEvv --------------------------
	.section	.nv.constant0._ZN3cub18CUB_300001_SM_10006detail11EmptyKernelIvEEvv,"a",@progbits
	.sectionflags	@""
	.align	4
.nv.constant0._ZN3cub18CUB_300001_SM_10006detail11EmptyKernelIvEEvv:
	.zero		896


//--------------------- SYMBOLS --------------------------

	.type		.nv.reservedSmem.offset0,@object
	.size		.nv.reservedSmem.offset0,0x4
	.type		.nv.reservedSmem.cap,@object
	.size		.nv.reservedSmem.cap,0x4
